	.target	sm_90a

	.elftype	@"ET_EXEC"


//--------------------- .note.nv.tkinfo           --------------------------
	.section	.note.nv.tkinfo,"",@"SHT_NOTE"
	.sectionflags	@"SHF_NOTE_NV_TKINFO"
	.tkinfo
        /*0018*/ 	.word	0x00000002
        /*0030*/ 	.string	""
        /*0030*/ 	.string	"ptxas"
        /*0030*/ 	.string	"Cuda compilation tools, release 13.0, V13.0.88"
        /*0030*/ 	.string	"Build cuda_13.0.r13.0/compiler.36424714_0"
        /*0030*/ 	.string	"-arch sm_90a -m 64 "



//--------------------- .note.nv.cuinfo           --------------------------
	.section	.note.nv.cuinfo,"",@"SHT_NOTE"
	.sectionflags	@"SHF_NOTE_NV_CUINFO"
        /*0018*/ 	.short	0x0002
        /*001a*/ 	.short	0x005a
        /*001c*/ 	.short	0x0082
	.zero		2


//--------------------- .nv.info                  --------------------------
	.section	.nv.info,"",@"SHT_CUDA_INFO"
	.align	4


	//----- nvinfo : EIATTR_REGCOUNT
	.align		4
        /*0000*/ 	.byte	0x04, 0x2f
        /*0002*/ 	.short	(.L_15 - .L_14)
	.align		4
.L_14:
        /*0004*/ 	.word	index@(_ZN7cutlass13device_kernelINS_4gemm6kernel13GemmUniversalINS1_17GroupProblemShapeIN4cute5tupleIJiiiEEEEENS1_10collective13CollectiveMmaINS1_39MainloopSm90ArrayTmaGmmaWarpSpecializedILi4ENS6_IJNS5_1CILi2EEENSC_ILi1EEESE_EEENS1_43KernelPtrArrayTmaWarpSpecializedCooperativeEEENS6_IJNSC_ILi128EEENSC_ILi256EEENSC_ILi64EEEEEENS_6half_tEPNS6_IJlSE_NSC_ILi0EEEEEESM_SP_NS5_8TiledMMAINS5_8MMA_AtomIJNS5_4SM904GMMA26MMA_64x256x16_F32F16F16_SSILNST_5MajorE0ELSV_0ELNST_7ScaleInE1ELSW_1EEEEEENS5_6LayoutISF_NS6_IJSE_SN_SN_EEEEENS6_IJNS5_10UnderscoreES12_S12_EEEEENS5_13SM90_TMA_LOADENS5_14ComposedLayoutINS5_7SwizzleILi3ELi4ELi3EEENS5_18smem_ptr_flag_bitsILi16EEENSZ_INS6_IJNSC_ILi8EEESK_EEENS6_IJSK_SE_EEEEEEEvNS5_8identityENS5_23SM90_TMA_LOAD_MULTICASTES1F_vS1G_EENS_8epilogue10collective18CollectiveEpilogueINS1J_30Sm90PtrArrayTmaWarpSpecializedILi4ELi2ELi16ELb1ELb0ELi2EEEJSL_NS6_IJSI_NSC_ILi32EEEEEESM_PNS6_IJSE_lSN_EEESM_S1R_NS1J_6fusion15FusionCallbacksIS1N_NS1S_17LinearCombinationISM_fSM_fLNS_15FloatRoundStyleE2EEESL_S1P_JEEES15_NS16_IS18_S1A_NSZ_INS6_IJSK_S1B_EEENS6_IJSE_SK_EEEEEEENS5_17SM75_U16x8_LDSM_TENS5_14SM90_TMA_STOREES21_NS5_17SM90_U16x8_STSM_TENS5_9Copy_AtomIJNS5_17SM90_U32x4_STSM_NESM_EEEvEEEvvEEEEvNT_6ParamsE)
        /*0008*/ 	.word	0x000000a8


	//----- nvinfo : EIATTR_FRAME_SIZE
	.align		4
.L_15:
        /*000c*/ 	.byte	0x04, 0x11
        /*000e*/ 	.short	(.L_17 - .L_16)
	.align		4
.L_16:
        /*0010*/ 	.word	index@($__internal_0_$__cuda_sm20_div_u64)
        /*0014*/ 	.word	0x00000000


	//----- nvinfo : EIATTR_FRAME_SIZE
	.align		4
.L_17:
        /*0018*/ 	.byte	0x04, 0x11
        /*001a*/ 	.short	(.L_19 - .L_18)
	.align		4
.L_18:
        /*001c*/ 	.word	index@(_ZN7cutlass13device_kernelINS_4gemm6kernel13GemmUniversalINS1_17GroupProblemShapeIN4cute5tupleIJiiiEEEEENS1_10collective13CollectiveMmaINS1_39MainloopSm90ArrayTmaGmmaWarpSpecializedILi4ENS6_IJNS5_1CILi2EEENSC_ILi1EEESE_EEENS1_43KernelPtrArrayTmaWarpSpecializedCooperativeEEENS6_IJNSC_ILi128EEENSC_ILi256EEENSC_ILi64EEEEEENS_6half_tEPNS6_IJlSE_NSC_ILi0EEEEEESM_SP_NS5_8TiledMMAINS5_8MMA_AtomIJNS5_4SM904GMMA26MMA_64x256x16_F32F16F16_SSILNST_5MajorE0ELSV_0ELNST_7ScaleInE1ELSW_1EEEEEENS5_6LayoutISF_NS6_IJSE_SN_SN_EEEEENS6_IJNS5_10UnderscoreES12_S12_EEEEENS5_13SM90_TMA_LOADENS5_14ComposedLayoutINS5_7SwizzleILi3ELi4ELi3EEENS5_18smem_ptr_flag_bitsILi16EEENSZ_INS6_IJNSC_ILi8EEESK_EEENS6_IJSK_SE_EEEEEEEvNS5_8identityENS5_23SM90_TMA_LOAD_MULTICASTES1F_vS1G_EENS_8epilogue10collective18CollectiveEpilogueINS1J_30Sm90PtrArrayTmaWarpSpecializedILi4ELi2ELi16ELb1ELb0ELi2EEEJSL_NS6_IJSI_NSC_ILi32EEEEEESM_PNS6_IJSE_lSN_EEESM_S1R_NS1J_6fusion15FusionCallbacksIS1N_NS1S_17LinearCombinationISM_fSM_fLNS_15FloatRoundStyleE2EEESL_S1P_JEEES15_NS16_IS18_S1A_NSZ_INS6_IJSK_S1B_EEENS6_IJSE_SK_EEEEEEENS5_17SM75_U16x8_LDSM_TENS5_14SM90_TMA_STOREES21_NS5_17SM90_U16x8_STSM_TENS5_9Copy_AtomIJNS5_17SM90_U32x4_STSM_NESM_EEEvEEEvvEEEEvNT_6ParamsE)
        /*0020*/ 	.word	0x00000000


	//----- nvinfo : EIATTR_MIN_STACK_SIZE
	.align		4
.L_19:
        /*0024*/ 	.byte	0x04, 0x12
        /*0026*/ 	.short	(.L_21 - .L_20)
	.align		4
.L_20:
        /*0028*/ 	.word	index@(_ZN7cutlass13device_kernelINS_4gemm6kernel13GemmUniversalINS1_17GroupProblemShapeIN4cute5tupleIJiiiEEEEENS1_10collective13CollectiveMmaINS1_39MainloopSm90ArrayTmaGmmaWarpSpecializedILi4ENS6_IJNS5_1CILi2EEENSC_ILi1EEESE_EEENS1_43KernelPtrArrayTmaWarpSpecializedCooperativeEEENS6_IJNSC_ILi128EEENSC_ILi256EEENSC_ILi64EEEEEENS_6half_tEPNS6_IJlSE_NSC_ILi0EEEEEESM_SP_NS5_8TiledMMAINS5_8MMA_AtomIJNS5_4SM904GMMA26MMA_64x256x16_F32F16F16_SSILNST_5MajorE0ELSV_0ELNST_7ScaleInE1ELSW_1EEEEEENS5_6LayoutISF_NS6_IJSE_SN_SN_EEEEENS6_IJNS5_10UnderscoreES12_S12_EEEEENS5_13SM90_TMA_LOADENS5_14ComposedLayoutINS5_7SwizzleILi3ELi4ELi3EEENS5_18smem_ptr_flag_bitsILi16EEENSZ_INS6_IJNSC_ILi8EEESK_EEENS6_IJSK_SE_EEEEEEEvNS5_8identityENS5_23SM90_TMA_LOAD_MULTICASTES1F_vS1G_EENS_8epilogue10collective18CollectiveEpilogueINS1J_30Sm90PtrArrayTmaWarpSpecializedILi4ELi2ELi16ELb1ELb0ELi2EEEJSL_NS6_IJSI_NSC_ILi32EEEEEESM_PNS6_IJSE_lSN_EEESM_S1R_NS1J_6fusion15FusionCallbacksIS1N_NS1S_17LinearCombinationISM_fSM_fLNS_15FloatRoundStyleE2EEESL_S1P_JEEES15_NS16_IS18_S1A_NSZ_INS6_IJSK_S1B_EEENS6_IJSE_SK_EEEEEEENS5_17SM75_U16x8_LDSM_TENS5_14SM90_TMA_STOREES21_NS5_17SM90_U16x8_STSM_TENS5_9Copy_AtomIJNS5_17SM90_U32x4_STSM_NESM_EEEvEEEvvEEEEvNT_6ParamsE)
        /*002c*/ 	.word	0x00000000
.L_21:


//--------------------- .nv.compat                --------------------------
	.section	.nv.compat,"",@"SHT_CUDA_COMPAT_INFO"
	.align	4
        /*0000*/ 	.byte	0x02, 0x09, 0x01, 0x00, 0x02, 0x02, 0x04, 0x00, 0x02, 0x05, 0x05, 0x00, 0x03, 0x07, 0x01, 0x01
        /*0010*/ 	.byte	0x02, 0x03, 0x03, 0x00, 0x02, 0x06, 0x01, 0x00, 0x04, 0x0b, 0x08, 0x00, 0x00, 0x00, 0x00, 0x00
        /*0020*/ 	.byte	0x00, 0x00, 0x00, 0x00


//--------------------- .nv.info._ZN7cutlass13device_kernelINS_4gemm6kernel13GemmUniversalINS1_17GroupProblemShapeIN4cute5tupleIJiiiEEEEENS1_10collective13CollectiveMmaINS1_39MainloopSm90ArrayTmaGmmaWarpSpecializedILi4ENS6_IJNS5_1CILi2EEENSC_ILi1EEESE_EEENS1_43KernelPtrArrayTmaWarpSpecializedCooperativeEEENS6_IJNSC_ILi128EEENSC_ILi256EEENSC_ILi64EEEEEENS_6half_tEPNS6_IJlSE_NSC_ILi0EEEEEESM_SP_NS5_8TiledMMAINS5_8MMA_AtomIJNS5_4SM904GMMA26MMA_64x256x16_F32F16F16_SSILNST_5MajorE0ELSV_0ELNST_7ScaleInE1ELSW_1EEEEEENS5_6LayoutISF_NS6_IJSE_SN_SN_EEEEENS6_IJNS5_10UnderscoreES12_S12_EEEEENS5_13SM90_TMA_LOADENS5_14ComposedLayoutINS5_7SwizzleILi3ELi4ELi3EEENS5_18smem_ptr_flag_bitsILi16EEENSZ_INS6_IJNSC_ILi8EEESK_EEENS6_IJSK_SE_EEEEEEEvNS5_8identityENS5_23SM90_TMA_LOAD_MULTICASTES1F_vS1G_EENS_8epilogue10collective18CollectiveEpilogueINS1J_30Sm90PtrArrayTmaWarpSpecializedILi4ELi2ELi16ELb1ELb0ELi2EEEJSL_NS6_IJSI_NSC_ILi32EEEEEESM_PNS6_IJSE_lSN_EEESM_S1R_NS1J_6fusion15FusionCallbacksIS1N_NS1S_17LinearCombinationISM_fSM_fLNS_15FloatRoundStyleE2EEESL_S1P_JEEES15_NS16_IS18_S1A_NSZ_INS6_IJSK_S1B_EEENS6_IJSE_SK_EEEEEEENS5_17SM75_U16x8_LDSM_TENS5_14SM90_TMA_STOREES21_NS5_17SM90_U16x8_STSM_TENS5_9Copy_AtomIJNS5_17SM90_U32x4_STSM_NESM_EEEvEEEvvEEEEvNT_6ParamsE --------------------------
	.section	.nv.info._ZN7cutlass13device_kernelINS_4gemm6kernel13GemmUniversalINS1_17GroupProblemShapeIN4cute5tupleIJiiiEEEEENS1_10collective13CollectiveMmaINS1_39MainloopSm90ArrayTmaGmmaWarpSpecializedILi4ENS6_IJNS5_1CILi2EEENSC_ILi1EEESE_EEENS1_43KernelPtrArrayTmaWarpSpecializedCooperativeEEENS6_IJNSC_ILi128EEENSC_ILi256EEENSC_ILi64EEEEEENS_6half_tEPNS6_IJlSE_NSC_ILi0EEEEEESM_SP_NS5_8TiledMMAINS5_8MMA_AtomIJNS5_4SM904GMMA26MMA_64x256x16_F32F16F16_SSILNST_5MajorE0ELSV_0ELNST_7ScaleInE1ELSW_1EEEEEENS5_6LayoutISF_NS6_IJSE_SN_SN_EEEEENS6_IJNS5_10UnderscoreES12_S12_EEEEENS5_13SM90_TMA_LOADENS5_14ComposedLayoutINS5_7SwizzleILi3ELi4ELi3EEENS5_18smem_ptr_flag_bitsILi16EEENSZ_INS6_IJNSC_ILi8EEESK_EEENS6_IJSK_SE_EEEEEEEvNS5_8identityENS5_23SM90_TMA_LOAD_MULTICASTES1F_vS1G_EENS_8epilogue10collective18CollectiveEpilogueINS1J_30Sm90PtrArrayTmaWarpSpecializedILi4ELi2ELi16ELb1ELb0ELi2EEEJSL_NS6_IJSI_NSC_ILi32EEEEEESM_PNS6_IJSE_lSN_EEESM_S1R_NS1J_6fusion15FusionCallbacksIS1N_NS1S_17LinearCombinationISM_fSM_fLNS_15FloatRoundStyleE2EEESL_S1P_JEEES15_NS16_IS18_S1A_NSZ_INS6_IJSK_S1B_EEENS6_IJSE_SK_EEEEEEENS5_17SM75_U16x8_LDSM_TENS5_14SM90_TMA_STOREES21_NS5_17SM90_U16x8_STSM_TENS5_9Copy_AtomIJNS5_17SM90_U32x4_STSM_NESM_EEEvEEEvvEEEEvNT_6ParamsE,"",@"SHT_CUDA_INFO"
	.sectionflags	@""
	.align	4


	//----- nvinfo : EIATTR_CUDA_API_VERSION
	.align		4
        /*0000*/ 	.byte	0x04, 0x37
        /*0002*/ 	.short	(.L_23 - .L_22)
.L_22:
        /*0004*/ 	.word	0x00000082


	//----- nvinfo : EIATTR_KPARAM_INFO
	.align		4
.L_23:
        /*0008*/ 	.byte	0x04, 0x17
        /*000a*/ 	.short	(.L_25 - .L_24)
.L_24:
        /*000c*/ 	.word	0x00000000
        /*0010*/ 	.short	0x0000
        /*0012*/ 	.short	0x0070
        /*0014*/ 	.byte	0x00, 0xf0, 0x01, 0x1c


	//----- nvinfo : EIATTR_SPARSE_MMA_MASK
	.align		4
.L_25:
        /*0018*/ 	.byte	0x03, 0x50
        /*001a*/ 	.short	0x0000


	//----- nvinfo : EIATTR_MAXREG_COUNT
	.align		4
        /*001c*/ 	.byte	0x03, 0x1b
        /*001e*/ 	.short	0x00a8


	//----- nvinfo : EIATTR_NUM_BARRIERS
	.align		4
        /*0020*/ 	.byte	0x02, 0x4c
        /*0022*/ 	.byte	0x02
	.zero		1


	//----- nvinfo : EIATTR_EXTERNS
	.align		4
        /*0024*/ 	.byte	0x04, 0x0f
        /*0026*/ 	.short	(.L_27 - .L_26)


	//   ....[0]....
	.align		4
.L_26:
        /*0028*/ 	.word	index@(__assertfail)


	//----- nvinfo : EIATTR_MERCURY_ISA_VERSION
	.align		4
.L_27:
        /*002c*/ 	.byte	0x03, 0x5f
        /*002e*/ 	.short	0x0101


	//----- nvinfo : EIATTR_INT_WARP_WIDE_INSTR_OFFSETS
	.align		4
        /*0030*/ 	.byte	0x04, 0x31
        /*0032*/ 	.short	(.L_29 - .L_28)


	//   ....[0]....
.L_28:
        /*0034*/ 	.word	0x000012d0


	//   ....[1]....
        /*0038*/ 	.word	0x000012f0


	//   ....[2]....
        /*003c*/ 	.word	0x00001420


	//----- nvinfo : EIATTR_COOP_GROUP_MASK_REGIDS
	.align		4
.L_29:
        /*0040*/ 	.byte	0x04, 0x29
        /*0042*/ 	.short	(.L_31 - .L_30)


	//   ....[0]....
.L_30:
        /*0044*/ 	.word	0xffffffff


	//   ....[1]....
        /*0048*/ 	.word	0xffffffff


	//   ....[2]....
        /*004c*/ 	.word	0xffffffff


	//   ....[3]....
        /*0050*/ 	.word	0xffffffff


	//   ....[4]....
        /*0054*/ 	.word	0xffffffff


	//   ....[5]....
        /*0058*/ 	.word	0xffffffff


	//   ....[6]....
        /*005c*/ 	.word	0xffffffff


	//   ....[7]....
        /*0060*/ 	.word	0xffffffff


	//   ....[8]....
        /*0064*/ 	.word	0xffffffff


	//   ....[9]....
        /*0068*/ 	.word	0xffffffff


	//   ....[10]....
        /*006c*/ 	.word	0xffffffff


	//   ....[11]....
        /*0070*/ 	.word	0xffffffff


	//   ....[12]....
        /*0074*/ 	.word	0xffffffff


	//   ....[13]....
        /*0078*/ 	.word	0xffffffff


	//   ....[14]....
        /*007c*/ 	.word	0xffffffff


	//   ....[15]....
        /*0080*/ 	.word	0xffffffff


	//   ....[16]....
        /*0084*/ 	.word	0xffffffff


	//   ....[17]....
        /*0088*/ 	.word	0xffffffff


	//   ....[18]....
        /*008c*/ 	.word	0xffffffff


	//   ....[19]....
        /*0090*/ 	.word	0xffffffff


	//   ....[20]....
        /*0094*/ 	.word	0xffffffff


	//   ....[21]....
        /*0098*/ 	.word	0xffffffff


	//   ....[22]....
        /*009c*/ 	.word	0xffffffff


	//   ....[23]....
        /*00a0*/ 	.word	0xffffffff


	//   ....[24]....
        /*00a4*/ 	.word	0xffffffff


	//   ....[25]....
        /*00a8*/ 	.word	0xffffffff


	//   ....[26]....
        /*00ac*/ 	.word	0xffffffff


	//   ....[27]....
        /*00b0*/ 	.word	0xffffffff


	//   ....[28]....
        /*00b4*/ 	.word	0xffffffff


	//   ....[29]....
        /*00b8*/ 	.word	0xffffffff


	//   ....[30]....
        /*00bc*/ 	.word	0xffffffff


	//   ....[31]....
        /*00c0*/ 	.word	0xffffffff


	//   ....[32]....
        /*00c4*/ 	.word	0xffffffff


	//   ....[33]....
        /*00c8*/ 	.word	0xffffffff


	//   ....[34]....
        /*00cc*/ 	.word	0xffffffff


	//   ....[35]....
        /*00d0*/ 	.word	0xffffffff


	//   ....[36]....
        /*00d4*/ 	.word	0xffffffff


	//   ....[37]....
        /*00d8*/ 	.word	0xffffffff


	//   ....[38]....
        /*00dc*/ 	.word	0xffffffff


	//   ....[39]....
        /*00e0*/ 	.word	0xffffffff


	//   ....[40]....
        /*00e4*/ 	.word	0xffffffff


	//   ....[41]....
        /*00e8*/ 	.word	0xffffffff


	//   ....[42]....
        /*00ec*/ 	.word	0xffffffff


	//   ....[43]....
        /*00f0*/ 	.word	0xffffffff


	//   ....[44]....
        /*00f4*/ 	.word	0xffffffff


	//   ....[45]....
        /*00f8*/ 	.word	0xffffffff


	//   ....[46]....
        /*00fc*/ 	.word	0xffffffff


	//   ....[47]....
        /*0100*/ 	.word	0xffffffff


	//   ....[48]....
        /*0104*/ 	.word	0xffffffff


	//   ....[49]....
        /*0108*/ 	.word	0xffffffff


	//   ....[50]....
        /*010c*/ 	.word	0xffffffff


	//   ....[51]....
        /*0110*/ 	.word	0xffffffff


	//   ....[52]....
        /*0114*/ 	.word	0xffffffff


	//   ....[53]....
        /*0118*/ 	.word	0xffffffff


	//   ....[54]....
        /*011c*/ 	.word	0xffffffff


	//   ....[55]....
        /*0120*/ 	.word	0xffffffff


	//   ....[56]....
        /*0124*/ 	.word	0xffffffff


	//   ....[57]....
        /*0128*/ 	.word	0xffffffff


	//   ....[58]....
        /*012c*/ 	.word	0xffffffff


	//   ....[59]....
        /*0130*/ 	.word	0xffffffff


	//   ....[60]....
        /*0134*/ 	.word	0xffffffff


	//   ....[61]....
        /*0138*/ 	.word	0xffffffff


	//   ....[62]....
        /*013c*/ 	.word	0xffffffff


	//   ....[63]....
        /*0140*/ 	.word	0xffffffff


	//   ....[64]....
        /*0144*/ 	.word	0xffffffff


	//   ....[65]....
        /*0148*/ 	.word	0xffffffff


	//   ....[66]....
        /*014c*/ 	.word	0xffffffff


	//   ....[67]....
        /*0150*/ 	.word	0xffffffff


	//   ....[68]....
        /*0154*/ 	.word	0xffffffff


	//   ....[69]....
        /*0158*/ 	.word	0xffffffff


	//   ....[70]....
        /*015c*/ 	.word	0xffffffff


	//   ....[71]....
        /*0160*/ 	.word	0xffffffff


	//   ....[72]....
        /*0164*/ 	.word	0xffffffff


	//   ....[73]....
        /*0168*/ 	.word	0xffffffff


	//   ....[74]....
        /*016c*/ 	.word	0xffffffff


	//   ....[75]....
        /*0170*/ 	.word	0xffffffff


	//   ....[76]....
        /*0174*/ 	.word	0xffffffff


	//   ....[77]....
        /*0178*/ 	.word	0xffffffff


	//   ....[78]....
        /*017c*/ 	.word	0xffffffff


	//   ....[79]....
        /*0180*/ 	.word	0x0500000f


	//----- nvinfo : EIATTR_COOP_GROUP_INSTR_OFFSETS
	.align		4
.L_31:
        /*0184*/ 	.byte	0x04, 0x28
        /*0186*/ 	.short	(.L_33 - .L_32)


	//   ....[0]....
.L_32:
        /*0188*/ 	.word	0x00000800


	//   ....[1]....
        /*018c*/ 	.word	0x00000880


	//   ....[2]....
        /*0190*/ 	.word	0x00000d20


	//   ....[3]....
        /*0194*/ 	.word	0x00000f20


	//   ....[4]....
        /*0198*/ 	.word	0x00001190


	//   ....[5]....
        /*019c*/ 	.word	0x00001540


	//   ....[6]....
        /*01a0*/ 	.word	0x00001ca0


	//   ....[7]....
        /*01a4*/ 	.word	0x00001cd0


	//   ....[8]....
        /*01a8*/ 	.word	0x00001d50


	//   ....[9]....
        /*01ac*/ 	.word	0x00001d60


	//   ....[10]....
        /*01b0*/ 	.word	0x00001da0


	//   ....[11]....
        /*01b4*/ 	.word	0x00001dc0


	//   ....[12]....
        /*01b8*/ 	.word	0x00001e00


	//   ....[13]....
        /*01bc*/ 	.word	0x00001e20


	//   ....[14]....
        /*01c0*/ 	.word	0x00001e60


	//   ....[15]....
        /*01c4*/ 	.word	0x00001e80


	//   ....[16]....
        /*01c8*/ 	.word	0x00001ef0


	//   ....[17]....
        /*01cc*/ 	.word	0x00002010


	//   ....[18]....
        /*01d0*/ 	.word	0x00002030


	//   ....[19]....
        /*01d4*/ 	.word	0x00002680


	//   ....[20]....
        /*01d8*/ 	.word	0x00002690


	//   ....[21]....
        /*01dc*/ 	.word	0x000026e0


	//   ....[22]....
        /*01e0*/ 	.word	0x000026f0


	//   ....[23]....
        /*01e4*/ 	.word	0x00002740


	//   ....[24]....
        /*01e8*/ 	.word	0x00002750


	//   ....[25]....
        /*01ec*/ 	.word	0x000027a0


	//   ....[26]....
        /*01f0*/ 	.word	0x000027b0


	//   ....[27]....
        /*01f4*/ 	.word	0x00002800


	//   ....[28]....
        /*01f8*/ 	.word	0x00002810


	//   ....[29]....
        /*01fc*/ 	.word	0x000028a0


	//   ....[30]....
        /*0200*/ 	.word	0x000028f0


	//   ....[31]....
        /*0204*/ 	.word	0x00002980


	//   ....[32]....
        /*0208*/ 	.word	0x000029a0


	//   ....[33]....
        /*020c*/ 	.word	0x000029b0


	//   ....[34]....
        /*0210*/ 	.word	0x000029c0


	//   ....[35]....
        /*0214*/ 	.word	0x000029d0


	//   ....[36]....
        /*0218*/ 	.word	0x000029e0


	//   ....[37]....
        /*021c*/ 	.word	0x00002f90


	//   ....[38]....
        /*0220*/ 	.word	0x00003230


	//   ....[39]....
        /*0224*/ 	.word	0x000035e0


	//   ....[40]....
        /*0228*/ 	.word	0x00003a60


	//   ....[41]....
        /*022c*/ 	.word	0x00008510


	//   ....[42]....
        /*0230*/ 	.word	0x00008a80


	//   ....[43]....
        /*0234*/ 	.word	0x00008e20


	//   ....[44]....
        /*0238*/ 	.word	0x0000a3f0


	//   ....[45]....
        /*023c*/ 	.word	0x0000aac0


	//   ....[46]....
        /*0240*/ 	.word	0x0000b010


	//   ....[47]....
        /*0244*/ 	.word	0x0000beb0


	//   ....[48]....
        /*0248*/ 	.word	0x0000ccf0


	//   ....[49]....
        /*024c*/ 	.word	0x0000cd10


	//   ....[50]....
        /*0250*/ 	.word	0x0000cd60


	//   ....[51]....
        /*0254*/ 	.word	0x0000cd80


	//   ....[52]....
        /*0258*/ 	.word	0x0000cdc0


	//   ....[53]....
        /*025c*/ 	.word	0x0000cdf0


	//   ....[54]....
        /*0260*/ 	.word	0x0000ce30


	//   ....[55]....
        /*0264*/ 	.word	0x0000ce60


	//   ....[56]....
        /*0268*/ 	.word	0x0000cea0


	//   ....[57]....
        /*026c*/ 	.word	0x0000ced0


	//   ....[58]....
        /*0270*/ 	.word	0x0000cf60


	//   ....[59]....
        /*0274*/ 	.word	0x0000d080


	//   ....[60]....
        /*0278*/ 	.word	0x0000d0a0


	//   ....[61]....
        /*027c*/ 	.word	0x0000d6f0


	//   ....[62]....
        /*0280*/ 	.word	0x0000d700


	//   ....[63]....
        /*0284*/ 	.word	0x0000d750


	//   ....[64]....
        /*0288*/ 	.word	0x0000d760


	//   ....[65]....
        /*028c*/ 	.word	0x0000d7b0


	//   ....[66]....
        /*0290*/ 	.word	0x0000d7c0


	//   ....[67]....
        /*0294*/ 	.word	0x0000d810


	//   ....[68]....
        /*0298*/ 	.word	0x0000d820


	//   ....[69]....
        /*029c*/ 	.word	0x0000d870


	//   ....[70]....
        /*02a0*/ 	.word	0x0000d880


	//   ....[71]....
        /*02a4*/ 	.word	0x0000d910


	//   ....[72]....
        /*02a8*/ 	.word	0x0000d980


	//   ....[73]....
        /*02ac*/ 	.word	0x0000da10


	//   ....[74]....
        /*02b0*/ 	.word	0x0000da30


	//   ....[75]....
        /*02b4*/ 	.word	0x0000da40


	//   ....[76]....
        /*02b8*/ 	.word	0x0000da50


	//   ....[77]....
        /*02bc*/ 	.word	0x0000da60


	//   ....[78]....
        /*02c0*/ 	.word	0x0000da70


	//   ....[79]....
        /*02c4*/ 	.word	0x0000f1a0


	//----- nvinfo : EIATTR_REG_RECONFIG
	.align		4
.L_33:
        /*02c8*/ 	.byte	0x01, 0x54
	.zero		2


	//----- nvinfo : EIATTR_SYSCALL_OFFSETS
	.align		4
        /*02cc*/ 	.byte	0x04, 0x46
        /*02ce*/ 	.short	(.L_35 - .L_34)


	//   ....[0]....
.L_34:
        /*02d0*/ 	.word	0x00004ac0


	//   ....[1]....
        /*02d4*/ 	.word	0x00004bb0


	//----- nvinfo : EIATTR_MBARRIER_INSTR_OFFSETS
	.align		4
.L_35:
        /*02d8*/ 	.byte	0x04, 0x39
        /*02da*/ 	.short	(.L_37 - .L_36)


	//   ....[0]....
.L_36:
        /*02dc*/ 	.word	0x00000c00
        /*02e0*/ 	.word	0x000000ff
        /*02e4*/ 	.word	0x00038400
        /*02e8*/ 	.short	0x0100
        /*02ea*/ 	.byte	0x0b
	.zero		1


	//   ....[1]....
        /*02ec*/ 	.word	0x00000c10
        /*02f0*/ 	.word	0x000000ff
        /*02f4*/ 	.word	0x00038440
        /*02f8*/ 	.short	0x0100
        /*02fa*/ 	.byte	0x0b
	.zero		1


	//   ....[2]....
        /*02fc*/ 	.word	0x00000c20
        /*0300*/ 	.word	0x000000ff
        /*0304*/ 	.word	0x00038408
        /*0308*/ 	.short	0x0100
        /*030a*/ 	.byte	0x0b
	.zero		1


	//   ....[3]....
        /*030c*/ 	.word	0x00000c30
        /*0310*/ 	.word	0x000000ff
        /*0314*/ 	.word	0x00038448
        /*0318*/ 	.short	0x0100
        /*031a*/ 	.byte	0x0b
	.zero		1


	//   ....[4]....
        /*031c*/ 	.word	0x00000c40
        /*0320*/ 	.word	0x000000ff
        /*0324*/ 	.word	0x00038410
        /*0328*/ 	.short	0x0100
        /*032a*/ 	.byte	0x0b
	.zero		1


	//   ....[5]....
        /*032c*/ 	.word	0x00000c50
        /*0330*/ 	.word	0x000000ff
        /*0334*/ 	.word	0x00038450
        /*0338*/ 	.short	0x0100
        /*033a*/ 	.byte	0x0b
	.zero		1


	//   ....[6]....
        /*033c*/ 	.word	0x00000c60
        /*0340*/ 	.word	0x000000ff
        /*0344*/ 	.word	0x00038418
        /*0348*/ 	.short	0x0100
        /*034a*/ 	.byte	0x0b
	.zero		1


	//   ....[7]....
        /*034c*/ 	.word	0x00000c70
        /*0350*/ 	.word	0x000000ff
        /*0354*/ 	.word	0x00038458
        /*0358*/ 	.short	0x0100
        /*035a*/ 	.byte	0x0b
	.zero		1


	//   ....[8]....
        /*035c*/ 	.word	0x00000c80
        /*0360*/ 	.word	0x000000ff
        /*0364*/ 	.word	0x00038420
        /*0368*/ 	.short	0x0100
        /*036a*/ 	.byte	0x0b
	.zero		1


	//   ....[9]....
        /*036c*/ 	.word	0x00000c90
        /*0370*/ 	.word	0x000000ff
        /*0374*/ 	.word	0x00038460
        /*0378*/ 	.short	0x0100
        /*037a*/ 	.byte	0x0b
	.zero		1


	//   ....[10]....
        /*037c*/ 	.word	0x00000ca0
        /*0380*/ 	.word	0x000000ff
        /*0384*/ 	.word	0x00038428
        /*0388*/ 	.short	0x0100
        /*038a*/ 	.byte	0x0b
	.zero		1


	//   ....[11]....
        /*038c*/ 	.word	0x00000cb0
        /*0390*/ 	.word	0x000000ff
        /*0394*/ 	.word	0x00038468
        /*0398*/ 	.short	0x0100
        /*039a*/ 	.byte	0x0b
	.zero		1


	//   ....[12]....
        /*039c*/ 	.word	0x00000cc0
        /*03a0*/ 	.word	0x000000ff
        /*03a4*/ 	.word	0x00038430
        /*03a8*/ 	.short	0x0100
        /*03aa*/ 	.byte	0x0b
	.zero		1


	//   ....[13]....
        /*03ac*/ 	.word	0x00000cd0
        /*03b0*/ 	.word	0x000000ff
        /*03b4*/ 	.word	0x00038470
        /*03b8*/ 	.short	0x0100
        /*03ba*/ 	.byte	0x0b
	.zero		1


	//   ....[14]....
        /*03bc*/ 	.word	0x00000ce0
        /*03c0*/ 	.word	0x000000ff
        /*03c4*/ 	.word	0x00038438
        /*03c8*/ 	.short	0x0100
        /*03ca*/ 	.byte	0x0b
	.zero		1


	//   ....[15]....
        /*03cc*/ 	.word	0x00000cf0
        /*03d0*/ 	.word	0x000000ff
        /*03d4*/ 	.word	0x00038478
        /*03d8*/ 	.short	0x0100
        /*03da*/ 	.byte	0x0b
	.zero		1


	//   ....[16]....
        /*03dc*/ 	.word	0x00000e90
        /*03e0*/ 	.word	0x000000ff
        /*03e4*/ 	.word	0x00038480
        /*03e8*/ 	.short	0x0100
        /*03ea*/ 	.byte	0x0b
	.zero		1


	//   ....[17]....
        /*03ec*/ 	.word	0x00000ea0
        /*03f0*/ 	.word	0x000000ff
        /*03f4*/ 	.word	0x000384a0
        /*03f8*/ 	.short	0x0100
        /*03fa*/ 	.byte	0x0b
	.zero		1


	//   ....[18]....
        /*03fc*/ 	.word	0x00000eb0
        /*0400*/ 	.word	0x000000ff
        /*0404*/ 	.word	0x00038488
        /*0408*/ 	.short	0x0100
        /*040a*/ 	.byte	0x0b
	.zero		1


	//   ....[19]....
        /*040c*/ 	.word	0x00000ec0
        /*0410*/ 	.word	0x000000ff
        /*0414*/ 	.word	0x000384a8
        /*0418*/ 	.short	0x0100
        /*041a*/ 	.byte	0x0b
	.zero		1


	//   ....[20]....
        /*041c*/ 	.word	0x00000ed0
        /*0420*/ 	.word	0x000000ff
        /*0424*/ 	.word	0x00038490
        /*0428*/ 	.short	0x0100
        /*042a*/ 	.byte	0x0b
	.zero		1


	//   ....[21]....
        /*042c*/ 	.word	0x00000ee0
        /*0430*/ 	.word	0x000000ff
        /*0434*/ 	.word	0x000384b0
        /*0438*/ 	.short	0x0100
        /*043a*/ 	.byte	0x0b
	.zero		1


	//   ....[22]....
        /*043c*/ 	.word	0x00000ef0
        /*0440*/ 	.word	0x000000ff
        /*0444*/ 	.word	0x00038498
        /*0448*/ 	.short	0x0100
        /*044a*/ 	.byte	0x0b
	.zero		1


	//   ....[23]....
        /*044c*/ 	.word	0x00000f00
        /*0450*/ 	.word	0x000000ff
        /*0454*/ 	.word	0x000384b8
        /*0458*/ 	.short	0x0100
        /*045a*/ 	.byte	0x0b
	.zero		1


	//   ....[24]....
        /*045c*/ 	.word	0x000010f0
        /*0460*/ 	.word	0x000000ff
        /*0464*/ 	.word	0x000384c0
        /*0468*/ 	.short	0x0100
        /*046a*/ 	.byte	0x06
	.zero		1


	//   ....[25]....
        /*046c*/ 	.word	0x00001100
        /*0470*/ 	.word	0x000000ff
        /*0474*/ 	.word	0x000384e0
        /*0478*/ 	.short	0x0100
        /*047a*/ 	.byte	0x06
	.zero		1


	//   ....[26]....
        /*047c*/ 	.word	0x00001110
        /*0480*/ 	.word	0x000000ff
        /*0484*/ 	.word	0x000384c8
        /*0488*/ 	.short	0x0100
        /*048a*/ 	.byte	0x06
	.zero		1


	//   ....[27]....
        /*048c*/ 	.word	0x00001120
        /*0490*/ 	.word	0x000000ff
        /*0494*/ 	.word	0x000384e8
        /*0498*/ 	.short	0x0100
        /*049a*/ 	.byte	0x06
	.zero		1


	//   ....[28]....
        /*049c*/ 	.word	0x00001130
        /*04a0*/ 	.word	0x000000ff
        /*04a4*/ 	.word	0x000384d0
        /*04a8*/ 	.short	0x0100
        /*04aa*/ 	.byte	0x06
	.zero		1


	//   ....[29]....
        /*04ac*/ 	.word	0x00001140
        /*04b0*/ 	.word	0x000000ff
        /*04b4*/ 	.word	0x000384f0
        /*04b8*/ 	.short	0x0100
        /*04ba*/ 	.byte	0x06
	.zero		1


	//   ....[30]....
        /*04bc*/ 	.word	0x00001150
        /*04c0*/ 	.word	0x000000ff
        /*04c4*/ 	.word	0x000384d8
        /*04c8*/ 	.short	0x0100
        /*04ca*/ 	.byte	0x06
	.zero		1


	//   ....[31]....
        /*04cc*/ 	.word	0x00001160
        /*04d0*/ 	.word	0x000000ff
        /*04d4*/ 	.word	0x000384f8
        /*04d8*/ 	.short	0x0100
        /*04da*/ 	.byte	0x06
	.zero		1


	//   ....[32]....
        /*04dc*/ 	.word	0x00001470
        /*04e0*/ 	.word	0x000000ff
        /*04e4*/ 	.word	0x00038500
        /*04e8*/ 	.short	0x0100
        /*04ea*/ 	.byte	0x06
	.zero		1


	//   ....[33]....
        /*04ec*/ 	.word	0x000014e0
        /*04f0*/ 	.word	0x000000ff
        /*04f4*/ 	.word	0x00038508
        /*04f8*/ 	.short	0x0100
        /*04fa*/ 	.byte	0x06
	.zero		1


	//   ....[34]....
        /*04fc*/ 	.word	0x00003f90
        /*0500*/ 	.word	0x000000ff
        /*0504*/ 	.word	0x00038480
        /*0508*/ 	.short	0x010a
        /*050a*/ 	.byte	0x04
	.zero		1


	//   ....[35]....
        /*050c*/ 	.word	0x00003fd0
        /*0510*/ 	.word	0x000000ff
        /*0514*/ 	.word	0x00038480
        /*0518*/ 	.short	0x010a
        /*051a*/ 	.byte	0x04
	.zero		1


	//   ....[36]....
        /*051c*/ 	.word	0x000043b0
        /*0520*/ 	.word	0x000000ff
        /*0524*/ 	.word	0x00038480
        /*0528*/ 	.short	0x010a
        /*052a*/ 	.byte	0x04
	.zero		1


	//   ....[37]....
        /*052c*/ 	.word	0x000043f0
        /*0530*/ 	.word	0x000000ff
        /*0534*/ 	.word	0x00038480
        /*0538*/ 	.short	0x010a
        /*053a*/ 	.byte	0x04
	.zero		1


	//   ....[38]....
        /*053c*/ 	.word	0x000046f0
        /*0540*/ 	.word	0x00000005
        /*0544*/ 	.word	0x00000000
        /*0548*/ 	.short	0x0101
        /*054a*/ 	.byte	0x3f
	.zero		1


	//   ....[39]....
        /*054c*/ 	.word	0x000048c0
        /*0550*/ 	.word	0x00000003
        /*0554*/ 	.word	0x00000000
        /*0558*/ 	.short	0x0101
        /*055a*/ 	.byte	0x3f
	.zero		1


	//   ....[40]....
        /*055c*/ 	.word	0x00004f60
        /*0560*/ 	.word	0x000000ff
        /*0564*/ 	.word	0x000384c0
        /*0568*/ 	.short	0x010a
        /*056a*/ 	.byte	0x2f
	.zero		1


	//   ....[41]....
        /*056c*/ 	.word	0x000055e0
        /*0570*/ 	.word	0x000000ff
        /*0574*/ 	.word	0x00000000
        /*0578*/ 	.short	0x0101
        /*057a*/ 	.byte	0x04
	.zero		1


	//   ....[42]....
        /*057c*/ 	.word	0x00005610
        /*0580*/ 	.word	0x000000ff
        /*0584*/ 	.word	0x000384c8
        /*0588*/ 	.short	0x010a
        /*058a*/ 	.byte	0x2f
	.zero		1


	//   ....[43]....
        /*058c*/ 	.word	0x00005bb0
        /*0590*/ 	.word	0x000000ff
        /*0594*/ 	.word	0x00000000
        /*0598*/ 	.short	0x0101
        /*059a*/ 	.byte	0x04
	.zero		1


	//   ....[44]....
        /*059c*/ 	.word	0x00005be0
        /*05a0*/ 	.word	0x000000ff
        /*05a4*/ 	.word	0x000384d0
        /*05a8*/ 	.short	0x010a
        /*05aa*/ 	.byte	0x2f
	.zero		1


	//   ....[45]....
        /*05ac*/ 	.word	0x000061b0
        /*05b0*/ 	.word	0x000000ff
        /*05b4*/ 	.word	0x00000000
        /*05b8*/ 	.short	0x0101
        /*05ba*/ 	.byte	0x04
	.zero		1


	//   ....[46]....
        /*05bc*/ 	.word	0x000061e0
        /*05c0*/ 	.word	0x000000ff
        /*05c4*/ 	.word	0x000384d8
        /*05c8*/ 	.short	0x010a
        /*05ca*/ 	.byte	0x2f
	.zero		1


	//   ....[47]....
        /*05cc*/ 	.word	0x000067b0
        /*05d0*/ 	.word	0x000000ff
        /*05d4*/ 	.word	0x00000000
        /*05d8*/ 	.short	0x0101
        /*05da*/ 	.byte	0x04
	.zero		1


	//   ....[48]....
        /*05dc*/ 	.word	0x00006800
        /*05e0*/ 	.word	0x000000ff
        /*05e4*/ 	.word	0x000384c0
        /*05e8*/ 	.short	0x010a
        /*05ea*/ 	.byte	0x2f
	.zero		1


	//   ....[49]....
        /*05ec*/ 	.word	0x00006dd0
        /*05f0*/ 	.word	0x000000ff
        /*05f4*/ 	.word	0x00000000
        /*05f8*/ 	.short	0x0101
        /*05fa*/ 	.byte	0x04
	.zero		1


	//   ....[50]....
        /*05fc*/ 	.word	0x00006e00
        /*0600*/ 	.word	0x000000ff
        /*0604*/ 	.word	0x000384c8
        /*0608*/ 	.short	0x010a
        /*060a*/ 	.byte	0x2f
	.zero		1


	//   ....[51]....
        /*060c*/ 	.word	0x000073d0
        /*0610*/ 	.word	0x000000ff
        /*0614*/ 	.word	0x00000000
        /*0618*/ 	.short	0x0101
        /*061a*/ 	.byte	0x04
	.zero		1


	//   ....[52]....
        /*061c*/ 	.word	0x00007400
        /*0620*/ 	.word	0x000000ff
        /*0624*/ 	.word	0x000384d0
        /*0628*/ 	.short	0x010a
        /*062a*/ 	.byte	0x2f
	.zero		1


	//   ....[53]....
        /*062c*/ 	.word	0x000079d0
        /*0630*/ 	.word	0x000000ff
        /*0634*/ 	.word	0x00000000
        /*0638*/ 	.short	0x0101
        /*063a*/ 	.byte	0x04
	.zero		1


	//   ....[54]....
        /*063c*/ 	.word	0x00007a00
        /*0640*/ 	.word	0x000000ff
        /*0644*/ 	.word	0x000384d8
        /*0648*/ 	.short	0x010a
        /*064a*/ 	.byte	0x2f
	.zero		1


	//   ....[55]....
        /*064c*/ 	.word	0x00008050
        /*0650*/ 	.word	0x000000ff
        /*0654*/ 	.word	0x00000000
        /*0658*/ 	.short	0x0101
        /*065a*/ 	.byte	0x05
	.zero		1


	//   ....[56]....
        /*065c*/ 	.word	0x000080a0
        /*0660*/ 	.word	0x000000ff
        /*0664*/ 	.word	0x00038400
        /*0668*/ 	.short	0x010a
        /*066a*/ 	.byte	0x04
	.zero		1


	//   ....[57]....
        /*066c*/ 	.word	0x000081b0
        /*0670*/ 	.word	0x000000ff
        /*0674*/ 	.word	0x00000000
        /*0678*/ 	.short	0x0101
        /*067a*/ 	.byte	0x04
	.zero		1


	//   ....[58]....
        /*067c*/ 	.word	0x000087b0
        /*0680*/ 	.word	0x000000ff
        /*0684*/ 	.word	0x00000000
        /*0688*/ 	.short	0x0101
        /*068a*/ 	.byte	0x2f
	.zero		1


	//   ....[59]....
        /*068c*/ 	.word	0x00008f30
        /*0690*/ 	.word	0x000000ff
        /*0694*/ 	.word	0x00038508
        /*0698*/ 	.short	0x010a
        /*069a*/ 	.byte	0x23
	.zero		1


	//   ....[60]....
        /*069c*/ 	.word	0x00009030
        /*06a0*/ 	.word	0x000000ff
        /*06a4*/ 	.word	0x00038400
        /*06a8*/ 	.short	0x010a
        /*06aa*/ 	.byte	0x08
	.zero		1


	//   ....[61]....
        /*06ac*/ 	.word	0x00009160
        /*06b0*/ 	.word	0x000000ff
        /*06b4*/ 	.word	0x00000000
        /*06b8*/ 	.short	0x0101
        /*06ba*/ 	.byte	0x08
	.zero		1


	//   ....[62]....
        /*06bc*/ 	.word	0x00009350
        /*06c0*/ 	.word	0x000000ff
        /*06c4*/ 	.word	0x000384e0
        /*06c8*/ 	.short	0x010a
        /*06ca*/ 	.byte	0x23
	.zero		1


	//   ....[63]....
        /*06cc*/ 	.word	0x00009460
        /*06d0*/ 	.word	0x000000ff
        /*06d4*/ 	.word	0x000384c0
        /*06d8*/ 	.short	0x010b
        /*06da*/ 	.byte	0x23
	.zero		1


	//   ....[64]....
        /*06dc*/ 	.word	0x000094c0
        /*06e0*/ 	.word	0x000000ff
        /*06e4*/ 	.word	0x00000000
        /*06e8*/ 	.short	0x0101
        /*06ea*/ 	.byte	0x08
	.zero		1


	//   ....[65]....
        /*06ec*/ 	.word	0x000094f0
        /*06f0*/ 	.word	0x000000ff
        /*06f4*/ 	.word	0x000384e8
        /*06f8*/ 	.short	0x010a
        /*06fa*/ 	.byte	0x23
	.zero		1


	//   ....[66]....
        /*06fc*/ 	.word	0x00009620
        /*0700*/ 	.word	0x000000ff
        /*0704*/ 	.word	0x000384c8
        /*0708*/ 	.short	0x010b
        /*070a*/ 	.byte	0x23
	.zero		1


	//   ....[67]....
        /*070c*/ 	.word	0x00009680
        /*0710*/ 	.word	0x000000ff
        /*0714*/ 	.word	0x00000000
        /*0718*/ 	.short	0x0101
        /*071a*/ 	.byte	0x09
	.zero		1


	//   ....[68]....
        /*071c*/ 	.word	0x000096b0
        /*0720*/ 	.word	0x000000ff
        /*0724*/ 	.word	0x000384f0
        /*0728*/ 	.short	0x010a
        /*072a*/ 	.byte	0x23
	.zero		1


	//   ....[69]....
        /*072c*/ 	.word	0x000097e0
        /*0730*/ 	.word	0x000000ff
        /*0734*/ 	.word	0x000384d0
        /*0738*/ 	.short	0x010b
        /*073a*/ 	.byte	0x23
	.zero		1


	//   ....[70]....
        /*073c*/ 	.word	0x00009840
        /*0740*/ 	.word	0x000000ff
        /*0744*/ 	.word	0x00000000
        /*0748*/ 	.short	0x0101
        /*074a*/ 	.byte	0x27
	.zero		1


	//   ....[71]....
        /*074c*/ 	.word	0x00009870
        /*0750*/ 	.word	0x000000ff
        /*0754*/ 	.word	0x000384f8
        /*0758*/ 	.short	0x010a
        /*075a*/ 	.byte	0x23
	.zero		1


	//   ....[72]....
        /*075c*/ 	.word	0x000099a0
        /*0760*/ 	.word	0x000000ff
        /*0764*/ 	.word	0x000384d8
        /*0768*/ 	.short	0x010b
        /*076a*/ 	.byte	0x23
	.zero		1


	//   ....[73]....
        /*076c*/ 	.word	0x00009a00
        /*0770*/ 	.word	0x000000ff
        /*0774*/ 	.word	0x00000000
        /*0778*/ 	.short	0x0101
        /*077a*/ 	.byte	0x2b
	.zero		1


	//   ....[74]....
        /*077c*/ 	.word	0x00009a40
        /*0780*/ 	.word	0x000000ff
        /*0784*/ 	.word	0x000384e0
        /*0788*/ 	.short	0x010a
        /*078a*/ 	.byte	0x23
	.zero		1


	//   ....[75]....
        /*078c*/ 	.word	0x00009b60
        /*0790*/ 	.word	0x000000ff
        /*0794*/ 	.word	0x000384c0
        /*0798*/ 	.short	0x010b
        /*079a*/ 	.byte	0x23
	.zero		1


	//   ....[76]....
        /*079c*/ 	.word	0x00009ba0
        /*07a0*/ 	.word	0x000000ff
        /*07a4*/ 	.word	0x00000000
        /*07a8*/ 	.short	0x0101
        /*07aa*/ 	.byte	0x08
	.zero		1


	//   ....[77]....
        /*07ac*/ 	.word	0x00009bd0
        /*07b0*/ 	.word	0x000000ff
        /*07b4*/ 	.word	0x000384e8
        /*07b8*/ 	.short	0x010a
        /*07ba*/ 	.byte	0x23
	.zero		1


	//   ....[78]....
        /*07bc*/ 	.word	0x00009cf0
        /*07c0*/ 	.word	0x000000ff
        /*07c4*/ 	.word	0x000384c8
        /*07c8*/ 	.short	0x010b
        /*07ca*/ 	.byte	0x23
	.zero		1


	//   ....[79]....
        /*07cc*/ 	.word	0x00009d30
        /*07d0*/ 	.word	0x000000ff
        /*07d4*/ 	.word	0x00000000
        /*07d8*/ 	.short	0x0101
        /*07da*/ 	.byte	0x09
	.zero		1


	//   ....[80]....
        /*07dc*/ 	.word	0x00009d60
        /*07e0*/ 	.word	0x000000ff
        /*07e4*/ 	.word	0x000384f0
        /*07e8*/ 	.short	0x010a
        /*07ea*/ 	.byte	0x23
	.zero		1


	//   ....[81]....
        /*07ec*/ 	.word	0x00009e80
        /*07f0*/ 	.word	0x000000ff
        /*07f4*/ 	.word	0x000384d0
        /*07f8*/ 	.short	0x010b
        /*07fa*/ 	.byte	0x23
	.zero		1


	//   ....[82]....
        /*07fc*/ 	.word	0x00009ec0
        /*0800*/ 	.word	0x000000ff
        /*0804*/ 	.word	0x00000000
        /*0808*/ 	.short	0x0101
        /*080a*/ 	.byte	0x27
	.zero		1


	//   ....[83]....
        /*080c*/ 	.word	0x00009ef0
        /*0810*/ 	.word	0x000000ff
        /*0814*/ 	.word	0x000384f8
        /*0818*/ 	.short	0x010a
        /*081a*/ 	.byte	0x23
	.zero		1


	//   ....[84]....
        /*081c*/ 	.word	0x0000a010
        /*0820*/ 	.word	0x000000ff
        /*0824*/ 	.word	0x000384d8
        /*0828*/ 	.short	0x010b
        /*082a*/ 	.byte	0x23
	.zero		1


	//   ....[85]....
        /*082c*/ 	.word	0x0000a060
        /*0830*/ 	.word	0x000000ff
        /*0834*/ 	.word	0x00000000
        /*0838*/ 	.short	0x0101
        /*083a*/ 	.byte	0x2b
	.zero		1


	//   ....[86]....
        /*083c*/ 	.word	0x0000a5b0
        /*0840*/ 	.word	0x000000ff
        /*0844*/ 	.word	0x000384e0
        /*0848*/ 	.short	0x010a
        /*084a*/ 	.byte	0x23
	.zero		1


	//   ....[87]....
        /*084c*/ 	.word	0x0000a5f0
        /*0850*/ 	.word	0x000000ff
        /*0854*/ 	.word	0x000384e8
        /*0858*/ 	.short	0x010a
        /*085a*/ 	.byte	0x23
	.zero		1


	//   ....[88]....
        /*085c*/ 	.word	0x0000a630
        /*0860*/ 	.word	0x000000ff
        /*0864*/ 	.word	0x000384f0
        /*0868*/ 	.short	0x010a
        /*086a*/ 	.byte	0x23
	.zero		1


	//   ....[89]....
        /*086c*/ 	.word	0x0000a6a0
        /*0870*/ 	.word	0x00000003
        /*0874*/ 	.word	0x000384f8
        /*0878*/ 	.short	0x010a
        /*087a*/ 	.byte	0x3f
	.zero		1


	//   ....[90]....
        /*087c*/ 	.word	0x0000b420
        /*0880*/ 	.word	0x00000008
        /*0884*/ 	.word	0x000384a0
        /*0888*/ 	.short	0x010a
        /*088a*/ 	.byte	0x3f
	.zero		1


	//   ....[91]....
        /*088c*/ 	.word	0x0000b6d0
        /*0890*/ 	.word	0x000000ff
        /*0894*/ 	.word	0x00038508
        /*0898*/ 	.short	0x0101
        /*089a*/ 	.byte	0x11
	.zero		1


	//   ....[92]....
        /*089c*/ 	.word	0x0000b7c0
        /*08a0*/ 	.word	0x00000003
        /*08a4*/ 	.word	0x00038400
        /*08a8*/ 	.short	0x010a
        /*08aa*/ 	.byte	0x3f
	.zero		1


	//   ....[93]....
        /*08ac*/ 	.word	0x0000b900
        /*08b0*/ 	.word	0x00000002
        /*08b4*/ 	.word	0x00000000
        /*08b8*/ 	.short	0x0101
        /*08ba*/ 	.byte	0x3f
	.zero		1


	//   ....[94]....
        /*08bc*/ 	.word	0x0000c140
        /*08c0*/ 	.word	0x00000007
        /*08c4*/ 	.word	0x00000000
        /*08c8*/ 	.short	0x010a
        /*08ca*/ 	.byte	0x3f
	.zero		1


	//   ....[95]....
        /*08cc*/ 	.word	0x0000c1c0
        /*08d0*/ 	.word	0x00000009
        /*08d4*/ 	.word	0x00000000
        /*08d8*/ 	.short	0x010a
        /*08da*/ 	.byte	0x3f
	.zero		1


	//   ....[96]....
        /*08dc*/ 	.word	0x0000c250
        /*08e0*/ 	.word	0x00000006
        /*08e4*/ 	.word	0x00000000
        /*08e8*/ 	.short	0x010a
        /*08ea*/ 	.byte	0x3f
	.zero		1


	//   ....[97]....
        /*08ec*/ 	.word	0x0000c2e0
        /*08f0*/ 	.word	0x00000003
        /*08f4*/ 	.word	0x00000000
        /*08f8*/ 	.short	0x010a
        /*08fa*/ 	.byte	0x3f
	.zero		1


	//   ....[98]....
        /*08fc*/ 	.word	0x0000df60
        /*0900*/ 	.word	0x00000011
        /*0904*/ 	.word	0x00038440
        /*0908*/ 	.short	0x010a
        /*090a*/ 	.byte	0x3f
	.zero		1


	//   ....[99]....
        /*090c*/ 	.word	0x0000e080
        /*0910*/ 	.word	0x00000011
        /*0914*/ 	.word	0x00038400
        /*0918*/ 	.short	0x0101
        /*091a*/ 	.byte	0x3f
	.zero		1


	//   ....[100]....
        /*091c*/ 	.word	0x0000e150
        /*0920*/ 	.word	0x00000005
        /*0924*/ 	.word	0x00038440
        /*0928*/ 	.short	0x010a
        /*092a*/ 	.byte	0x3f
	.zero		1


	//   ....[101]....
        /*092c*/ 	.word	0x0000e200
        /*0930*/ 	.word	0x00000007
        /*0934*/ 	.word	0x00038440
        /*0938*/ 	.short	0x010a
        /*093a*/ 	.byte	0x3f
	.zero		1


	//   ....[102]....
        /*093c*/ 	.word	0x0000e2b0
        /*0940*/ 	.word	0x00000007
        /*0944*/ 	.word	0x00038440
        /*0948*/ 	.short	0x010a
        /*094a*/ 	.byte	0x3f
	.zero		1


	//   ....[103]....
        /*094c*/ 	.word	0x0000e360
        /*0950*/ 	.word	0x00000007
        /*0954*/ 	.word	0x00038440
        /*0958*/ 	.short	0x010a
        /*095a*/ 	.byte	0x3f
	.zero		1


	//   ....[104]....
        /*095c*/ 	.word	0x0000e410
        /*0960*/ 	.word	0x00000007
        /*0964*/ 	.word	0x00038440
        /*0968*/ 	.short	0x010a
        /*096a*/ 	.byte	0x3f
	.zero		1


	//   ....[105]....
        /*096c*/ 	.word	0x0000e4c0
        /*0970*/ 	.word	0x00000007
        /*0974*/ 	.word	0x00038440
        /*0978*/ 	.short	0x010a
        /*097a*/ 	.byte	0x3f
	.zero		1


	//   ....[106]....
        /*097c*/ 	.word	0x0000e570
        /*0980*/ 	.word	0x00000007
        /*0984*/ 	.word	0x00038440
        /*0988*/ 	.short	0x010a
        /*098a*/ 	.byte	0x3f
	.zero		1


	//   ....[107]....
        /*098c*/ 	.word	0x0000e620
        /*0990*/ 	.word	0x00000003
        /*0994*/ 	.word	0x00038440
        /*0998*/ 	.short	0x010a
        /*099a*/ 	.byte	0x3f
	.zero		1


	//   ....[108]....
        /*099c*/ 	.word	0x0000e680
        /*09a0*/ 	.word	0x00000003
        /*09a4*/ 	.word	0x00038480
        /*09a8*/ 	.short	0x010a
        /*09aa*/ 	.byte	0x3f
	.zero		1


	//   ....[109]....
        /*09ac*/ 	.word	0x0000e6e0
        /*09b0*/ 	.word	0x00000008
        /*09b4*/ 	.word	0x00038480
        /*09b8*/ 	.short	0x010a
        /*09ba*/ 	.byte	0x3f
	.zero		1


	//   ....[110]....
        /*09bc*/ 	.word	0x0000e7a0
        /*09c0*/ 	.word	0x00000006
        /*09c4*/ 	.word	0x000384c0
        /*09c8*/ 	.short	0x010a
        /*09ca*/ 	.byte	0x3f
	.zero		1


	//   ....[111]....
        /*09cc*/ 	.word	0x0000e800
        /*09d0*/ 	.word	0x0000000c
        /*09d4*/ 	.word	0x000384c8
        /*09d8*/ 	.short	0x010a
        /*09da*/ 	.byte	0x3f
	.zero		1


	//   ....[112]....
        /*09dc*/ 	.word	0x0000e860
        /*09e0*/ 	.word	0x0000000c
        /*09e4*/ 	.word	0x000384d0
        /*09e8*/ 	.short	0x010a
        /*09ea*/ 	.byte	0x3f
	.zero		1


	//   ....[113]....
        /*09ec*/ 	.word	0x0000e8c0
        /*09f0*/ 	.word	0x0000000c
        /*09f4*/ 	.word	0x000384d8
        /*09f8*/ 	.short	0x010a
        /*09fa*/ 	.byte	0x3f
	.zero		1


	//   ....[114]....
        /*09fc*/ 	.word	0x0000e920
        /*0a00*/ 	.word	0x0000000c
        /*0a04*/ 	.word	0x000384c0
        /*0a08*/ 	.short	0x010a
        /*0a0a*/ 	.byte	0x3f
	.zero		1


	//   ....[115]....
        /*0a0c*/ 	.word	0x0000e980
        /*0a10*/ 	.word	0x0000000c
        /*0a14*/ 	.word	0x000384c8
        /*0a18*/ 	.short	0x010a
        /*0a1a*/ 	.byte	0x3f
	.zero		1


	//   ....[116]....
        /*0a1c*/ 	.word	0x0000e9e0
        /*0a20*/ 	.word	0x0000000c
        /*0a24*/ 	.word	0x000384d0
        /*0a28*/ 	.short	0x010a
        /*0a2a*/ 	.byte	0x3f
	.zero		1


	//   ....[117]....
        /*0a2c*/ 	.word	0x0000ea40
        /*0a30*/ 	.word	0x0000000c
        /*0a34*/ 	.word	0x000384d8
        /*0a38*/ 	.short	0x010a
        /*0a3a*/ 	.byte	0x3f
	.zero		1


	//   ....[118]....
        /*0a3c*/ 	.word	0x0000eaa0
        /*0a40*/ 	.word	0x00000003
        /*0a44*/ 	.word	0x00038400
        /*0a48*/ 	.short	0x010a
        /*0a4a*/ 	.byte	0x3f
	.zero		1


	//   ....[119]....
        /*0a4c*/ 	.word	0x0000eb00
        /*0a50*/ 	.word	0x00000003
        /*0a54*/ 	.word	0x00038508
        /*0a58*/ 	.short	0x010a
        /*0a5a*/ 	.byte	0x3f
	.zero		1


	//   ....[120]....
        /*0a5c*/ 	.word	0x0000eb60
        /*0a60*/ 	.word	0x00000003
        /*0a64*/ 	.word	0x00038400
        /*0a68*/ 	.short	0x010a
        /*0a6a*/ 	.byte	0x3f
	.zero		1


	//   ....[121]....
        /*0a6c*/ 	.word	0x0000ebc0
        /*0a70*/ 	.word	0x00000003
        /*0a74*/ 	.word	0x000384e0
        /*0a78*/ 	.short	0x010a
        /*0a7a*/ 	.byte	0x3f
	.zero		1


	//   ....[122]....
        /*0a7c*/ 	.word	0x0000ec20
        /*0a80*/ 	.word	0x00000003
        /*0a84*/ 	.word	0x000384e8
        /*0a88*/ 	.short	0x010a
        /*0a8a*/ 	.byte	0x3f
	.zero		1


	//   ....[123]....
        /*0a8c*/ 	.word	0x0000ec80
        /*0a90*/ 	.word	0x00000003
        /*0a94*/ 	.word	0x000384f0
        /*0a98*/ 	.short	0x010a
        /*0a9a*/ 	.byte	0x3f
	.zero		1


	//   ....[124]....
        /*0a9c*/ 	.word	0x0000ece0
        /*0aa0*/ 	.word	0x00000003
        /*0aa4*/ 	.word	0x000384f8
        /*0aa8*/ 	.short	0x010a
        /*0aaa*/ 	.byte	0x3f
	.zero		1


	//   ....[125]....
        /*0aac*/ 	.word	0x0000ed40
        /*0ab0*/ 	.word	0x00000003
        /*0ab4*/ 	.word	0x000384e0
        /*0ab8*/ 	.short	0x010a
        /*0aba*/ 	.byte	0x3f
	.zero		1


	//   ....[126]....
        /*0abc*/ 	.word	0x0000eda0
        /*0ac0*/ 	.word	0x00000003
        /*0ac4*/ 	.word	0x000384e8
        /*0ac8*/ 	.short	0x010a
        /*0aca*/ 	.byte	0x3f
	.zero		1


	//   ....[127]....
        /*0acc*/ 	.word	0x0000ee00
        /*0ad0*/ 	.word	0x00000003
        /*0ad4*/ 	.word	0x000384f0
        /*0ad8*/ 	.short	0x010a
        /*0ada*/ 	.byte	0x3f
	.zero		1


	//   ....[128]....
        /*0adc*/ 	.word	0x0000ee60
        /*0ae0*/ 	.word	0x00000003
        /*0ae4*/ 	.word	0x000384f8
        /*0ae8*/ 	.short	0x010a
        /*0aea*/ 	.byte	0x3f
	.zero		1


	//   ....[129]....
        /*0aec*/ 	.word	0x0000eec0
        /*0af0*/ 	.word	0x00000003
        /*0af4*/ 	.word	0x000384e0
        /*0af8*/ 	.short	0x010a
        /*0afa*/ 	.byte	0x3f
	.zero		1


	//   ....[130]....
        /*0afc*/ 	.word	0x0000ef20
        /*0b00*/ 	.word	0x00000003
        /*0b04*/ 	.word	0x000384e8
        /*0b08*/ 	.short	0x010a
        /*0b0a*/ 	.byte	0x3f
	.zero		1


	//   ....[131]....
        /*0b0c*/ 	.word	0x0000ef80
        /*0b10*/ 	.word	0x00000003
        /*0b14*/ 	.word	0x000384f0
        /*0b18*/ 	.short	0x010a
        /*0b1a*/ 	.byte	0x3f
	.zero		1


	//   ....[132]....
        /*0b1c*/ 	.word	0x0000f050
        /*0b20*/ 	.word	0x00000008
        /*0b24*/ 	.word	0x000384a0
        /*0b28*/ 	.short	0x010a
        /*0b2a*/ 	.byte	0x3f
	.zero		1


	//   ....[133]....
        /*0b2c*/ 	.word	0x0000f0a0
        /*0b30*/ 	.word	0x00000003
        /*0b34*/ 	.word	0x00038400
        /*0b38*/ 	.short	0x010a
        /*0b3a*/ 	.byte	0x3f
	.zero		1


	//   ....[134]....
        /*0b3c*/ 	.word	0x0000f2b0
        /*0b40*/ 	.word	0x00000007
        /*0b44*/ 	.word	0x00000000
        /*0b48*/ 	.short	0x010a
        /*0b4a*/ 	.byte	0x3f
	.zero		1


	//   ....[135]....
        /*0b4c*/ 	.word	0x0000f300
        /*0b50*/ 	.word	0x00000009
        /*0b54*/ 	.word	0x00000000
        /*0b58*/ 	.short	0x010a
        /*0b5a*/ 	.byte	0x3f
	.zero		1


	//   ....[136]....
        /*0b5c*/ 	.word	0x0000f350
        /*0b60*/ 	.word	0x00000006
        /*0b64*/ 	.word	0x00000000
        /*0b68*/ 	.short	0x010a
        /*0b6a*/ 	.byte	0x3f
	.zero		1


	//   ....[137]....
        /*0b6c*/ 	.word	0x0000f3a0
        /*0b70*/ 	.word	0x00000011
        /*0b74*/ 	.word	0x00038440
        /*0b78*/ 	.short	0x010a
        /*0b7a*/ 	.byte	0x3f
	.zero		1


	//   ....[138]....
        /*0b7c*/ 	.word	0x0000f3f0
        /*0b80*/ 	.word	0x00000005
        /*0b84*/ 	.word	0x00038440
        /*0b88*/ 	.short	0x010a
        /*0b8a*/ 	.byte	0x3f
	.zero		1


	//   ....[139]....
        /*0b8c*/ 	.word	0x0000f440
        /*0b90*/ 	.word	0x00000007
        /*0b94*/ 	.word	0x00038440
        /*0b98*/ 	.short	0x010a
        /*0b9a*/ 	.byte	0x3f
	.zero		1


	//   ....[140]....
        /*0b9c*/ 	.word	0x0000f490
        /*0ba0*/ 	.word	0x00000007
        /*0ba4*/ 	.word	0x00038440
        /*0ba8*/ 	.short	0x010a
        /*0baa*/ 	.byte	0x3f
	.zero		1


	//   ....[141]....
        /*0bac*/ 	.word	0x0000f4e0
        /*0bb0*/ 	.word	0x00000007
        /*0bb4*/ 	.word	0x00038440
        /*0bb8*/ 	.short	0x010a
        /*0bba*/ 	.byte	0x3f
	.zero		1


	//   ....[142]....
        /*0bbc*/ 	.word	0x0000f530
        /*0bc0*/ 	.word	0x00000007
        /*0bc4*/ 	.word	0x00038440
        /*0bc8*/ 	.short	0x010a
        /*0bca*/ 	.byte	0x3f
	.zero		1


	//   ....[143]....
        /*0bcc*/ 	.word	0x0000f580
        /*0bd0*/ 	.word	0x00000007
        /*0bd4*/ 	.word	0x00038440
        /*0bd8*/ 	.short	0x010a
        /*0bda*/ 	.byte	0x3f
	.zero		1


	//   ....[144]....
        /*0bdc*/ 	.word	0x0000f5d0
        /*0be0*/ 	.word	0x00000007
        /*0be4*/ 	.word	0x00038440
        /*0be8*/ 	.short	0x010a
        /*0bea*/ 	.byte	0x3f
	.zero		1


	//----- nvinfo : EIATTR_NUM_MBARRIERS
	.align		4
.L_37:
        /*0bec*/ 	.byte	0x03, 0x38
        /*0bee*/ 	.short	0x0022


	//----- nvinfo : EIATTR_EXIT_INSTR_OFFSETS
	.align		4
        /*0bf0*/ 	.byte	0x04, 0x1c
        /*0bf2*/ 	.short	(.L_39 - .L_38)


	//   ....[0]....
.L_38:
        /*0bf4*/ 	.word	0x00002e80


	//   ....[1]....
        /*0bf8*/ 	.word	0x00002f40


	//   ....[2]....
        /*0bfc*/ 	.word	0x000087c0


	//   ....[3]....
        /*0c00*/ 	.word	0x00008860


	//   ....[4]....
        /*0c04*/ 	.word	0x0000a6f0


	//   ....[5]....
        /*0c08*/ 	.word	0x0000c330


	//   ....[6]....
        /*0c0c*/ 	.word	0x0000e650


	//----- nvinfo : EIATTR_MAX_THREADS
	.align		4
.L_39:
        /*0c10*/ 	.byte	0x04, 0x05
        /*0c12*/ 	.short	(.L_41 - .L_40)
.L_40:
        /*0c14*/ 	.word	0x00000180
        /*0c18*/ 	.word	0x00000001
        /*0c1c*/ 	.word	0x00000001


	//----- nvinfo : EIATTR_CRS_STACK_SIZE
	.align		4
.L_41:
        /*0c20*/ 	.byte	0x04, 0x1e
        /*0c22*/ 	.short	(.L_43 - .L_42)
.L_42:
        /*0c24*/ 	.word	0x00000000


	//----- nvinfo : EIATTR_CBANK_PARAM_SIZE
	.align		4
.L_43:
        /*0c28*/ 	.byte	0x03, 0x19
        /*0c2a*/ 	.short	0x0770


	//----- nvinfo : EIATTR_PARAM_CBANK
	.align		4
        /*0c2c*/ 	.byte	0x04, 0x0a
        /*0c2e*/ 	.short	(.L_45 - .L_44)
	.align		4
.L_44:
        /*0c30*/ 	.word	index@(.nv.constant0._ZN7cutlass13device_kernelINS_4gemm6kernel13GemmUniversalINS1_17GroupProblemShapeIN4cute5tupleIJiiiEEEEENS1_10collective13CollectiveMmaINS1_39MainloopSm90ArrayTmaGmmaWarpSpecializedILi4ENS6_IJNS5_1CILi2EEENSC_ILi1EEESE_EEENS1_43KernelPtrArrayTmaWarpSpecializedCooperativeEEENS6_IJNSC_ILi128EEENSC_ILi256EEENSC_ILi64EEEEEENS_6half_tEPNS6_IJlSE_NSC_ILi0EEEEEESM_SP_NS5_8TiledMMAINS5_8MMA_AtomIJNS5_4SM904GMMA26MMA_64x256x16_F32F16F16_SSILNST_5MajorE0ELSV_0ELNST_7ScaleInE1ELSW_1EEEEEENS5_6LayoutISF_NS6_IJSE_SN_SN_EEEEENS6_IJNS5_10UnderscoreES12_S12_EEEEENS5_13SM90_TMA_LOADENS5_14ComposedLayoutINS5_7SwizzleILi3ELi4ELi3EEENS5_18smem_ptr_flag_bitsILi16EEENSZ_INS6_IJNSC_ILi8EEESK_EEENS6_IJSK_SE_EEEEEEEvNS5_8identityENS5_23SM90_TMA_LOAD_MULTICASTES1F_vS1G_EENS_8epilogue10collective18CollectiveEpilogueINS1J_30Sm90PtrArrayTmaWarpSpecializedILi4ELi2ELi16ELb1ELb0ELi2EEEJSL_NS6_IJSI_NSC_ILi32EEEEEESM_PNS6_IJSE_lSN_EEESM_S1R_NS1J_6fusion15FusionCallbacksIS1N_NS1S_17LinearCombinationISM_fSM_fLNS_15FloatRoundStyleE2EEESL_S1P_JEEES15_NS16_IS18_S1A_NSZ_INS6_IJSK_S1B_EEENS6_IJSE_SK_EEEEEEENS5_17SM75_U16x8_LDSM_TENS5_14SM90_TMA_STOREES21_NS5_17SM90_U16x8_STSM_TENS5_9Copy_AtomIJNS5_17SM90_U32x4_STSM_NESM_EEEvEEEvvEEEEvNT_6ParamsE)
        /*0c34*/ 	.short	0x0210
        /*0c36*/ 	.short	0x0770


	//----- nvinfo : EIATTR_SW_WAR
	.align		4
.L_45:
        /*0c38*/ 	.byte	0x04, 0x36
        /*0c3a*/ 	.short	(.L_47 - .L_46)
.L_46:
        /*0c3c*/ 	.word	0x00000008
.L_47:


//--------------------- .nv.callgraph             --------------------------
	.section	.nv.callgraph,"",@"SHT_CUDA_CALLGRAPH"
	.align	4
	.sectionentsize	8
	.align		4
        /*0000*/ 	.word	0x00000000
	.align		4
        /*0004*/ 	.word	0xffffffff
	.align		4
        /*0008*/ 	.word	index@(_ZN7cutlass13device_kernelINS_4gemm6kernel13GemmUniversalINS1_17GroupProblemShapeIN4cute5tupleIJiiiEEEEENS1_10collective13CollectiveMmaINS1_39MainloopSm90ArrayTmaGmmaWarpSpecializedILi4ENS6_IJNS5_1CILi2EEENSC_ILi1EEESE_EEENS1_43KernelPtrArrayTmaWarpSpecializedCooperativeEEENS6_IJNSC_ILi128EEENSC_ILi256EEENSC_ILi64EEEEEENS_6half_tEPNS6_IJlSE_NSC_ILi0EEEEEESM_SP_NS5_8TiledMMAINS5_8MMA_AtomIJNS5_4SM904GMMA26MMA_64x256x16_F32F16F16_SSILNST_5MajorE0ELSV_0ELNST_7ScaleInE1ELSW_1EEEEEENS5_6LayoutISF_NS6_IJSE_SN_SN_EEEEENS6_IJNS5_10UnderscoreES12_S12_EEEEENS5_13SM90_TMA_LOADENS5_14ComposedLayoutINS5_7SwizzleILi3ELi4ELi3EEENS5_18smem_ptr_flag_bitsILi16EEENSZ_INS6_IJNSC_ILi8EEESK_EEENS6_IJSK_SE_EEEEEEEvNS5_8identityENS5_23SM90_TMA_LOAD_MULTICASTES1F_vS1G_EENS_8epilogue10collective18CollectiveEpilogueINS1J_30Sm90PtrArrayTmaWarpSpecializedILi4ELi2ELi16ELb1ELb0ELi2EEEJSL_NS6_IJSI_NSC_ILi32EEEEEESM_PNS6_IJSE_lSN_EEESM_S1R_NS1J_6fusion15FusionCallbacksIS1N_NS1S_17LinearCombinationISM_fSM_fLNS_15FloatRoundStyleE2EEESL_S1P_JEEES15_NS16_IS18_S1A_NSZ_INS6_IJSK_S1B_EEENS6_IJSE_SK_EEEEEEENS5_17SM75_U16x8_LDSM_TENS5_14SM90_TMA_STOREES21_NS5_17SM90_U16x8_STSM_TENS5_9Copy_AtomIJNS5_17SM90_U32x4_STSM_NESM_EEEvEEEvvEEEEvNT_6ParamsE)
	.align		4
        /*000c*/ 	.word	index@(__assertfail)
	.align		4
        /*0010*/ 	.word	0x00000000
	.align		4
        /*0014*/ 	.word	0xfffffffe
	.align		4
        /*0018*/ 	.word	0x00000000
	.align		4
        /*001c*/ 	.word	0xfffffffd
	.align		4
        /*0020*/ 	.word	0x00000000
	.align		4
        /*0024*/ 	.word	0xfffffffc


//--------------------- .nv.constant4             --------------------------
	.section	.nv.constant4,"a",@progbits
	.align	8
	.align		8
.nv.constant4:
        /*0000*/ 	.dword	__assertfail
	.align		8
        /*0008*/ 	.dword	__unnamed_1
	.align		8
        /*0010*/ 	.dword	_ZN39_INTERNAL_512dcf30_4_k_cu_56c01c9c_27804cuda3std3__45__cpo5beginE
	.align		8
        /*0018*/ 	.dword	_ZN39_INTERNAL_512dcf30_4_k_cu_56c01c9c_27804cuda3std3__45__cpo3endE
	.align		8
        /*0020*/ 	.dword	_ZN39_INTERNAL_512dcf30_4_k_cu_56c01c9c_27804cuda3std3__45__cpo6cbeginE
	.align		8
        /*0028*/ 	.dword	_ZN39_INTERNAL_512dcf30_4_k_cu_56c01c9c_27804cuda3std3__45__cpo4cendE
	.align		8
        /*0030*/ 	.dword	_ZN39_INTERNAL_512dcf30_4_k_cu_56c01c9c_27804cuda3std3__441_GLOBAL__N__512dcf30_4_k_cu_56c01c9c_27806ignoreE
	.align		8
        /*0038*/ 	.dword	_ZN39_INTERNAL_512dcf30_4_k_cu_56c01c9c_27804cuda3std3__419piecewise_constructE
	.align		8
        /*0040*/ 	.dword	_ZN39_INTERNAL_512dcf30_4_k_cu_56c01c9c_27804cuda3std3__48in_placeE
	.align		8
        /*0048*/ 	.dword	_ZN39_INTERNAL_512dcf30_4_k_cu_56c01c9c_27804cuda3std6ranges3__45__cpo4swapE
	.align		8
        /*0050*/ 	.dword	_ZN39_INTERNAL_512dcf30_4_k_cu_56c01c9c_27804cuda3std6ranges3__45__cpo9iter_moveE
	.align		8
        /*0058*/ 	.dword	_ZN39_INTERNAL_512dcf30_4_k_cu_56c01c9c_27804cute7productE
	.align		8
        /*0060*/ 	.dword	_ZN39_INTERNAL_512dcf30_4_k_cu_56c01c9c_27804cute1_E
	.align		8
        /*0068*/ 	.dword	$str$24
	.align		8
        /*0070*/ 	.dword	$str$25


//--------------------- .text._ZN7cutlass13device_kernelINS_4gemm6kernel13GemmUniversalINS1_17GroupProblemShapeIN4cute5tupleIJiiiEEEEENS1_10collective13CollectiveMmaINS1_39MainloopSm90ArrayTmaGmmaWarpSpecializedILi4ENS6_IJNS5_1CILi2EEENSC_ILi1EEESE_EEENS1_43KernelPtrArrayTmaWarpSpecializedCooperativeEEENS6_IJNSC_ILi128EEENSC_ILi256EEENSC_ILi64EEEEEENS_6half_tEPNS6_IJlSE_NSC_ILi0EEEEEESM_SP_NS5_8TiledMMAINS5_8MMA_AtomIJNS5_4SM904GMMA26MMA_64x256x16_F32F16F16_SSILNST_5MajorE0ELSV_0ELNST_7ScaleInE1ELSW_1EEEEEENS5_6LayoutISF_NS6_IJSE_SN_SN_EEEEENS6_IJNS5_10UnderscoreES12_S12_EEEEENS5_13SM90_TMA_LOADENS5_14ComposedLayoutINS5_7SwizzleILi3ELi4ELi3EEENS5_18smem_ptr_flag_bitsILi16EEENSZ_INS6_IJNSC_ILi8EEESK_EEENS6_IJSK_SE_EEEEEEEvNS5_8identityENS5_23SM90_TMA_LOAD_MULTICASTES1F_vS1G_EENS_8epilogue10collective18CollectiveEpilogueINS1J_30Sm90PtrArrayTmaWarpSpecializedILi4ELi2ELi16ELb1ELb0ELi2EEEJSL_NS6_IJSI_NSC_ILi32EEEEEESM_PNS6_IJSE_lSN_EEESM_S1R_NS1J_6fusion15FusionCallbacksIS1N_NS1S_17LinearCombinationISM_fSM_fLNS_15FloatRoundStyleE2EEESL_S1P_JEEES15_NS16_IS18_S1A_NSZ_INS6_IJSK_S1B_EEENS6_IJSE_SK_EEEEEEENS5_17SM75_U16x8_LDSM_TENS5_14SM90_TMA_STOREES21_NS5_17SM90_U16x8_STSM_TENS5_9Copy_AtomIJNS5_17SM90_U32x4_STSM_NESM_EEEvEEEvvEEEEvNT_6ParamsE --------------------------
	.section	.text._ZN7cutlass13device_kernelINS_4gemm6kernel13GemmUniversalINS1_17GroupProblemShapeIN4cute5tupleIJiiiEEEEENS1_10collective13CollectiveMmaINS1_39MainloopSm90ArrayTmaGmmaWarpSpecializedILi4ENS6_IJNS5_1CILi2EEENSC_ILi1EEESE_EEENS1_43KernelPtrArrayTmaWarpSpecializedCooperativeEEENS6_IJNSC_ILi128EEENSC_ILi256EEENSC_ILi64EEEEEENS_6half_tEPNS6_IJlSE_NSC_ILi0EEEEEESM_SP_NS5_8TiledMMAINS5_8MMA_AtomIJNS5_4SM904GMMA26MMA_64x256x16_F32F16F16_SSILNST_5MajorE0ELSV_0ELNST_7ScaleInE1ELSW_1EEEEEENS5_6LayoutISF_NS6_IJSE_SN_SN_EEEEENS6_IJNS5_10UnderscoreES12_S12_EEEEENS5_13SM90_TMA_LOADENS5_14ComposedLayoutINS5_7SwizzleILi3ELi4ELi3EEENS5_18smem_ptr_flag_bitsILi16EEENSZ_INS6_IJNSC_ILi8EEESK_EEENS6_IJSK_SE_EEEEEEEvNS5_8identityENS5_23SM90_TMA_LOAD_MULTICASTES1F_vS1G_EENS_8epilogue10collective18CollectiveEpilogueINS1J_30Sm90PtrArrayTmaWarpSpecializedILi4ELi2ELi16ELb1ELb0ELi2EEEJSL_NS6_IJSI_NSC_ILi32EEEEEESM_PNS6_IJSE_lSN_EEESM_S1R_NS1J_6fusion15FusionCallbacksIS1N_NS1S_17LinearCombinationISM_fSM_fLNS_15FloatRoundStyleE2EEESL_S1P_JEEES15_NS16_IS18_S1A_NSZ_INS6_IJSK_S1B_EEENS6_IJSE_SK_EEEEEEENS5_17SM75_U16x8_LDSM_TENS5_14SM90_TMA_STOREES21_NS5_17SM90_U16x8_STSM_TENS5_9Copy_AtomIJNS5_17SM90_U32x4_STSM_NESM_EEEvEEEvvEEEEvNT_6ParamsE,"ax",@progbits
	.align	128
.text._ZN7cutlass13device_kernelINS_4gemm6kernel13GemmUniversalINS1_17GroupProblemShapeIN4cute5tupleIJiiiEEEEENS1_10collective13CollectiveMmaINS1_39MainloopSm90ArrayTmaGmmaWarpSpecializedILi4ENS6_IJNS5_1CILi2EEENSC_ILi1EEESE_EEENS1_43KernelPtrArrayTmaWarpSpecializedCooperativeEEENS6_IJNSC_ILi128EEENSC_ILi256EEENSC_ILi64EEEEEENS_6half_tEPNS6_IJlSE_NSC_ILi0EEEEEESM_SP_NS5_8TiledMMAINS5_8MMA_AtomIJNS5_4SM904GMMA26MMA_64x256x16_F32F16F16_SSILNST_5MajorE0ELSV_0ELNST_7ScaleInE1ELSW_1EEEEEENS5_6LayoutISF_NS6_IJSE_SN_SN_EEEEENS6_IJNS5_10UnderscoreES12_S12_EEEEENS5_13SM90_TMA_LOADENS5_14ComposedLayoutINS5_7SwizzleILi3ELi4ELi3EEENS5_18smem_ptr_flag_bitsILi16EEENSZ_INS6_IJNSC_ILi8EEESK_EEENS6_IJSK_SE_EEEEEEEvNS5_8identityENS5_23SM90_TMA_LOAD_MULTICASTES1F_vS1G_EENS_8epilogue10collective18CollectiveEpilogueINS1J_30Sm90PtrArrayTmaWarpSpecializedILi4ELi2ELi16ELb1ELb0ELi2EEEJSL_NS6_IJSI_NSC_ILi32EEEEEESM_PNS6_IJSE_lSN_EEESM_S1R_NS1J_6fusion15FusionCallbacksIS1N_NS1S_17LinearCombinationISM_fSM_fLNS_15FloatRoundStyleE2EEESL_S1P_JEEES15_NS16_IS18_S1A_NSZ_INS6_IJSK_S1B_EEENS6_IJSE_SK_EEEEEEENS5_17SM75_U16x8_LDSM_TENS5_14SM90_TMA_STOREES21_NS5_17SM90_U16x8_STSM_TENS5_9Copy_AtomIJNS5_17SM90_U32x4_STSM_NESM_EEEvEEEvvEEEEvNT_6ParamsE:
        .type           _ZN7cutlass13device_kernelINS_4gemm6kernel13GemmUniversalINS1_17GroupProblemShapeIN4cute5tupleIJiiiEEEEENS1_10collective13CollectiveMmaINS1_39MainloopSm90ArrayTmaGmmaWarpSpecializedILi4ENS6_IJNS5_1CILi2EEENSC_ILi1EEESE_EEENS1_43KernelPtrArrayTmaWarpSpecializedCooperativeEEENS6_IJNSC_ILi128EEENSC_ILi256EEENSC_ILi64EEEEEENS_6half_tEPNS6_IJlSE_NSC_ILi0EEEEEESM_SP_NS5_8TiledMMAINS5_8MMA_AtomIJNS5_4SM904GMMA26MMA_64x256x16_F32F16F16_SSILNST_5MajorE0ELSV_0ELNST_7ScaleInE1ELSW_1EEEEEENS5_6LayoutISF_NS6_IJSE_SN_SN_EEEEENS6_IJNS5_10UnderscoreES12_S12_EEEEENS5_13SM90_TMA_LOADENS5_14ComposedLayoutINS5_7SwizzleILi3ELi4ELi3EEENS5_18smem_ptr_flag_bitsILi16EEENSZ_INS6_IJNSC_ILi8EEESK_EEENS6_IJSK_SE_EEEEEEEvNS5_8identityENS5_23SM90_TMA_LOAD_MULTICASTES1F_vS1G_EENS_8epilogue10collective18CollectiveEpilogueINS1J_30Sm90PtrArrayTmaWarpSpecializedILi4ELi2ELi16ELb1ELb0ELi2EEEJSL_NS6_IJSI_NSC_ILi32EEEEEESM_PNS6_IJSE_lSN_EEESM_S1R_NS1J_6fusion15FusionCallbacksIS1N_NS1S_17LinearCombinationISM_fSM_fLNS_15FloatRoundStyleE2EEESL_S1P_JEEES15_NS16_IS18_S1A_NSZ_INS6_IJSK_S1B_EEENS6_IJSE_SK_EEEEEEENS5_17SM75_U16x8_LDSM_TENS5_14SM90_TMA_STOREES21_NS5_17SM90_U16x8_STSM_TENS5_9Copy_AtomIJNS5_17SM90_U32x4_STSM_NESM_EEEvEEEvvEEEEvNT_6ParamsE,@function
        .size           _ZN7cutlass13device_kernelINS_4gemm6kernel13GemmUniversalINS1_17GroupProblemShapeIN4cute5tupleIJiiiEEEEENS1_10collective13CollectiveMmaINS1_39MainloopSm90ArrayTmaGmmaWarpSpecializedILi4ENS6_IJNS5_1CILi2EEENSC_ILi1EEESE_EEENS1_43KernelPtrArrayTmaWarpSpecializedCooperativeEEENS6_IJNSC_ILi128EEENSC_ILi256EEENSC_ILi64EEEEEENS_6half_tEPNS6_IJlSE_NSC_ILi0EEEEEESM_SP_NS5_8TiledMMAINS5_8MMA_AtomIJNS5_4SM904GMMA26MMA_64x256x16_F32F16F16_SSILNST_5MajorE0ELSV_0ELNST_7ScaleInE1ELSW_1EEEEEENS5_6LayoutISF_NS6_IJSE_SN_SN_EEEEENS6_IJNS5_10UnderscoreES12_S12_EEEEENS5_13SM90_TMA_LOADENS5_14ComposedLayoutINS5_7SwizzleILi3ELi4ELi3EEENS5_18smem_ptr_flag_bitsILi16EEENSZ_INS6_IJNSC_ILi8EEESK_EEENS6_IJSK_SE_EEEEEEEvNS5_8identityENS5_23SM90_TMA_LOAD_MULTICASTES1F_vS1G_EENS_8epilogue10collective18CollectiveEpilogueINS1J_30Sm90PtrArrayTmaWarpSpecializedILi4ELi2ELi16ELb1ELb0ELi2EEEJSL_NS6_IJSI_NSC_ILi32EEEEEESM_PNS6_IJSE_lSN_EEESM_S1R_NS1J_6fusion15FusionCallbacksIS1N_NS1S_17LinearCombinationISM_fSM_fLNS_15FloatRoundStyleE2EEESL_S1P_JEEES15_NS16_IS18_S1A_NSZ_INS6_IJSK_S1B_EEENS6_IJSE_SK_EEEEEEENS5_17SM75_U16x8_LDSM_TENS5_14SM90_TMA_STOREES21_NS5_17SM90_U16x8_STSM_TENS5_9Copy_AtomIJNS5_17SM90_U32x4_STSM_NESM_EEEvEEEvvEEEEvNT_6ParamsE,(.L_x_318 - _ZN7cutlass13device_kernelINS_4gemm6kernel13GemmUniversalINS1_17GroupProblemShapeIN4cute5tupleIJiiiEEEEENS1_10collective13CollectiveMmaINS1_39MainloopSm90ArrayTmaGmmaWarpSpecializedILi4ENS6_IJNS5_1CILi2EEENSC_ILi1EEESE_EEENS1_43KernelPtrArrayTmaWarpSpecializedCooperativeEEENS6_IJNSC_ILi128EEENSC_ILi256EEENSC_ILi64EEEEEENS_6half_tEPNS6_IJlSE_NSC_ILi0EEEEEESM_SP_NS5_8TiledMMAINS5_8MMA_AtomIJNS5_4SM904GMMA26MMA_64x256x16_F32F16F16_SSILNST_5MajorE0ELSV_0ELNST_7ScaleInE1ELSW_1EEEEEENS5_6LayoutISF_NS6_IJSE_SN_SN_EEEEENS6_IJNS5_10UnderscoreES12_S12_EEEEENS5_13SM90_TMA_LOADENS5_14ComposedLayoutINS5_7SwizzleILi3ELi4ELi3EEENS5_18smem_ptr_flag_bitsILi16EEENSZ_INS6_IJNSC_ILi8EEESK_EEENS6_IJSK_SE_EEEEEEEvNS5_8identityENS5_23SM90_TMA_LOAD_MULTICASTES1F_vS1G_EENS_8epilogue10collective18CollectiveEpilogueINS1J_30Sm90PtrArrayTmaWarpSpecializedILi4ELi2ELi16ELb1ELb0ELi2EEEJSL_NS6_IJSI_NSC_ILi32EEEEEESM_PNS6_IJSE_lSN_EEESM_S1R_NS1J_6fusion15FusionCallbacksIS1N_NS1S_17LinearCombinationISM_fSM_fLNS_15FloatRoundStyleE2EEESL_S1P_JEEES15_NS16_IS18_S1A_NSZ_INS6_IJSK_S1B_EEENS6_IJSE_SK_EEEEEEENS5_17SM75_U16x8_LDSM_TENS5_14SM90_TMA_STOREES21_NS5_17SM90_U16x8_STSM_TENS5_9Copy_AtomIJNS5_17SM90_U32x4_STSM_NESM_EEEvEEEvvEEEEvNT_6ParamsE)
        .other          _ZN7cutlass13device_kernelINS_4gemm6kernel13GemmUniversalINS1_17GroupProblemShapeIN4cute5tupleIJiiiEEEEENS1_10collective13CollectiveMmaINS1_39MainloopSm90ArrayTmaGmmaWarpSpecializedILi4ENS6_IJNS5_1CILi2EEENSC_ILi1EEESE_EEENS1_43KernelPtrArrayTmaWarpSpecializedCooperativeEEENS6_IJNSC_ILi128EEENSC_ILi256EEENSC_ILi64EEEEEENS_6half_tEPNS6_IJlSE_NSC_ILi0EEEEEESM_SP_NS5_8TiledMMAINS5_8MMA_AtomIJNS5_4SM904GMMA26MMA_64x256x16_F32F16F16_SSILNST_5MajorE0ELSV_0ELNST_7ScaleInE1ELSW_1EEEEEENS5_6LayoutISF_NS6_IJSE_SN_SN_EEEEENS6_IJNS5_10UnderscoreES12_S12_EEEEENS5_13SM90_TMA_LOADENS5_14ComposedLayoutINS5_7SwizzleILi3ELi4ELi3EEENS5_18smem_ptr_flag_bitsILi16EEENSZ_INS6_IJNSC_ILi8EEESK_EEENS6_IJSK_SE_EEEEEEEvNS5_8identityENS5_23SM90_TMA_LOAD_MULTICASTES1F_vS1G_EENS_8epilogue10collective18CollectiveEpilogueINS1J_30Sm90PtrArrayTmaWarpSpecializedILi4ELi2ELi16ELb1ELb0ELi2EEEJSL_NS6_IJSI_NSC_ILi32EEEEEESM_PNS6_IJSE_lSN_EEESM_S1R_NS1J_6fusion15FusionCallbacksIS1N_NS1S_17LinearCombinationISM_fSM_fLNS_15FloatRoundStyleE2EEESL_S1P_JEEES15_NS16_IS18_S1A_NSZ_INS6_IJSK_S1B_EEENS6_IJSE_SK_EEEEEEENS5_17SM75_U16x8_LDSM_TENS5_14SM90_TMA_STOREES21_NS5_17SM90_U16x8_STSM_TENS5_9Copy_AtomIJNS5_17SM90_U32x4_STSM_NESM_EEEvEEEvvEEEEvNT_6ParamsE,@"STO_CUDA_ENTRY STV_DEFAULT"
_ZN7cutlass13device_kernelINS_4gemm6kernel13GemmUniversalINS1_17GroupProblemShapeIN4cute5tupleIJiiiEEEEENS1_10collective13CollectiveMmaINS1_39MainloopSm90ArrayTmaGmmaWarpSpecializedILi4ENS6_IJNS5_1CILi2EEENSC_ILi1EEESE_EEENS1_43KernelPtrArrayTmaWarpSpecializedCooperativeEEENS6_IJNSC_ILi128EEENSC_ILi256EEENSC_ILi64EEEEEENS_6half_tEPNS6_IJlSE_NSC_ILi0EEEEEESM_SP_NS5_8TiledMMAINS5_8MMA_AtomIJNS5_4SM904GMMA26MMA_64x256x16_F32F16F16_SSILNST_5MajorE0ELSV_0ELNST_7ScaleInE1ELSW_1EEEEEENS5_6LayoutISF_NS6_IJSE_SN_SN_EEEEENS6_IJNS5_10UnderscoreES12_S12_EEEEENS5_13SM90_TMA_LOADENS5_14ComposedLayoutINS5_7SwizzleILi3ELi4ELi3EEENS5_18smem_ptr_flag_bitsILi16EEENSZ_INS6_IJNSC_ILi8EEESK_EEENS6_IJSK_SE_EEEEEEEvNS5_8identityENS5_23SM90_TMA_LOAD_MULTICASTES1F_vS1G_EENS_8epilogue10collective18CollectiveEpilogueINS1J_30Sm90PtrArrayTmaWarpSpecializedILi4ELi2ELi16ELb1ELb0ELi2EEEJSL_NS6_IJSI_NSC_ILi32EEEEEESM_PNS6_IJSE_lSN_EEESM_S1R_NS1J_6fusion15FusionCallbacksIS1N_NS1S_17LinearCombinationISM_fSM_fLNS_15FloatRoundStyleE2EEESL_S1P_JEEES15_NS16_IS18_S1A_NSZ_INS6_IJSK_S1B_EEENS6_IJSE_SK_EEEEEEENS5_17SM75_U16x8_LDSM_TENS5_14SM90_TMA_STOREES21_NS5_17SM90_U16x8_STSM_TENS5_9Copy_AtomIJNS5_17SM90_U32x4_STSM_NESM_EEEvEEEvvEEEEvNT_6ParamsE:
[----:B------:R-:W1:Y:S08]  /*0000*/  LDC R1, c[0x0][0x28] ;  /* 0x00000a00ff017b82 */ /* 0x000e700000000800 */
[----:B------:R-:W2:Y:S01]  /*0010*/  LDC.64 R4, c[0x0][0x918] ;  /* 0x00024600ff047b82 */ /* 0x000ea20000000a00 */
[----:B------:R-:W-:Y:S01]  /*0020*/  ULDC.64 UR58, c[0x0][0x208] ;  /* 0x00008200003a7ab9 */ /* 0x000fe20000000a00 */
[----:B------:R-:W3:Y:S01]  /*0030*/  S2R R19, SR_TID.X ;  /* 0x0000000000137919 */ /* 0x000ee20000002100 */
[----:B------:R-:W-:Y:S01]  /*0040*/  ULDC UR4, c[0x0][0x910] ;  /* 0x0002440000047ab9 */ /* 0x000fe20000000800 */
[----:B------:R-:W-:Y:S01]  /*0050*/  ULDC.64 UR20, c[0x0][0x8d0] ;  /* 0x0002340000147ab9 */ /* 0x000fe20000000a00 */
[----:B------:R-:W-:Y:S01]  /*0060*/  ULDC.64 UR14, c[0x0][0x8c8] ;  /* 0x00023200000e7ab9 */ /* 0x000fe20000000a00 */
[----:B------:R-:W-:Y:S01]  /*0070*/  IMAD.MOV.U32 R8, RZ, RZ, RZ ;  /* 0x000000ffff087224 */ /* 0x000fe200078e00ff */
[----:B------:R-:W-:Y:S01]  /*0080*/  ULDC.64 UR16, c[0x0][0x8e0] ;  /* 0x0002380000107ab9 */ /* 0x000fe20000000a00 */
[----:B------:R-:W4:Y:S01]  /*0090*/  S2UR UR8, SR_CTAID.Y ;  /* 0x00000000000879c3 */ /* 0x000f220000002600 */
[----:B------:R-:W-:Y:S01]  /*00a0*/  IMAD.MOV.U32 R10, RZ, RZ, RZ ;  /* 0x000000ffff0a7224 */ /* 0x000fe200078e00ff */
[----:B------:R-:W-:Y:S01]  /*00b0*/  ULDC.64 UR22, c[0x0][0x8e8] ;  /* 0x00023a0000167ab9 */ /* 0x000fe20000000a00 */
[----:B--2---:R-:W2:Y:S01]  /*00c0*/  LDG.E R7, desc[UR58][R4.64] ;  /* 0x0000003a04077981 */ /* 0x004ea2000c1e1900 */
[----:B------:R-:W-:-:S03]  /*00d0*/  IMAD.U32 R0, RZ, RZ, UR4 ;  /* 0x00000004ff007e24 */ /* 0x000fc6000f8e00ff */
[----:B------:R-:W2:Y:S01]  /*00e0*/  LDG.E R6, desc[UR58][R4.64+0x4] ;  /* 0x0000043a04067981 */ /* 0x000ea2000c1e1900 */
[----:B---3--:R-:W-:Y:S01]  /*00f0*/  LOP3.LUT R9, R19, 0x1f, RZ, 0xc0, !PT ;  /* 0x0000001f13097812 */ /* 0x008fe200078ec0ff */
[----:B------:R-:W-:Y:S01]  /*0100*/  UISETP.NE.U32.AND UP0, UPT, UR20, URZ, UPT ;  /* 0x0000003f1400728c */ /* 0x000fe2000bf05070 */
[----:B------:R-:W3:Y:S01]  /*0110*/  S2UR UR40, SR_CTAID.X ;  /* 0x00000000002879c3 */ /* 0x000ee20000002500 */
[----:B------:R-:W-:Y:S01]  /*0120*/  ULDC UR4, c[0x0][0x908] ;  /* 0x0002420000047ab9 */ /* 0x000fe20000000800 */
[----:B------:R-:W-:Y:S01]  /*0130*/  ISETP.GE.AND P0, PT, R9, R0, PT ;  /* 0x000000000900720c */ /* 0x000fe20003f06270 */
[----:B------:R-:W-:Y:S02]  /*0140*/  UISETP.NE.AND.EX UP0, UPT, UR21, URZ, UPT, UP0 ;  /* 0x0000003f1500728c */ /* 0x000fe4000bf05300 */
[----:B------:R-:W-:-:S09]  /*0150*/  UISETP.NE.AND UP3, UPT, UR4, 0x1, UPT ;  /* 0x000000010400788c */ /* 0x000fd2000bf65270 */
[----:B------:R-:W-:Y:S01]  /*0160*/  @UP0 ULDC UR10, c[0x0][0x8dc] ;  /* 0x00023700000a0ab9 */ /* 0x000fe20000000800 */
[----:B------:R-:W1:Y:S01]  /*0170*/  @!P0 LDC.64 R2, c[0x0][0x918] ;  /* 0x00024600ff028b82 */ /* 0x000e620000000a00 */
[----:B----4-:R-:W-:Y:S01]  /*0180*/  @UP3 UMOV UR6, UR8 ;  /* 0x0000000800063c82 */ /* 0x010fe20008000000 */
[----:B------:R-:W-:Y:S01]  /*0190*/  @UP3 ULDC UR18, c[0x0][0x10] ;  /* 0x0000040000123ab9 */ /* 0x000fe20000000800 */
[----:B------:R-:W-:Y:S01]  /*01a0*/  @UP3 UMOV UR4, UR6 ;  /* 0x0000000600043c82 */ /* 0x000fe20008000000 */
[----:B------:R-:W-:Y:S01]  /*01b0*/  @UP3 UMOV UR5, URZ ;  /* 0x0000003f00053c82 */ /* 0x000fe20008000000 */
[----:B------:R-:W-:Y:S01]  /*01c0*/  @!UP3 UMOV UR6, UR8 ;  /* 0x000000080006bc82 */ /* 0x000fe20008000000 */
[----:B---3--:R-:W-:Y:S01]  /*01d0*/  @UP3 UIMAD.WIDE.U32 UR18, UR40, UR18, UR4 ;  /* 0x00000012281232a5 */ /* 0x008fe2000f8e0004 */
[----:B------:R-:W-:Y:S01]  /*01e0*/  @UP3 UMOV UR9, URZ ;  /* 0x0000003f00093c82 */ /* 0x000fe20008000000 */
[----:B-1----:R-:W-:-:S05]  /*01f0*/  @!P0 IMAD.WIDE.U32 R2, R9, 0xc, R2 ;  /* 0x0000000c09028825 */ /* 0x002fca00078e0002 */
[----:B------:R1:W5:Y:S04]  /*0200*/  @!P0 LDG.E R8, desc[UR58][R2.64] ;  /* 0x0000003a02088981 */ /* 0x000368000c1e1900 */
[----:B------:R1:W5:Y:S01]  /*0210*/  @!P0 LDG.E R10, desc[UR58][R2.64+0x4] ;  /* 0x0000043a020a8981 */ /* 0x000362000c1e1900 */
[----:B------:R-:W-:Y:S01]  /*0220*/  ISETP.NE.U32.AND P0, PT, RZ, UR22, PT ;  /* 0x00000016ff007c0c */ /* 0x000fe2000bf05070 */
[----:B------:R-:W-:-:S03]  /*0230*/  @!UP3 ULDC UR7, c[0x0][0xc] ;  /* 0x000003000007bab9 */ /* 0x000fc60000000800 */
[----:B------:R-:W-:Y:S01]  /*0240*/  ISETP.NE.AND.EX P0, PT, RZ, UR23, PT, P0 ;  /* 0x00000017ff007c0c */ /* 0x000fe2000bf05300 */
[----:B------:R-:W-:Y:S01]  /*0250*/  UMOV UR41, URZ ;  /* 0x0000003f00297c82 */ /* 0x000fe20008000000 */
[----:B------:R-:W-:Y:S01]  /*0260*/  @UP3 UIADD3 UR9, UR19, UR9, URZ ;  /* 0x0000000913093290 */ /* 0x000fe2000fffe03f */
[----:B--2---:R-:W-:Y:S02]  /*0270*/  R2UR UR12, R7 ;  /* 0x00000000070c72ca */ /* 0x004fe400000e0000 */
[----:B------:R-:W-:-:S11]  /*0280*/  R2UR UR26, R6 ;  /* 0x00000000061a72ca */ /* 0x000fd600000e0000 */
[----:B------:R-:W-:-:S04]  /*0290*/  UIADD3 UR11, UP1, UR12, UR14, URZ ;  /* 0x0000000e0c0b7290 */ /* 0x000fc8000ff3e03f */
[----:B------:R-:W-:Y:S02]  /*02a0*/  ULEA.HI.X.SX32 UR12, UR12, UR15, 0x1, UP1 ;  /* 0x0000000f0c0c7291 */ /* 0x000fe400088f0e3f */
[----:B------:R-:W-:-:S04]  /*02b0*/  UIADD3 UR11, UP1, UR11, -0x1, URZ ;  /* 0xffffffff0b0b7890 */ /* 0x000fc8000ff3e03f */
[----:B------:R-:W-:Y:S02]  /*02c0*/  UIADD3.X UR12, UR12, -0x1, URZ, UP1, !UPT ;  /* 0xffffffff0c0c7890 */ /* 0x000fe40008ffe43f */
[----:B------:R-:W-:-:S04]  /*02d0*/  @UP0 UIADD3 UR10, UP1, UR11, UR10, URZ ;  /* 0x0000000a0b0a0290 */ /* 0x000fc8000ff3e03f */
[----:B------:R-:W-:Y:S02]  /*02e0*/  @UP0 UIADD3.X UR28, URZ, UR12, URZ, UP1, !UPT ;  /* 0x0000000c3f1c0290 */ /* 0x000fe40008ffe43f */
[----:B------:R-:W-:Y:S02]  /*02f0*/  UIADD3 UR13, UP1, UR26, UR16, URZ ;  /* 0x000000101a0d7290 */ /* 0x000fe4000ff3e03f */
[----:B------:R-:W-:Y:S02]  /*0300*/  @UP0 UIMAD.WIDE.U32 UR24, UR28, UR20, URZ ;  /* 0x000000141c1802a5 */ /* 0x000fe4000f8e003f */
[----:B------:R-:W-:Y:S02]  /*0310*/  ULEA.HI.X.SX32 UR8, UR26, UR17, 0x1, UP1 ;  /* 0x000000111a087291 */ /* 0x000fe400088f0e3f */
[----:B------:R-:W-:Y:S02]  /*0320*/  @UP0 UIMAD.WIDE.U32 UR24, UP1, UR10, UR21, UR24 ;  /* 0x000000150a1802a5 */ /* 0x000fe4000f820018 */
[----:B------:R-:W-:-:S02]  /*0330*/  @UP0 UIMAD.WIDE.U32 UR4, UR10, UR20, URZ ;  /* 0x000000140a0402a5 */ /* 0x000fc4000f8e003f */
[----:B------:R-:W-:Y:S02]  /*0340*/  @UP0 UIADD3.X UR27, URZ, URZ, URZ, UP1, !UPT ;  /* 0x0000003f3f1b0290 */ /* 0x000fe40008ffe43f */
[----:B------:R-:W-:Y:S01]  /*0350*/  @UP0 UIADD3 URZ, UP1, UR5, UR24, URZ ;  /* 0x00000018053f0290 */ /* 0x000fe2000ff3e03f */
[----:B------:R-:W-:Y:S01]  /*0360*/  @UP0 UMOV UR26, UR25 ;  /* 0x00000019001a0c82 */ /* 0x000fe20008000000 */
[----:B------:R-:W-:Y:S02]  /*0370*/  @!UP3 UIMAD.WIDE.U32 UR4, UR7, UR6, UR40 ;  /* 0x000000060704b2a5 */ /* 0x000fe4000f8e0028 */
[----:B------:R-:W-:Y:S02]  /*0380*/  @UP0 UIMAD.WIDE.U32.X UR24, UR28, UR21, UR26, UP1 ;  /* 0x000000151c1802a5 */ /* 0x000fe400088e041a */
[----:B------:R-:W-:Y:S01]  /*0390*/  UIADD3 UR13, UP2, UR13, -0x1, URZ ;  /* 0xffffffff0d0d7890 */ /* 0x000fe2000ff5e03f */
[----:B------:R-:W-:Y:S02]  /*03a0*/  @UP3 UMOV UR10, UR18 ;  /* 0x00000012000a3c82 */ /* 0x000fe40008000000 */
[----:B------:R-:W-:Y:S01]  /*03b0*/  @!UP3 UMOV UR10, UR4 ;  /* 0x00000004000abc82 */ /* 0x000fe20008000000 */
[----:B------:R-:W-:Y:S01]  /*03c0*/  UIADD3.X UR19, UR8, -0x1, URZ, UP2, !UPT ;  /* 0xffffffff08137890 */ /* 0x000fe200097fe43f */
[----:B------:R-:W-:Y:S01]  /*03d0*/  @!UP3 UMOV UR9, UR5 ;  /* 0x000000050009bc82 */ /* 0x000fe20008000000 */
[----:B------:R-:W-:Y:S01]  /*03e0*/  @UP0 UMOV UR11, UR24 ;  /* 0x00000018000b0c82 */ /* 0x000fe20008000000 */
[----:B------:R-:W-:Y:S01]  /*03f0*/  @UP0 UMOV UR12, UR25 ;  /* 0x00000019000c0c82 */ /* 0x000fe20008000000 */
[----:B-1----:R-:W-:Y:S08]  /*0400*/  @!P0 BRA `(.L_x_0) ;  /* 0x0000000000308947 */ /* 0x002ff00003800000 */
[----:B------:R-:W-:Y:S02]  /*0410*/  ULDC UR7, c[0x0][0x8f4] ;  /* 0x00023d0000077ab9 */ /* 0x000fe40000000800 */
[----:B------:R-:W-:-:S04]  /*0420*/  UIADD3 UR7, UP1, UR13, UR7, URZ ;  /* 0x000000070d077290 */ /* 0x000fc8000ff3e03f */
[----:B------:R-:W-:-:S04]  /*0430*/  UIADD3.X UR8, URZ, UR19, URZ, UP1, !UPT ;  /* 0x000000133f087290 */ /* 0x000fc80008ffe43f */
[----:B------:R-:W-:-:S04]  /*0440*/  UIMAD.WIDE.U32 UR4, UR8, UR22, URZ ;  /* 0x00000016080472a5 */ /* 0x000fc8000f8e003f */
[----:B------:R-:W-:Y:S02]  /*0450*/  UIMAD.WIDE.U32 UR18, UP1, UR7, UR23, UR4 ;  /* 0x00000017071272a5 */ /* 0x000fe4000f820004 */
[----:B------:R-:W-:Y:S02]  /*0460*/  UIMAD.WIDE.U32 UR4, UR7, UR22, URZ ;  /* 0x00000016070472a5 */ /* 0x000fe4000f8e003f */
[----:B------:R-:W-:Y:S02]  /*0470*/  UIADD3.X UR25, URZ, URZ, URZ, UP1, !UPT ;  /* 0x0000003f3f197290 */ /* 0x000fe40008ffe43f */
[----:B------:R-:W-:Y:S01]  /*0480*/  UIADD3 URZ, UP1, UR5, UR18, URZ ;  /* 0x00000012053f7290 */ /* 0x000fe2000ff3e03f */
[----:B------:R-:W-:-:S03]  /*0490*/  UMOV UR24, UR19 ;  /* 0x0000001300187c82 */ /* 0x000fc60008000000 */
[----:B------:R-:W-:-:S07]  /*04a0*/  UIMAD.WIDE.U32.X UR4, UR8, UR23, UR24, UP1 ;  /* 0x00000017080472a5 */ /* 0x000fce00088e0418 */
[----:B------:R-:W-:Y:S01]  /*04b0*/  UMOV UR13, UR4 ;  /* 0x00000004000d7c82 */ /* 0x000fe20008000000 */
[----:B------:R-:W-:-:S05]  /*04c0*/  UMOV UR19, UR5 ;  /* 0x0000000500137c82 */ /* 0x000fca0008000000 */
.L_x_0:
[----:B------:R-:W-:Y:S01]  /*04d0*/  ULDC UR8, c[0x0][0x934] ;  /* 0x00024d0000087ab9 */ /* 0x000fe20000000800 */
[----:B------:R-:W-:Y:S01]  /*04e0*/  ULDC UR7, c[0x0][0x904] ;  /* 0x0002410000077ab9 */ /* 0x000fe20000000800 */
[----:B------:R-:W-:Y:S01]  /*04f0*/  ULDC UR4, c[0x0][0x938] ;  /* 0x00024e0000047ab9 */ /* 0x000fe20000000800 */
[----:B------:R-:W-:Y:S01]  /*0500*/  USHF.L.U32 UR8, UR8, UR7, URZ ;  /* 0x0000000708087299 */ /* 0x000fe2000800063f */
[----:B------:R-:W-:Y:S01]  /*0510*/  SHF.R.U32.HI R13, RZ, 0x5, R19 ;  /* 0x00000005ff0d7819 */ /* 0x000fe20000011613 */
[----:B------:R-:W-:Y:S01]  /*0520*/  USHF.L.U32 UR7, UR4, UR7, URZ ;  /* 0x0000000704077299 */ /* 0x000fe2000800063f */
[----:B------:R-:W-:Y:S01]  /*0530*/  ULDC UR26, c[0x0][0x8d8] ;  /* 0x00023600001a7ab9 */ /* 0x000fe20000000800 */
[----:B------:R-:W-:Y:S02]  /*0540*/  ULDC UR30, c[0x0][0x8f0] ;  /* 0x00023c00001e7ab9 */ /* 0x000fe40000000800 */
[----:B------:R-:W-:Y:S01]  /*0550*/  IMAD.U32 R11, RZ, RZ, UR8 ;  /* 0x00000008ff0b7e24 */ /* 0x000fe2000f8e00ff */
[----:B------:R-:W-:Y:S01]  /*0560*/  USHF.R.U64 UR18, UR11, UR26, UR12 ;  /* 0x0000001a0b127299 */ /* 0x000fe2000800120c */
[----:B------:R-:W-:Y:S01]  /*0570*/  IMAD.U32 R20, RZ, RZ, UR7 ;  /* 0x00000007ff147e24 */ /* 0x000fe2000f8e00ff */
[----:B------:R-:W-:-:S02]  /*0580*/  USHF.R.U64 UR11, UR13, UR30, UR19 ;  /* 0x0000001e0d0b7299 */ /* 0x000fc40008001213 */
[----:B------:R-:W-:Y:S01]  /*0590*/  IABS R2, R11 ;  /* 0x0000000b00027213 */ /* 0x000fe20000000000 */
[----:B------:R-:W-:Y:S01]  /*05a0*/  UIADD3 UR18, UR18, -0x1, UR8 ;  /* 0xffffffff12127890 */ /* 0x000fe2000fffe008 */
[----:B------:R-:W-:Y:S01]  /*05b0*/  IABS R3, R20 ;  /* 0x0000001400037213 */ /* 0x000fe20000000000 */
[----:B------:R-:W-:Y:S01]  /*05c0*/  UIADD3 UR11, UR11, -0x1, UR7 ;  /* 0xffffffff0b0b7890 */ /* 0x000fe2000fffe007 */
[----:B------:R-:W-:Y:S01]  /*05d0*/  R2UR UR28, R2 ;  /* 0x00000000021c72ca */ /* 0x000fe200000e0000 */
[----:B------:R-:W-:Y:S01]  /*05e0*/  UMOV UR12, URZ ;  /* 0x0000003f000c7c82 */ /* 0x000fe20008000000 */
[----:B------:R-:W-:Y:S01]  /*05f0*/  UISETP.GE.AND UP5, UPT, UR18, URZ, UPT ;  /* 0x0000003f1200728c */ /* 0x000fe2000bfa6270 */
[----:B------:R-:W-:Y:S01]  /*0600*/  IMAD.MOV.U32 R2, RZ, RZ, R3 ;  /* 0x000000ffff027224 */ /* 0x000fe200078e0003 */
[----:B------:R-:W-:Y:S01]  /*0610*/  UISETP.NE.AND UP4, UPT, UR8, URZ, UPT ;  /* 0x0000003f0800728c */ /* 0x000fe2000bf85270 */
[----:B------:R-:W-:-:S03]  /*0620*/  UMOV UR54, 0x1 ;  /* 0x0000000100367882 */ /* 0x000fc60000000000 */
[----:B------:R-:W-:-:S05]  /*0630*/  R2UR UR27, R2 ;  /* 0x00000000021b72ca */ /* 0x000fca00000e0000 */
[----:B------:R-:W1:Y:S08]  /*0640*/  I2F.RP R2, UR28 ;  /* 0x0000001c00027d06 */ /* 0x000e700008209400 */
[----:B------:R-:W2:Y:S08]  /*0650*/  I2F.RP R4, UR27 ;  /* 0x0000001b00047d06 */ /* 0x000eb00008209400 */
[----:B-1----:R-:W1:Y:S08]  /*0660*/  MUFU.RCP R2, R2 ;  /* 0x0000000200027308 */ /* 0x002e700000001000 */
[----:B--2---:R-:W2:Y:S01]  /*0670*/  MUFU.RCP R4, R4 ;  /* 0x0000000400047308 */ /* 0x004ea20000001000 */
[----:B-1----:R-:W-:-:S02]  /*0680*/  VIADD R3, R2, 0xffffffe ;  /* 0x0ffffffe02037836 */ /* 0x002fc40000000000 */
[----:B------:R-:W-:-:S05]  /*0690*/  IMAD.U32 R2, RZ, RZ, UR18 ;  /* 0x00000012ff027e24 */ /* 0x000fca000f8e00ff */
[----:B------:R-:W1:Y:S01]  /*06a0*/  F2I.FTZ.U32.TRUNC.NTZ R3, R3 ;  /* 0x0000000300037305 */ /* 0x000e62000021f000 */
[----:B------:R-:W-:Y:S01]  /*06b0*/  IABS R2, R2 ;  /* 0x0000000200027213 */ /* 0x000fe20000000000 */
[----:B--2---:R-:W-:Y:S01]  /*06c0*/  VIADD R5, R4, 0xffffffe ;  /* 0x0ffffffe04057836 */ /* 0x004fe20000000000 */
[----:B------:R-:W-:Y:S02]  /*06d0*/  IABS R4, R11 ;  /* 0x0000000b00047213 */ /* 0x000fe40000000000 */
[----:B------:R-:W-:-:S03]  /*06e0*/  R2UR UR32, R2 ;  /* 0x00000000022072ca */ /* 0x000fc600000e0000 */
[----:B------:R-:W2:Y:S01]  /*06f0*/  F2I.FTZ.U32.TRUNC.NTZ R5, R5 ;  /* 0x0000000500057305 */ /* 0x000ea2000021f000 */
[----:B------:R-:W-:Y:S01]  /*0700*/  IMAD.MOV R4, RZ, RZ, -R4 ;  /* 0x000000ffff047224 */ /* 0x000fe200078e0a04 */
[----:B-1----:R-:W-:Y:S01]  /*0710*/  R2UR UR13, R3 ;  /* 0x00000000030d72ca */ /* 0x002fe200000e0000 */
[----:B------:R-:W-:Y:S01]  /*0720*/  IMAD.U32 R3, RZ, RZ, UR11 ;  /* 0x0000000bff037e24 */ /* 0x000fe2000f8e00ff */
[----:B--2---:R-:W-:-:S04]  /*0730*/  R2UR UR5, R5 ;  /* 0x00000000050572ca */ /* 0x004fc800000e0000 */
[----:B------:R-:W-:Y:S01]  /*0740*/  IABS R5, R3 ;  /* 0x0000000300057213 */ /* 0x000fe20000000000 */
[----:B------:R-:W-:Y:S01]  /*0750*/  IMAD.MOV.U32 R3, RZ, RZ, R4 ;  /* 0x000000ffff037224 */ /* 0x000fe200078e0004 */
[----:B------:R-:W-:-:S05]  /*0760*/  IABS R4, R20 ;  /* 0x0000001400047213 */ /* 0x000fca0000000000 */
[----:B------:R-:W-:Y:S01]  /*0770*/  UIADD3 UR4, URZ, -UR13, URZ ;  /* 0x8000000d3f047290 */ /* 0x000fe2000fffe03f */
[----:B------:R-:W-:Y:S01]  /*0780*/  IMAD.MOV.U32 R2, RZ, RZ, R5 ;  /* 0x000000ffff027224 */ /* 0x000fe200078e0005 */
[----:B------:R-:W-:Y:S02]  /*0790*/  IADD3 R4, RZ, -R4, RZ ;  /* 0x80000004ff047210 */ /* 0x000fe40007ffe0ff */
[----:B------:R-:W-:Y:S01]  /*07a0*/  UIMAD UR4, UR4, UR28, URZ ;  /* 0x0000001c040472a4 */ /* 0x000fe2000f8e023f */
[----:B------:R-:W-:Y:S02]  /*07b0*/  R2UR UR29, R3 ;  /* 0x00000000031d72ca */ /* 0x000fe400000e0000 */
[----:B------:R-:W-:Y:S01]  /*07c0*/  R2UR UR33, R2 ;  /* 0x00000000022172ca */ /* 0x000fe200000e0000 */
[----:B------:R-:W-:Y:S01]  /*07d0*/  UIADD3 UR24, URZ, -UR5, URZ ;  /* 0x800000053f187290 */ /* 0x000fe2000fffe03f */
[----:B------:R-:W-:Y:S01]  /*07e0*/  IMAD.MOV.U32 R2, RZ, RZ, R4 ;  /* 0x000000ffff027224 */ /* 0x000fe200078e0004 */
[----:B------:R-:W-:Y:S01]  /*07f0*/  UIMAD.WIDE.U32 UR12, UR13, UR4, UR12 ;  /* 0x000000040d0c72a5 */ /* 0x000fe2000f8e000c */
[----:B------:R-:W1:Y:S01]  /*0800*/  SHFL.IDX PT, R3, R13, RZ, 0x1f ;  /* 0x00001fff0d037589 */ /* 0x000e6200000e0000 */
[----:B------:R-:W-:Y:S01]  /*0810*/  UIMAD UR24, UR24, UR27, URZ ;  /* 0x0000001b181872a4 */ /* 0x000fe2000f8e023f */
[----:B------:R-:W-:Y:S01]  /*0820*/  UMOV UR4, URZ ;  /* 0x0000003f00047c82 */ /* 0x000fe20008000000 */
[----:B------:R-:W-:-:S02]  /*0830*/  R2UR UR31, R2 ;  /* 0x00000000021f72ca */ /* 0x000fc400000e0000 */
[----:B------:R-:W-:Y:S01]  /*0840*/  UIMAD.WIDE.U32 UR24, UR5, UR24, UR4 ;  /* 0x00000018051872a5 */ /* 0x000fe2000f8e0004 */
[----:B------:R-:W-:Y:S01]  /*0850*/  SHF.R.U32.HI R2, RZ, 0x7, R19 ;  /* 0x00000007ff027819 */ /* 0x000fe20000011613 */
[----:B------:R-:W-:-:S04]  /*0860*/  UIMAD.WIDE.U32 UR4, UR13, UR32, URZ ;  /* 0x000000200d0472a5 */ /* 0x000fc8000f8e003f */
[----:B------:R-:W-:Y:S01]  /*0870*/  UIMAD UR5, UR5, UR29, UR32 ;  /* 0x0000001d050572a4 */ /* 0x000fe2000f8e0220 */
[----:B------:R-:W2:Y:S01]  /*0880*/  SHFL.IDX PT, R2, R2, RZ, 0x1f ;  /* 0x00001fff02027589 */ /* 0x000ea200000e0000 */
[----:B------:R-:W-:Y:S01]  /*0890*/  UMOV UR19, UR25 ;  /* 0x0000001900137c82 */ /* 0x000fe20008000000 */
[----:B------:R-:W-:Y:S02]  /*08a0*/  ULOP3.LUT UR32, URZ, UR8, URZ, 0x33, !UPT ;  /* 0x000000083f207292 */ /* 0x000fe4000f8e333f */
[----:B------:R-:W-:Y:S02]  /*08b0*/  UIMAD.WIDE.U32 UR24, UR19, UR33, URZ ;  /* 0x00000021131872a5 */ /* 0x000fe4000f8e003f */
[----:B------:R-:W-:Y:S02]  /*08c0*/  UISETP.GT.U32.AND UP1, UPT, UR28, UR5, UPT ;  /* 0x000000051c00728c */ /* 0x000fe4000bf24070 */
[----:B------:R-:W-:Y:S02]  /*08d0*/  UIMAD UR25, UR25, UR31, UR33 ;  /* 0x0000001f191972a4 */ /* 0x000fe4000f8e0221 */
[----:B------:R-:W-:-:S02]  /*08e0*/  ULOP3.LUT UR33, URZ, UR7, URZ, 0x33, !UPT ;  /* 0x000000073f217292 */ /* 0x000fc4000f8e333f */
[----:B------:R-:W-:Y:S01]  /*08f0*/  UISETP.GT.U32.AND UP2, UPT, UR27, UR25, UPT ;  /* 0x000000191b00728c */ /* 0x000fe2000bf44070 */
[----:B-1----:R-:W-:-:S04]  /*0900*/  R2UR UR34, R3 ;  /* 0x00000000032272ca */ /* 0x002fc800000e0000 */
[----:B------:R-:W-:-:S04]  /*0910*/  @!UP1 UIADD3 UR5, UR5, -UR28, URZ ;  /* 0x8000001c05059290 */ /* 0x000fc8000fffe03f */
[----:B------:R-:W-:Y:S02]  /*0920*/  UISETP.GT.U32.AND UP6, UPT, UR28, UR5, UPT ;  /* 0x000000051c00728c */ /* 0x000fe4000bfc4070 */
[----:B------:R-:W-:Y:S01]  /*0930*/  @!UP2 UIADD3 UR25, UR25, -UR27, URZ ;  /* 0x8000001b1919a290 */ /* 0x000fe2000fffe03f */
[----:B--2---:R-:W-:Y:S01]  /*0940*/  R2UR UR12, R2 ;  /* 0x00000000020c72ca */ /* 0x004fe200000e0000 */
[----:B------:R-:W-:Y:S01]  /*0950*/  UISETP.NE.AND UP2, UPT, UR7, URZ, UPT ;  /* 0x0000003f0700728c */ /* 0x000fe2000bf45270 */
[----:B------:R-:W-:Y:S01]  /*0960*/  ISETP.NE.AND P1, PT, RZ, UR34, PT ;  /* 0x00000022ff007c0c */ /* 0x000fe2000bf25270 */
[----:B------:R-:W-:Y:S02]  /*0970*/  UISETP.GT.U32.AND UP1, UPT, UR27, UR25, UPT ;  /* 0x000000191b00728c */ /* 0x000fe4000bf24070 */
[----:B------:R-:W-:-:S03]  /*0980*/  USHF.R.S32.HI UR4, URZ, 0x1f, UR34 ;  /* 0x0000001f3f047899 */ /* 0x000fc60008011422 */
[----:B------:R-:W-:Y:S02]  /*0990*/  @!UP6 UIADD3 UR5, UR5, -UR28, URZ ;  /* 0x8000001c0505e290 */ /* 0x000fe4000fffe03f */
[----:B------:R-:W-:Y:S02]  /*09a0*/  UISETP.GE.AND UP6, UPT, UR11, URZ, UPT ;  /* 0x0000003f0b00728c */ /* 0x000fe4000bfc6270 */
[----:B------:R-:W-:Y:S02]  /*09b0*/  @!UP5 UIADD3 UR5, -UR5, URZ, URZ ;  /* 0x0000003f0505d290 */ /* 0x000fe4000fffe13f */
[----:B------:R-:W-:Y:S02]  /*09c0*/  @!UP1 UIADD3 UR25, UR25, -UR27, URZ ;  /* 0x8000001b19199290 */ /* 0x000fe4000fffe03f */
[----:B------:R-:W-:Y:S02]  /*09d0*/  ULEA.HI UR4, UR4, UR34, URZ, 0x2 ;  /* 0x0000002204047291 */ /* 0x000fe4000f8f103f */
[----:B------:R-:W-:-:S02]  /*09e0*/  USEL UR5, UR32, UR5, !UP4 ;  /* 0x0000000520057287 */ /* 0x000fc4000e000000 */
[----:B------:R-:W-:Y:S02]  /*09f0*/  ULOP3.LUT UR4, UR4, 0xfffffffc, URZ, 0xc0, !UPT ;  /* 0xfffffffc04047892 */ /* 0x000fe4000f8ec03f */
[----:B------:R-:W-:Y:S02]  /*0a00*/  @!UP6 UIADD3 UR25, -UR25, URZ, URZ ;  /* 0x0000003f1919e290 */ /* 0x000fe4000fffe13f */
[----:B------:R-:W-:Y:S02]  /*0a10*/  UIADD3 UR5, UR18, -UR5, URZ ;  /* 0x8000000512057290 */ /* 0x000fe4000fffe03f */
[----:B------:R-:W-:Y:S02]  /*0a20*/  USEL UR25, UR33, UR25, !UP2 ;  /* 0x0000001921197287 */ /* 0x000fe4000d000000 */
[----:B------:R-:W-:Y:S02]  /*0a30*/  UIADD3 UR55, UR34, -UR4, URZ ;  /* 0x8000000422377290 */ /* 0x000fe4000fffe03f */
[----:B------:R-:W-:-:S02]  /*0a40*/  UIADD3 UR25, UR11, -UR25, URZ ;  /* 0x800000190b197290 */ /* 0x000fc4000fffe03f */
[----:B------:R-:W-:Y:S02]  /*0a50*/  UISETP.NE.AND UP1, UPT, UR12, URZ, UPT ;  /* 0x0000003f0c00728c */ /* 0x000fe4000bf25270 */
[----:B------:R-:W-:Y:S02]  /*0a60*/  UIMAD UR24, UR5, UR25, URZ ;  /* 0x00000019051872a4 */ /* 0x000fe4000f8e023f */
[----:B------:R-:W-:Y:S02]  /*0a70*/  USEL UR4, UR25, UR5, !UP3 ;  /* 0x0000000519047287 */ /* 0x000fe4000d800000 */
[----:B------:R-:W-:Y:S02]  /*0a80*/  USHF.R.S32.HI UR25, URZ, 0x1f, UR24 ;  /* 0x0000001f3f197899 */ /* 0x000fe40008011418 */
[----:B------:R-:W-:Y:S01]  /*0a90*/  USHF.R.S32.HI UR5, URZ, 0x1f, UR4 ;  /* 0x0000001f3f057899 */ /* 0x000fe20008011404 */
[----:B------:R-:W-:Y:S01]  /*0aa0*/  IMAD.U32 R6, RZ, RZ, UR24 ;  /* 0x00000018ff067e24 */ /* 0x000fe2000f8e00ff */
[----:B------:R-:W-:Y:S01]  /*0ab0*/  UISETP.EQ.AND UP5, UPT, UR55, 0x3, !UP1 ;  /* 0x000000033700788c */ /* 0x000fe2000cfa2270 */
[----:B------:R-:W-:-:S02]  /*0ac0*/  IMAD.U32 R4, RZ, RZ, UR4 ;  /* 0x00000004ff047e24 */ /* 0x000fc4000f8e00ff */
[----:B------:R-:W-:Y:S01]  /*0ad0*/  IMAD.U32 R7, RZ, RZ, UR25 ;  /* 0x00000019ff077e24 */ /* 0x000fe2000f8e00ff */
[----:B------:R-:W-:Y:S01]  /*0ae0*/  USEL UR54, UR54, 0x2, UP5 ;  /* 0x0000000236367887 */ /* 0x000fe2000a800000 */
[----:B------:R-:W-:Y:S01]  /*0af0*/  IMAD.U32 R5, RZ, RZ, UR5 ;  /* 0x00000005ff057e24 */ /* 0x000fe2000f8e00ff */
[----:B------:R-:W-:Y:S10]  /*0b00*/  @P1 BRA `(.L_x_1) ;  /* 0x0000000000841947 */ /* 0x000ff40003800000 */
[----:B------:R-:W-:Y:S01]  /*0b10*/  ELECT P1, URZ, PT ;  /* 0x00000000003f782f */ /* 0x000fe20003820000 */
[----:B------:R-:W-:-:S12]  /*0b20*/  BSSY B0, `(.L_x_1) ;  /* 0x000001f000007945 */ /* 0x000fd80003800000 */
[----:B------:R-:W-:Y:S05]  /*0b30*/  @!P1 BRA `(.L_x_2) ;  /* 0x0000000000749947 */ /* 0x000fea0003800000 */
[----:B------:R-:W1:Y:S01]  /*0b40*/  S2UR UR11, SR_CgaCtaId ;  /* 0x00000000000b79c3 */ /* 0x000e620000008800 */
[----:B------:R-:W-:Y:S01]  /*0b50*/  UMOV UR4, 0x400 ;  /* 0x0000040000047882 */ /* 0x000fe20000000000 */
[----:B------:R-:W-:Y:S01]  /*0b60*/  UMOV UR5, 0x1 ;  /* 0x0000000100057882 */ /* 0x000fe20000000000 */
[----:B------:R-:W-:Y:S02]  /*0b70*/  UMOV UR24, 0x140 ;  /* 0x0000014000187882 */ /* 0x000fe40000000000 */
[----:B------:R-:W-:-:S04]  /*0b80*/  UIADD3 UR24, -UR24, 0x100000, URZ ;  /* 0x0010000018187890 */ /* 0x000fc8000fffe13f */
[----:B------:R-:W-:Y:S02]  /*0b90*/  USHF.L.U32 UR25, UR24, 0xb, URZ ;  /* 0x0000000b18197899 */ /* 0x000fe4000800063f */
[----:B------:R-:W-:Y:S02]  /*0ba0*/  USHF.L.U32 UR24, UR24, 0x1, URZ ;  /* 0x0000000118187899 */ /* 0x000fe4000800063f */
[----:B-1----:R-:W-:Y:S02]  /*0bb0*/  ULEA UR11, UR11, UR4, 0x18 ;  /* 0x000000040b0b7291 */ /* 0x002fe4000f8ec03f */
[----:B------:R-:W-:-:S04]  /*0bc0*/  UIADD3 UR4, -UR5, 0x100000, URZ ;  /* 0x0010000005047890 */ /* 0x000fc8000fffe13f */
[----:B------:R-:W-:Y:S02]  /*0bd0*/  USHF.L.U32 UR5, UR4, 0xb, URZ ;  /* 0x0000000b04057899 */ /* 0x000fe4000800063f */
[----:B------:R-:W-:Y:S01]  /*0be0*/  USHF.L.U32 UR4, UR4, 0x1, URZ ;  /* 0x0000000104047899 */ /* 0x000fe2000800063f */
[----:B------:R-:W1:Y:S11]  /*0bf0*/  FENCE.VIEW.ASYNC.S ;  /* 0x00000000000073c6 */ /* 0x000e760000000000 */
[----:B-1----:R1:W2:Y:S01]  /*0c00*/  SYNCS.EXCH.64 URZ, [UR11+0x38400], UR4 ;  /* 0x038400040b3f75b2 */ /* 0x0022a20008000100 */
[----:B------:R1:W3:Y:S01]  /*0c10*/  SYNCS.EXCH.64 URZ, [UR11+0x38440], UR24 ;  /* 0x038440180b3f75b2 */ /* 0x0002e20008000100 */
[----:B------:R1:W4:Y:S01]  /*0c20*/  SYNCS.EXCH.64 URZ, [UR11+0x38408], UR4 ;  /* 0x038408040b3f75b2 */ /* 0x0003220008000100 */
[----:B------:R1:W1:Y:S01]  /*0c30*/  SYNCS.EXCH.64 URZ, [UR11+0x38448], UR24 ;  /* 0x038448180b3f75b2 */ /* 0x0002620008000100 */
        /* <DEDUP_REMOVED lines=12> */
[----:B------:R-:W-:Y:S01]  /*0d00*/  NOP ;  /* 0x0000000000007918 */ /* 0x000fe20000000000 */
.L_x_2:
[----:B-1----:R-:W-:Y:S05]  /*0d10*/  BSYNC B0 ;  /* 0x0000000000007941 */ /* 0x002fea0003800000 */
.L_x_1:
[----:B------:R-:W1:Y:S01]  /*0d20*/  SHFL.IDX PT, R2, R13, RZ, 0x1f ;  /* 0x00001fff0d027589 */ /* 0x000e6200000e0000 */
[----:B------:R-:W-:Y:S01]  /*0d30*/  UIADD3 UR18, UR12, -0x1, URZ ;  /* 0xffffffff0c127890 */ /* 0x000fe2000fffe03f */
[----:B------:R-:W-:Y:S01]  /*0d40*/  I2FP.F32.U32 R3, UR6 ;  /* 0x0000000600037c45 */ /* 0x000fe20008201000 */
[----:B------:R-:W-:Y:S01]  /*0d50*/  UISETP.LT.U32.AND UP6, UPT, UR55, 0x2, !UP1 ;  /* 0x000000023700788c */ /* 0x000fe2000cfc1070 */
[----:B------:R-:W-:Y:S01]  /*0d60*/  NOP ;  /* 0x0000000000007918 */ /* 0x000fe20000000000 */
[----:B------:R-:W-:Y:S02]  /*0d70*/  UISETP.GE.U32.AND UP5, UPT, UR18, 0x2, UPT ;  /* 0x000000021200788c */ /* 0x000fe4000bfa6070 */
[----:B------:R-:W-:-:S04]  /*0d80*/  USEL UR53, URZ, 0x1, !UP6 ;  /* 0x000000013f357887 */ /* 0x000fc8000f000000 */
[----:B------:R-:W-:Y:S01]  /*0d90*/  USEL UR53, UR53, 0x2, UP5 ;  /* 0x0000000235357887 */ /* 0x000fe2000a800000 */
[----:B-1----:R-:W-:-:S13]  /*0da0*/  ISETP.NE.AND P1, PT, R2, RZ, PT ;  /* 0x000000ff0200720c */ /* 0x002fda0003f25270 */
[----:B------:R-:W-:Y:S05]  /*0db0*/  @P1 BRA `(.L_x_3) ;  /* 0x0000000000581947 */ /* 0x000fea0003800000 */
[----:B------:R-:W1:Y:S01]  /*0dc0*/  S2UR UR5, SR_CgaCtaId ;  /* 0x00000000000579c3 */ /* 0x000e620000008800 */
[----:B------:R-:W-:Y:S01]  /*0dd0*/  UMOV UR4, 0x400 ;  /* 0x0000040000047882 */ /* 0x000fe20000000000 */
[----:B------:R-:W-:Y:S01]  /*0de0*/  UMOV UR24, 0x1 ;  /* 0x0000000100187882 */ /* 0x000fe20000000000 */
[----:B------:R-:W-:Y:S01]  /*0df0*/  UMOV UR25, 0x4 ;  /* 0x0000000400197882 */ /* 0x000fe20000000000 */
[----:B------:R-:W-:Y:S01]  /*0e00*/  ELECT P1, URZ, PT ;  /* 0x00000000003f782f */ /* 0x000fe20003820000 */
[----:B-1----:R-:W-:Y:S02]  /*0e10*/  ULEA UR11, UR5, UR4, 0x18 ;  /* 0x00000004050b7291 */ /* 0x002fe4000f8ec03f */
[----:B------:R-:W-:-:S04]  /*0e20*/  UIADD3 UR4, -UR24, 0x100000, URZ ;  /* 0x0010000018047890 */ /* 0x000fc8000fffe13f */
[----:B------:R-:W-:Y:S02]  /*0e30*/  USHF.L.U32 UR5, UR4, 0xb, URZ ;  /* 0x0000000b04057899 */ /* 0x000fe4000800063f */
[----:B------:R-:W-:Y:S02]  /*0e40*/  USHF.L.U32 UR4, UR4, 0x1, URZ ;  /* 0x0000000104047899 */ /* 0x000fe4000800063f */
[----:B------:R-:W-:-:S04]  /*0e50*/  UIADD3 UR24, -UR25, 0x100000, URZ ;  /* 0x0010000019187890 */ /* 0x000fc8000fffe13f */
[----:B------:R-:W-:Y:S02]  /*0e60*/  USHF.L.U32 UR25, UR24, 0xb, URZ ;  /* 0x0000000b18197899 */ /* 0x000fe4000800063f */
[----:B------:R-:W-:Y:S01]  /*0e70*/  USHF.L.U32 UR24, UR24, 0x1, URZ ;  /* 0x0000000118187899 */ /* 0x000fe2000800063f */
[----:B------:R-:W1:Y:S03]  /*0e80*/  FENCE.VIEW.ASYNC.S ;  /* 0x00000000000073c6 */ /* 0x000e660000000000 */
[----:B-1----:R1:W1:Y:S08]  /*0e90*/  SYNCS.EXCH.64 URZ, [UR11+0x38480], UR4 ;  /* 0x038480040b3f75b2 */ /* 0x0022700008000100 */
        /* <DEDUP_REMOVED lines=8> */
.L_x_3:
[----:B------:R-:W2:Y:S01]  /*0f20*/  SHFL.IDX PT, R15, R13, RZ, 0x1f ;  /* 0x00001fff0d0f7589 */ /* 0x000ea200000e0000 */
[----:B-1----:R-:W-:Y:S01]  /*0f30*/  ULDC UR4, c[0x0][0x154] ;  /* 0x0000550000047ab9 */ /* 0x002fe20000000800 */
[----:B------:R-:W1:Y:S01]  /*0f40*/  LDC R14, c[0x0][0x148] ;  /* 0x00005200ff0e7b82 */ /* 0x000e620000000800 */
[----:B------:R-:W-:Y:S01]  /*0f50*/  FMUL R12, R3, UR4 ;  /* 0x00000004030c7c20 */ /* 0x000fe20008400000 */
[----:B------:R-:W-:Y:S01]  /*0f60*/  UISETP.EQ.AND UP6, UPT, UR55, 0x2, !UP1 ;  /* 0x000000023700788c */ /* 0x000fe2000cfc2270 */
[----:B------:R-:W-:Y:S01]  /*0f70*/  I2FP.F32.U32 R3, UR40 ;  /* 0x0000002800037c45 */ /* 0x000fe20008201000 */
[----:B------:R-:W-:Y:S01]  /*0f80*/  ULDC UR4, c[0x0][0x150] ;  /* 0x0000540000047ab9 */ /* 0x000fe20000000800 */
[----:B------:R-:W-:Y:S01]  /*0f90*/  NOP ;  /* 0x0000000000007918 */ /* 0x000fe20000000000 */
[----:B------:R-:W-:Y:S01]  /*0fa0*/  USEL UR52, URZ, 0x1, !UP6 ;  /* 0x000000013f347887 */ /* 0x000fe2000f000000 */
[----:B------:R-:W3:Y:S01]  /*0fb0*/  F2I.U32.TRUNC.NTZ R12, R12 ;  /* 0x0000000c000c7305 */ /* 0x000ee2000020f000 */
[----:B------:R-:W-:-:S02]  /*0fc0*/  FMUL R17, R3, UR4 ;  /* 0x0000000403117c20 */ /* 0x000fc40008400000 */
[----:B------:R-:W-:Y:S01]  /*0fd0*/  USEL UR52, UR52, 0x2, UP5 ;  /* 0x0000000234347887 */ /* 0x000fe2000a800000 */
[----:B--2---:R-:W-:Y:S01]  /*0fe0*/  ISETP.NE.AND P1, PT, R15, RZ, PT ;  /* 0x000000ff0f00720c */ /* 0x004fe20003f25270 */
[----:B---3--:R-:W-:-:S04]  /*0ff0*/  IMAD.MOV R21, RZ, RZ, -R12 ;  /* 0x000000ffff157224 */ /* 0x008fc800078e0a0c */
[----:B-1----:R-:W-:-:S08]  /*1000*/  IMAD R21, R14, R21, UR6 ;  /* 0x000000060e157e24 */ /* 0x002fd0000f8e0215 */
[----:B------:R-:W-:Y:S05]  /*1010*/  @P1 BRA `(.L_x_4) ;  /* 0x0000000000581947 */ /* 0x000fea0003800000 */
[----:B------:R-:W1:Y:S01]  /*1020*/  S2UR UR5, SR_CgaCtaId ;  /* 0x00000000000579c3 */ /* 0x000e620000008800 */
[----:B------:R-:W-:Y:S01]  /*1030*/  UMOV UR4, 0x400 ;  /* 0x0000040000047882 */ /* 0x000fe20000000000 */
[----:B------:R-:W-:Y:S01]  /*1040*/  UMOV UR11, 0x20 ;  /* 0x00000020000b7882 */ /* 0x000fe20000000000 */
[----:B------:R-:W-:Y:S01]  /*1050*/  UMOV UR24, 0x100 ;  /* 0x0000010000187882 */ /* 0x000fe20000000000 */
[----:B------:R-:W-:Y:S01]  /*1060*/  ELECT P1, URZ, PT ;  /* 0x00000000003f782f */ /* 0x000fe20003820000 */
        /* <DEDUP_REMOVED lines=10> */
[----:B------:R1:W1:Y:S01]  /*1110*/  SYNCS.EXCH.64 URZ, [UR6+0x384c8], UR4 ;  /* 0x0384c804063f75b2 */ /* 0x0002620008000100 */
[----:B------:R1:W1:Y:S01]  /*1120*/  SYNCS.EXCH.64 URZ, [UR6+0x384e8], UR24 ;  /* 0x0384e818063f75b2 */ /* 0x0002620008000100 */
[----:B------:R1:W1:Y:S01]  /*1130*/  SYNCS.EXCH.64 URZ, [UR6+0x384d0], UR4 ;  /* 0x0384d004063f75b2 */ /* 0x0002620008000100 */
[----:B------:R1:W1:Y:S01]  /*1140*/  SYNCS.EXCH.64 URZ, [UR6+0x384f0], UR24 ;  /* 0x0384f018063f75b2 */ /* 0x0002620008000100 */
[----:B------:R1:W1:Y:S01]  /*1150*/  SYNCS.EXCH.64 URZ, [UR6+0x384d8], UR4 ;  /* 0x0384d804063f75b2 */ /* 0x0002620008000100 */
[----:B------:R1:W1:Y:S01]  /*1160*/  SYNCS.EXCH.64 URZ, [UR6+0x384f8], UR24 ;  /* 0x0384f818063f75b2 */ /* 0x0002620008000100 */
[----:B------:R-:W-:Y:S01]  /*1170*/  NOP ;  /* 0x0000000000007918 */ /* 0x000fe20000000000 */
.L_x_4:
[----:B------:R-:W-:Y:S01]  /*1180*/  SHF.R.S32.HI R14, RZ, 0x1f, R19 ;  /* 0x0000001fff0e7819 */ /* 0x000fe20000011413 */
[----:B------:R-:W4:Y:S01]  /*1190*/  SHFL.IDX PT, R15, R13, RZ, 0x1f ;  /* 0x00001fff0d0f7589 */ /* 0x000f2200000e0000 */
[----:B------:R-:W-:Y:S01]  /*11a0*/  ELECT P1, URZ, PT ;  /* 0x00000000003f782f */ /* 0x000fe20003820000 */
[----:B------:R-:W2:Y:S01]  /*11b0*/  LDC R18, c[0x0][0x144] ;  /* 0x00005100ff127b82 */ /* 0x000ea20000000800 */
[----:B------:R-:W-:Y:S01]  /*11c0*/  LEA.HI R3, R14, R19, RZ, 0x7 ;  /* 0x000000130e037211 */ /* 0x000fe200078f38ff */
[----:B------:R-:W3:Y:S01]  /*11d0*/  F2I.U32.TRUNC.NTZ R17, R17 ;  /* 0x0000001100117305 */ /* 0x000ee2000020f000 */
[----:B-1----:R-:W-:Y:S01]  /*11e0*/  UMOV UR4, 0x20 ;  /* 0x0000002000047882 */ /* 0x002fe20000000000 */
[----:B------:R-:W-:Y:S01]  /*11f0*/  NOP ;  /* 0x0000000000007918 */ /* 0x000fe20000000000 */
[----:B------:R-:W-:Y:S01]  /*1200*/  LOP3.LUT R12, R3, 0xffffff80, RZ, 0xc0, !PT ;  /* 0xffffff80030c7812 */ /* 0x000fe200078ec0ff */
[----:B------:R-:W-:Y:S01]  /*1210*/  ULDC UR41, c[0x0][0xc] ;  /* 0x0000030000297ab9 */ /* 0x000fe20000000800 */
[----:B------:R-:W-:-:S03]  /*1220*/  MOV R23, 0x1 ;  /* 0x0000000100177802 */ /* 0x000fc60000000f00 */
[----:B------:R-:W-:-:S05]  /*1230*/  IMAD.IADD R12, R19, 0x1, -R12 ;  /* 0x00000001130c7824 */ /* 0x000fca00078e0a0c */
[----:B------:R-:W-:-:S04]  /*1240*/  SHF.R.S32.HI R3, RZ, 0x1f, R12 ;  /* 0x0000001fff037819 */ /* 0x000fc8000001140c */
[----:B------:R-:W-:Y:S02]  /*1250*/  LEA.HI R3, R3, R12, RZ, 0x3 ;  /* 0x0000000c03037211 */ /* 0x000fe400078f18ff */
[----:B----4-:R-:W-:Y:S02]  /*1260*/  ISETP.NE.OR P1, PT, R15, RZ, !P1 ;  /* 0x000000ff0f00720c */ /* 0x010fe40004f25670 */
[--C-:B------:R-:W-:Y:S02]  /*1270*/  SHF.R.S32.HI R15, RZ, 0x3, R3.reuse ;  /* 0x00000003ff0f7819 */ /* 0x100fe40000011403 */
[----:B------:R-:W-:Y:S02]  /*1280*/  SHF.R.S32.HI R16, RZ, 0x1f, R3 ;  /* 0x0000001fff107819 */ /* 0x000fe40000011403 */
[----:B------:R-:W-:Y:S02]  /*1290*/  SHF.R.S32.HI R3, RZ, 0x1f, R2 ;  /* 0x0000001fff037819 */ /* 0x000fe40000011402 */
[----:B------:R-:W-:-:S02]  /*12a0*/  LEA.HI R16, R16, R15, RZ, 0x2 ;  /* 0x0000000f10107211 */ /* 0x000fc400078f10ff */
[----:B------:R-:W-:Y:S02]  /*12b0*/  LEA.HI R3, R3, R2, RZ, 0x2 ;  /* 0x0000000203037211 */ /* 0x000fe400078f10ff */
[----:B------:R-:W-:Y:S01]  /*12c0*/  LOP3.LUT R16, R16, 0xfffffffc, RZ, 0xc0, !PT ;  /* 0xfffffffc10107812 */ /* 0x000fe200078ec0ff */
[----:B------:R-:W-:Y:S01]  /*12d0*/  VOTEU.ALL UP5, P1 ;  /* 0x00000000003f7886 */ /* 0x000fe200008a0000 */
[----:B------:R-:W-:Y:S01]  /*12e0*/  LOP3.LUT R3, R3, 0x3ffffffc, RZ, 0xc0, !PT ;  /* 0x3ffffffc03037812 */ /* 0x000fe200078ec0ff */
[----:B------:R-:W-:Y:S02]  /*12f0*/  VOTEU.ALL UP6, P1 ;  /* 0x00000000003f7886 */ /* 0x000fe400008c0000 */
[----:B------:R-:W-:Y:S01]  /*1300*/  IMAD.IADD R16, R15, 0x1, -R16 ;  /* 0x000000010f107824 */ /* 0x000fe200078e0a10 */
[----:B------:R-:W1:Y:S01]  /*1310*/  @!UP5 S2UR UR11, SR_CgaCtaId ;  /* 0x00000000000bd9c3 */ /* 0x000e620000008800 */
[----:B------:R-:W-:Y:S01]  /*1320*/  IMAD.IADD R3, R2, 0x1, -R3 ;  /* 0x0000000102037824 */ /* 0x000fe200078e0a03 */
[----:B------:R-:W-:Y:S01]  /*1330*/  @!UP5 UMOV UR6, 0x400 ;  /* 0x000004000006d882 */ /* 0x000fe20000000000 */
[----:B---3--:R-:W-:Y:S01]  /*1340*/  IMAD.MOV R15, RZ, RZ, -R17 ;  /* 0x000000ffff0f7224 */ /* 0x008fe200078e0a11 */
[----:B------:R-:W-:-:S04]  /*1350*/  @!UP5 UIADD3 UR4, -UR4, 0x100000, URZ ;  /* 0x001000000404d890 */ /* 0x000fc8000fffe13f */
[----:B------:R-:W-:Y:S02]  /*1360*/  @!UP5 USHF.L.U32 UR5, UR4, 0xb, URZ ;  /* 0x0000000b0405d899 */ /* 0x000fe4000800063f */
[----:B------:R-:W-:Y:S01]  /*1370*/  @!UP5 USHF.L.U32 UR4, UR4, 0x1, URZ ;  /* 0x000000010404d899 */ /* 0x000fe2000800063f */
[----:B------:R-:W-:Y:S02]  /*1380*/  IMAD R3, R3, 0x4, R16 ;  /* 0x0000000403037824 */ /* 0x000fe400078e0210 */
[----:B--2---:R-:W-:Y:S02]  /*1390*/  IMAD R15, R18, R15, UR40 ;  /* 0x00000028120f7e24 */ /* 0x004fe4000f8e020f */
[C---:B------:R-:W-:Y:S01]  /*13a0*/  IMAD.SHL.U32 R22, R3.reuse, 0x4, RZ ;  /* 0x0000000403167824 */ /* 0x040fe200078e00ff */
[----:B------:R-:W-:-:S04]  /*13b0*/  LEA.HI R2, R3, R3, RZ, 0x1 ;  /* 0x0000000303027211 */ /* 0x000fc800078f08ff */
[----:B------:R-:W-:Y:S02]  /*13c0*/  LOP3.LUT R2, R2, 0xfffffffe, RZ, 0xc0, !PT ;  /* 0xfffffffe02027812 */ /* 0x000fe400078ec0ff */
[----:B------:R-:W-:-:S03]  /*13d0*/  LOP3.LUT R22, R3, 0xc, R22, 0x78, !PT ;  /* 0x0000000c03167812 */ /* 0x000fc600078e7816 */
[----:B------:R-:W-:-:S05]  /*13e0*/  IMAD.IADD R2, R3, 0x1, -R2 ;  /* 0x0000000103027824 */ /* 0x000fca00078e0a02 */
[----:B------:R-:W-:Y:S01]  /*13f0*/  ISETP.NE.AND P2, PT, R2, R15, PT ;  /* 0x0000000f0200720c */ /* 0x000fe20003f45270 */
[----:B-1----:R-:W-:Y:S01]  /*1400*/  @!UP5 ULEA UR6, UR11, UR6, 0x18 ;  /* 0x000000060b06d291 */ /* 0x002fe2000f8ec03f */
[----:B------:R-:W1:Y:S01]  /*1410*/  LDC R15, c[0x0][0x140] ;  /* 0x00005000ff0f7b82 */ /* 0x000e620000000800 */
[----:B------:R-:W-:Y:S01]  /*1420*/  VOTEU.ALL UP5, P1 ;  /* 0x00000000003f7886 */ /* 0x000fe200008a0000 */
[----:B------:R-:W-:-:S04]  /*1430*/  LOP3.LUT P1, RZ, R12, 0x7, RZ, 0xc0, !PT ;  /* 0x000000070cff7812 */ /* 0x000fc8000782c0ff */
[----:B------:R-:W-:-:S05]  /*1440*/  ISETP.LT.U32.AND P1, PT, R22, 0x2, !P1 ;  /* 0x000000021600780c */ /* 0x000fca0004f21070 */
[----:B------:R-:W-:Y:S01]  /*1450*/  @P2 LEA.HI R2, R22, R22, RZ, 0x1 ;  /* 0x0000001616022211 */ /* 0x000fe200078f08ff */
[----:B------:R-:W2:Y:S02]  /*1460*/  FENCE.VIEW.ASYNC.S ;  /* 0x00000000000073c6 */ /* 0x000ea40000000000 */
[----:B--2---:R-:W2:Y:S01]  /*1470*/  @!UP5 SYNCS.EXCH.64 URZ, [UR6+0x38500], UR4 ;  /* 0x03850004063fd5b2 */ /* 0x004ea20008000100 */
[----:B------:R-:W-:-:S04]  /*1480*/  @P2 SHF.R.S32.HI R2, RZ, 0x1, R2 ;  /* 0x00000001ff022819 */ /* 0x000fc80000011402 */
[----:B------:R-:W-:Y:S02]  /*1490*/  @P2 ISETP.NE.AND P3, PT, R2, R21, PT ;  /* 0x000000150200220c */ /* 0x000fe40003f65270 */
[----:B------:R-:W-:Y:S02]  /*14a0*/  SEL R2, RZ, 0x1, !P1 ;  /* 0x00000001ff027807 */ /* 0x000fe40004800000 */
[----:B------:R-:W-:Y:S02]  /*14b0*/  @P2 SEL R23, RZ, 0x1, P3 ;  /* 0x00000001ff172807 */ /* 0x000fe40001800000 */
[----:B-1----:R-:W-:Y:S02]  /*14c0*/  ISETP.EQ.U32.AND P4, PT, R15, 0x1, PT ;  /* 0x000000010f00780c */ /* 0x002fe40003f82070 */
[----:B------:R-:W-:Y:S01]  /*14d0*/  LOP3.LUT R23, R23, R2, RZ, 0xc0, !PT ;  /* 0x0000000217177212 */ /* 0x000fe200078ec0ff */
[----:B------:R1:W3:Y:S01]  /*14e0*/  @!UP6 SYNCS.EXCH.64 URZ, [UR6+0x38508], UR4 ;  /* 0x03850804063fe5b2 */ /* 0x0002e20008000100 */
[----:B------:R-:W-:Y:S01]  /*14f0*/  NOP ;  /* 0x0000000000007918 */ /* 0x000fe20000000000 */
[----:B-1----:R-:W-:-:S08]  /*1500*/  ULDC.U8 UR4, c[0x0][0x900] ;  /* 0x0002400000047ab9 */ /* 0x002fd00000000000 */
[----:B--2---:R-:W-:Y:S05]  /*1510*/  @!P4 BRA `(.L_x_5) ;  /* 0x000000000008c947 */ /* 0x004fea0003800000 */
[----:B---3--:R-:W-:Y:S01]  /*1520*/  UCGABAR_ARV ;  /* 0x00000000000079c7 */ /* 0x008fe20008000000 */
[----:B------:R-:W-:Y:S05]  /*1530*/  BRA `(.L_x_6) ;  /* 0x0000000000047947 */ /* 0x000fea0003800000 */
.L_x_5:
[----:B---3--:R-:W-:Y:S01]  /*1540*/  NOP ;  /* 0x0000000000007918 */ /* 0x008fe20000000000 */
.L_x_6:
[----:B------:R-:W-:Y:S05]  /*1550*/  @!P4 BRA `(.L_x_7) ;  /* 0x00000000000cc947 */ /* 0x000fea0003800000 */
[----:B------:R-:W-:Y:S01]  /*1560*/  UCGABAR_WAIT ;  /* 0x0000000000007dc7 */ /* 0x000fe20008000000 */
[----:B------:R-:W-:Y:S01]  /*1570*/  CCTL.IVALL ;  /* 0x00000000ff00798f */ /* 0x000fe20002000000 */
[----:B------:R-:W-:Y:S05]  /*1580*/  BRA `(.L_x_8) ;  /* 0x0000000000047947 */ /* 0x000fea0003800000 */
.L_x_7:
[----:B------:R-:W-:Y:S06]  /*1590*/  BAR.SYNC.DEFER_BLOCKING 0x0 ;  /* 0x0000000000007b1d */ /* 0x000fec0000010000 */
.L_x_8:
[----:B------:R-:W1:Y:S01]  /*15a0*/  LDC.64 R16, c[0x0][0x8f8] ;  /* 0x00023e00ff107b82 */ /* 0x000e620000000a00 */
[----:B------:R-:W-:Y:S01]  /*15b0*/  IMAD.U32 R2, RZ, RZ, UR9 ;  /* 0x00000009ff027e24 */ /* 0x000fe2000f8e00ff */
[----:B------:R-:W-:Y:S01]  /*15c0*/  ISETP.NE.AND P2, PT, RZ, UR4, PT ;  /* 0x00000004ff007c0c */ /* 0x000fe2000bf45270 */
[----:B------:R-:W-:Y:S01]  /*15d0*/  UMOV UR6, URZ ;  /* 0x0000003f00067c82 */ /* 0x000fe20008000000 */
[----:B------:R-:W-:Y:S01]  /*15e0*/  UMOV UR5, URZ ;  /* 0x0000003f00057c82 */ /* 0x000fe20008000000 */
[----:B------:R-:W-:Y:S01]  /*15f0*/  UMOV UR4, URZ ;  /* 0x0000003f00047c82 */ /* 0x000fe20008000000 */
[----:B------:R-:W-:Y:S01]  /*1600*/  UMOV UR11, URZ ;  /* 0x0000003f000b7c82 */ /* 0x000fe20008000000 */
[----:B------:R-:W-:Y:S01]  /*1610*/  P2R R21, PR, RZ, 0x4 ;  /* 0x00000004ff157803 */ /* 0x000fe20000000000 */
[----:B------:R-:W-:Y:S01]  /*1620*/  IMAD.MOV.U32 R18, RZ, RZ, -0x1 ;  /* 0xffffffffff127424 */ /* 0x000fe200078e00ff */
[----:B-1----:R-:W-:Y:S01]  /*1630*/  ISETP.LE.U32.AND P1, PT, R16, UR10, PT ;  /* 0x0000000a10007c0c */ /* 0x002fe2000bf23070 */
[----:B------:R-:W-:-:S03]  /*1640*/  IMAD.MOV.U32 R16, RZ, RZ, -0x1 ;  /* 0xffffffffff107424 */ /* 0x000fc600078e00ff */
[----:B------:R-:W-:Y:S01]  /*1650*/  ISETP.GE.U32.AND.EX P1, PT, R2, R17, PT, P1 ;  /* 0x000000110200720c */ /* 0x000fe20003f26110 */
[----:B------:R-:W-:-:S12]  /*1660*/  IMAD.MOV.U32 R17, RZ, RZ, -0x1 ;  /* 0xffffffffff117424 */ /* 0x000fd800078e00ff */
[----:B------:R-:W-:Y:S05]  /*1670*/  @P2 BRA P1, `(.L_x_9) ;  /* 0x0000001400fc2947 */ /* 0x000fea0000800000 */
[----:B------:R-:W-:Y:S01]  /*1680*/  IMAD.U32 R3, RZ, RZ, UR9 ;  /* 0x00000009ff037e24 */ /* 0x000fe2000f8e00ff */
[----:B------:R-:W-:Y:S01]  /*1690*/  ISETP.LE.U32.AND P1, PT, R6, UR10, PT ;  /* 0x0000000a06007c0c */ /* 0x000fe2000bf23070 */
[----:B------:R-:W-:Y:S01]  /*16a0*/  UMOV UR5, URZ ;  /* 0x0000003f00057c82 */ /* 0x000fe20008000000 */
[----:B------:R-:W-:Y:S01]  /*16b0*/  UMOV UR4, URZ ;  /* 0x0000003f00047c82 */ /* 0x000fe20008000000 */
[----:B------:R-:W-:Y:S01]  /*16c0*/  UMOV UR11, URZ ;  /* 0x0000003f000b7c82 */ /* 0x000fe20008000000 */
[----:B------:R-:W-:Y:S01]  /*16d0*/  ISETP.GE.U32.AND.EX P1, PT, R3, R7, PT, P1 ;  /* 0x000000070300720c */ /* 0x000fe20003f26110 */
[----:B------:R-:W-:-:S12]  /*16e0*/  UMOV UR6, URZ ;  /* 0x0000003f00067c82 */ /* 0x000fd80008000000 */
[----:B------:R-:W-:Y:S05]  /*16f0*/  @!P1 BRA `(.L_x_10) ;  /* 0x0000001000c89947 */ /* 0x000fea0003800000 */
[----:B------:R-:W-:Y:S02]  /*1700*/  VIADD R7, R9, 0x20 ;  /* 0x0000002009077836 */ /* 0x000fe40000000000 */
[----:B------:R-:W-:Y:S02]  /*1710*/  IMAD.MOV.U32 R3, RZ, RZ, R9 ;  /* 0x000000ffff037224 */ /* 0x000fe400078e0009 */
[----:B-----5:R-:W-:Y:S01]  /*1720*/  IMAD.MOV.U32 R12, RZ, RZ, R8 ;  /* 0x000000ffff0c7224 */ /* 0x020fe200078e0008 */
[----:B------:R-:W-:-:S13]  /*1730*/  ISETP.GE.AND P1, PT, R7, R0, PT ;  /* 0x000000000700720c */ /* 0x000fda0003f26270 */
[----:B------:R-:W1:Y:S01]  /*1740*/  @!P1 LDC.64 R24, c[0x0][0x918] ;  /* 0x00024600ff189b82 */ /* 0x000e620000000a00 */
[----:B------:R-:W-:Y:S01]  /*1750*/  @!P1 VIADD R15, R3, 0x20 ;  /* 0x00000020030f9836 */ /* 0x000fe20000000000 */
[----:B------:R-:W-:Y:S02]  /*1760*/  UIADD3 UR16, UP5, UR16, -0x1, URZ ;  /* 0xffffffff10107890 */ /* 0x000fe4000ffbe03f */
[----:B------:R-:W-:Y:S01]  /*1770*/  UIADD3 UR14, UP6, UR14, -0x1, URZ ;  /* 0xffffffff0e0e7890 */ /* 0x000fe2000ffde03f */
[----:B------:R-:W-:Y:S01]  /*1780*/  BSSY B0, `(.L_x_11) ;  /* 0x0000051000007945 */ /* 0x000fe20003800000 */
[----:B------:R-:W-:Y:S01]  /*1790*/  UIADD3.X UR17, UR17, -0x1, URZ, UP5, !UPT ;  /* 0xffffffff11117890 */ /* 0x000fe2000affe43f */
[----:B-1----:R-:W-:-:S04]  /*17a0*/  @!P1 IMAD.WIDE R24, R15, 0xc, R24 ;  /* 0x0000000c0f189825 */ /* 0x002fc800078e0218 */
[----:B------:R-:W-:Y:S01]  /*17b0*/  IMAD.MOV.U32 R15, RZ, RZ, R10 ;  /* 0x000000ffff0f7224 */ /* 0x000fe200078e000a */
[----:B------:R1:W5:Y:S04]  /*17c0*/  @!P1 LDG.E R8, desc[UR58][R24.64] ;  /* 0x0000003a18089981 */ /* 0x000368000c1e1900 */
[----:B------:R1:W5:Y:S01]  /*17d0*/  @!P1 LDG.E R10, desc[UR58][R24.64+0x4] ;  /* 0x0000043a180a9981 */ /* 0x000362000c1e1900 */
[----:B------:R-:W-:Y:S01]  /*17e0*/  ISETP.GE.AND P1, PT, R3, R0, PT ;  /* 0x000000000300720c */ /* 0x000fe20003f26270 */
[----:B------:R-:W-:Y:S01]  /*17f0*/  UIADD3.X UR15, UR15, -0x1, URZ, UP6, !UPT ;  /* 0xffffffff0f0f7890 */ /* 0x000fe2000b7fe43f */
[----:B------:R-:W-:Y:S01]  /*1800*/  IMAD.MOV.U32 R6, RZ, RZ, RZ ;  /* 0x000000ffff067224 */ /* 0x000fe200078e00ff */
[----:B------:R-:W-:Y:S01]  /*1810*/  UIADD3 UR4, UR8, -0x1, URZ ;  /* 0xffffffff08047890 */ /* 0x000fe2000fffe03f */
[----:B------:R-:W-:Y:S01]  /*1820*/  IMAD.MOV.U32 R2, RZ, RZ, RZ ;  /* 0x000000ffff027224 */ /* 0x000fe200078e00ff */
[----:B------:R-:W-:Y:S01]  /*1830*/  UIADD3 UR5, UR7, -0x1, URZ ;  /* 0xffffffff07057890 */ /* 0x000fe2000fffe03f */
[----:B------:R-:W-:Y:S01]  /*1840*/  IMAD.MOV.U32 R28, RZ, RZ, 0x7fffffff ;  /* 0x7fffffffff1c7424 */ /* 0x000fe200078e00ff */
[----:B------:R-:W-:-:S06]  /*1850*/  MOV R29, RZ ;  /* 0x000000ff001d7202 */ /* 0x000fcc0000000f00 */
[----:B-1----:R-:W-:Y:S05]  /*1860*/  @P1 BRA `(.L_x_12) ;  /* 0x0000000400081947 */ /* 0x002fea0003800000 */
[----:B------:R-:W-:Y:S02]  /*1870*/  PLOP3.LUT P3, PT, PT, PT, UP0, 0x80, 0x0 ;  /* 0x000000000000781c */ /* 0x000fe40003f6f008 */
[C---:B------:R-:W-:Y:S02]  /*1880*/  IADD3 R17, P2, R15.reuse, UR16, RZ ;  /* 0x000000100f117c10 */ /* 0x040fe4000ff5e0ff */
[C---:B------:R-:W-:Y:S02]  /*1890*/  IADD3 R28, P1, R12.reuse, UR14, RZ ;  /* 0x0000000e0c1c7c10 */ /* 0x040fe4000ff3e0ff */
[----:B------:R-:W-:Y:S02]  /*18a0*/  LEA.HI.X.SX32 R18, R15, UR17, 0x1, P2 ;  /* 0x000000110f127c11 */ /* 0x000fe400090f0eff */
[----:B------:R-:W-:-:S05]  /*18b0*/  LEA.HI.X.SX32 R29, R12, UR15, 0x1, P1 ;  /* 0x0000000f0c1d7c11 */ /* 0x000fca00088f0eff */
[----:B------:R-:W-:Y:S05]  /*18c0*/  @!P3 BRA `(.L_x_13) ;  /* 0x000000000030b947 */ /* 0x000fea0003800000 */
[----:B------:R-:W-:Y:S02]  /*18d0*/  ULDC UR6, c[0x0][0x8dc] ;  /* 0x0002370000067ab9 */ /* 0x000fe40000000800 */
[----:B------:R-:W-:-:S05]  /*18e0*/  IADD3 R15, P1, R28, UR6, RZ ;  /* 0x000000061c0f7c10 */ /* 0x000fca000ff3e0ff */
[----:B------:R-:W-:-:S04]  /*18f0*/  IMAD.X R29, RZ, RZ, R29, P1 ;  /* 0x000000ffff1d7224 */ /* 0x000fc800008e061d */
[----:B------:R-:W-:-:S04]  /*1900*/  IMAD.WIDE.U32 R4, R29, UR20, RZ ;  /* 0x000000141d047c25 */ /* 0x000fc8000f8e00ff */
[----:B------:R-:W-:-:S04]  /*1910*/  IMAD.WIDE.U32 R24, P1, R15, UR21, R4 ;  /* 0x000000150f187c25 */ /* 0x000fc8000f820004 */
[----:B------:R-:W-:-:S04]  /*1920*/  IMAD.WIDE.U32 R4, R15, UR20, RZ ;  /* 0x000000140f047c25 */ /* 0x000fc8000f8e00ff */
[----:B------:R-:W-:Y:S01]  /*1930*/  IMAD.X R27, RZ, RZ, RZ, P1 ;  /* 0x000000ffff1b7224 */ /* 0x000fe200008e06ff */
[----:B------:R-:W-:Y:S01]  /*1940*/  IADD3 RZ, P1, R5, R24, RZ ;  /* 0x0000001805ff7210 */ /* 0x000fe20007f3e0ff */
[----:B------:R-:W-:-:S04]  /*1950*/  IMAD.MOV.U32 R26, RZ, RZ, R25 ;  /* 0x000000ffff1a7224 */ /* 0x000fc800078e0019 */
[----:B------:R-:W-:-:S04]  /*1960*/  IMAD.WIDE.U32.X R4, R29, UR21, R26, P1 ;  /* 0x000000151d047c25 */ /* 0x000fc800088e041a */
[----:B------:R-:W-:Y:S02]  /*1970*/  IMAD.MOV.U32 R28, RZ, RZ, R4 ;  /* 0x000000ffff1c7224 */ /* 0x000fe400078e0004 */
[----:B------:R-:W-:-:S07]  /*1980*/  IMAD.MOV.U32 R29, RZ, RZ, R5 ;  /* 0x000000ffff1d7224 */ /* 0x000fce00078e0005 */
.L_x_13:
        /* <DEDUP_REMOVED lines=13> */
.L_x_14:
[----:B------:R-:W-:Y:S02]  /*1a60*/  SHF.R.U64 R5, R28, UR26, R29 ;  /* 0x0000001a1c057c19 */ /* 0x000fe4000800121d */
[----:B------:R-:W-:-:S03]  /*1a70*/  SHF.R.U64 R4, R17, UR30, R18 ;  /* 0x0000001e11047c19 */ /* 0x000fc60008001212 */
[----:B------:R-:W-:Y:S02]  /*1a80*/  VIADD R17, R5, UR4 ;  /* 0x0000000405117c36 */ /* 0x000fe40008000000 */
[----:B------:R-:W-:-:S03]  /*1a90*/  VIADD R18, R4, UR5 ;  /* 0x0000000504127c36 */ /* 0x000fc60008000000 */
[----:B------:R-:W-:Y:S02]  /*1aa0*/  IABS R15, R17 ;  /* 0x00000011000f7213 */ /* 0x000fe40000000000 */
[----:B------:R-:W-:-:S03]  /*1ab0*/  IABS R12, R18 ;  /* 0x00000012000c7213 */ /* 0x000fc60000000000 */
[----:B------:R-:W-:-:S04]  /*1ac0*/  IMAD.HI.U32 R4, R15, UR13, RZ ;  /* 0x0000000d0f047c27 */ /* 0x000fc8000f8e00ff */
[----:B------:R-:W-:-:S04]  /*1ad0*/  IMAD.HI.U32 R5, R12, UR19, RZ ;  /* 0x000000130c057c27 */ /* 0x000fc8000f8e00ff */
[----:B------:R-:W-:Y:S02]  /*1ae0*/  IMAD R4, R4, UR29, R15 ;  /* 0x0000001d04047c24 */ /* 0x000fe4000f8e020f */
[----:B------:R-:W-:Y:S02]  /*1af0*/  IMAD R5, R5, UR31, R12 ;  /* 0x0000001f05057c24 */ /* 0x000fe4000f8e020c */
[----:B------:R-:W-:Y:S01]  /*1b00*/  IMAD.U32 R15, RZ, RZ, UR32 ;  /* 0x00000020ff0f7e24 */ /* 0x000fe2000f8e00ff */
[----:B------:R-:W-:Y:S01]  /*1b10*/  ISETP.LT.U32.AND P1, PT, R4, UR28, PT ;  /* 0x0000001c04007c0c */ /* 0x000fe2000bf21070 */
[----:B------:R-:W-:Y:S01]  /*1b20*/  IMAD.U32 R12, RZ, RZ, UR33 ;  /* 0x00000021ff0c7e24 */ /* 0x000fe2000f8e00ff */
[----:B------:R-:W-:-:S11]  /*1b30*/  ISETP.LT.U32.AND P2, PT, R5, UR27, PT ;  /* 0x0000001b05007c0c */ /* 0x000fd6000bf41070 */
[----:B------:R-:W-:Y:S01]  /*1b40*/  @!P1 VIADD R4, R4, -UR28 ;  /* 0x8000001c04049c36 */ /* 0x000fe20008000000 */
[----:B------:R-:W-:Y:S02]  /*1b50*/  ISETP.GE.AND P1, PT, R18, RZ, PT ;  /* 0x000000ff1200720c */ /* 0x000fe40003f26270 */
[----:B------:R-:W-:Y:S02]  /*1b60*/  @!P2 IADD3 R5, R5, -UR27, RZ ;  /* 0x8000001b0505ac10 */ /* 0x000fe4000fffe0ff */
[----:B------:R-:W-:Y:S02]  /*1b70*/  ISETP.LT.U32.AND P3, PT, R4, UR28, PT ;  /* 0x0000001c04007c0c */ /* 0x000fe4000bf61070 */
[----:B------:R-:W-:Y:S02]  /*1b80*/  ISETP.LT.U32.AND P4, PT, R5, UR27, PT ;  /* 0x0000001b05007c0c */ /* 0x000fe4000bf81070 */
[----:B------:R-:W-:-:S09]  /*1b90*/  ISETP.GE.AND P2, PT, R17, RZ, PT ;  /* 0x000000ff1100720c */ /* 0x000fd20003f46270 */
[----:B------:R-:W-:Y:S01]  /*1ba0*/  @!P3 VIADD R4, R4, -UR28 ;  /* 0x8000001c0404bc36 */ /* 0x000fe20008000000 */
[----:B------:R-:W-:Y:S01]  /*1bb0*/  PLOP3.LUT P3, PT, PT, PT, UP4, 0x80, 0x0 ;  /* 0x000000000000781c */ /* 0x000fe20003f6f048 */
[----:B------:R-:W-:Y:S01]  /*1bc0*/  @!P4 VIADD R5, R5, -UR27 ;  /* 0x8000001b0505cc36 */ /* 0x000fe20008000000 */
[----:B------:R-:W-:Y:S01]  /*1bd0*/  PLOP3.LUT P4, PT, PT, PT, UP2, 0x80, 0x0 ;  /* 0x000000000000781c */ /* 0x000fe20003f8f028 */
[----:B------:R-:W-:Y:S02]  /*1be0*/  @!P2 IMAD.MOV R4, RZ, RZ, -R4 ;  /* 0x000000ffff04a224 */ /* 0x000fe400078e0a04 */
[----:B------:R-:W-:Y:S01]  /*1bf0*/  @!P1 IMAD.MOV R5, RZ, RZ, -R5 ;  /* 0x000000ffff059224 */ /* 0x000fe200078e0a05 */
[----:B------:R-:W-:Y:S02]  /*1c00*/  PLOP3.LUT P1, PT, PT, PT, UP3, 0x80, 0x0 ;  /* 0x000000000000781c */ /* 0x000fe40003f2f038 */
[----:B------:R-:W-:Y:S02]  /*1c10*/  SEL R4, R15, R4, !P3 ;  /* 0x000000040f047207 */ /* 0x000fe40005800000 */
[----:B------:R-:W-:-:S03]  /*1c20*/  SEL R5, R12, R5, !P4 ;  /* 0x000000050c057207 */ /* 0x000fc60006000000 */
[----:B------:R-:W-:Y:S02]  /*1c30*/  IMAD.IADD R28, R17, 0x1, -R4 ;  /* 0x00000001111c7824 */ /* 0x000fe400078e0a04 */
[----:B------:R-:W-:-:S05]  /*1c40*/  IMAD.IADD R5, R18, 0x1, -R5 ;  /* 0x0000000112057824 */ /* 0x000fca00078e0a05 */
[----:B------:R-:W-:Y:S01]  /*1c50*/  SEL R4, R5, R28, !P1 ;  /* 0x0000001c05047207 */ /* 0x000fe20004800000 */
[----:B------:R-:W-:-:S03]  /*1c60*/  IMAD R28, R28, R5, RZ ;  /* 0x000000051c1c7224 */ /* 0x000fc600078e02ff */
[----:B------:R-:W-:Y:S02]  /*1c70*/  SHF.R.S32.HI R5, RZ, 0x1f, R4 ;  /* 0x0000001fff057819 */ /* 0x000fe40000011404 */
[----:B------:R-:W-:-:S07]  /*1c80*/  SHF.R.S32.HI R29, RZ, 0x1f, R28 ;  /* 0x0000001fff1d7819 */ /* 0x000fce000001141c */
.L_x_12:
[----:B------:R-:W-:Y:S05]  /*1c90*/  BSYNC B0 ;  /* 0x0000000000007941 */ /* 0x000fea0003800000 */
.L_x_11:
[----:B------:R-:W1:Y:S01]  /*1ca0*/  SHFL.UP PT, R15, R28, 0x1, RZ ;  /* 0x042000001c0f7989 */ /* 0x000e6200000e00ff */
[C---:B------:R-:W-:Y:S02]  /*1cb0*/  ISETP.NE.AND P2, PT, R9.reuse, RZ, PT ;  /* 0x000000ff0900720c */ /* 0x040fe40003f45270 */
[C---:B------:R-:W-:Y:S01]  /*1cc0*/  ISETP.GE.U32.AND P3, PT, R9.reuse, 0x2, PT ;  /* 0x000000020900780c */ /* 0x040fe20003f66070 */
[----:B------:R-:W2:Y:S01]  /*1cd0*/  SHFL.UP PT, R12, R29, 0x1, RZ ;  /* 0x042000001d0c7989 */ /* 0x000ea200000e00ff */
[C---:B------:R-:W-:Y:S02]  /*1ce0*/  ISETP.GE.U32.AND P4, PT, R9.reuse, 0x4, PT ;  /* 0x000000040900780c */ /* 0x040fe40003f86070 */
[C---:B------:R-:W-:Y:S02]  /*1cf0*/  ISETP.GE.U32.AND P5, PT, R9.reuse, 0x8, PT ;  /* 0x000000080900780c */ /* 0x040fe40003fa6070 */
[----:B------:R-:W-:Y:S02]  /*1d00*/  ISETP.GE.U32.AND P6, PT, R9, 0x10, PT ;  /* 0x000000100900780c */ /* 0x000fe40003fc6070 */
[----:B-1----:R-:W-:-:S02]  /*1d10*/  SEL R15, R15, RZ, P2 ;  /* 0x000000ff0f0f7207 */ /* 0x002fc40001000000 */
[----:B--2---:R-:W-:Y:S02]  /*1d20*/  SEL R12, R12, RZ, P2 ;  /* 0x000000ff0c0c7207 */ /* 0x004fe40001000000 */
[----:B------:R-:W-:-:S05]  /*1d30*/  IADD3 R24, P1, R15, R28, RZ ;  /* 0x0000001c0f187210 */ /* 0x000fca0007f3e0ff */
[----:B------:R-:W-:Y:S01]  /*1d40*/  IMAD.X R17, R12, 0x1, R29, P1 ;  /* 0x000000010c117824 */ /* 0x000fe200008e061d */
[----:B------:R-:W1:Y:S04]  /*1d50*/  SHFL.UP PT, R15, R24, 0x2, RZ ;  /* 0x04400000180f7989 */ /* 0x000e6800000e00ff */
[----:B------:R-:W2:Y:S01]  /*1d60*/  SHFL.UP PT, R12, R17, 0x2, RZ ;  /* 0x04400000110c7989 */ /* 0x000ea200000e00ff */
[----:B-1----:R-:W-:-:S04]  /*1d70*/  SEL R15, R15, RZ, P3 ;  /* 0x000000ff0f0f7207 */ /* 0x002fc80001800000 */
[----:B------:R-:W-:Y:S02]  /*1d80*/  IADD3 R18, P1, R15, R24, RZ ;  /* 0x000000180f127210 */ /* 0x000fe40007f3e0ff */
[----:B--2---:R-:W-:-:S03]  /*1d90*/  SEL R12, R12, RZ, P3 ;  /* 0x000000ff0c0c7207 */ /* 0x004fc60001800000 */
[----:B------:R-:W1:Y:S02]  /*1da0*/  SHFL.UP PT, R15, R18, 0x4, RZ ;  /* 0x04800000120f7989 */ /* 0x000e6400000e00ff */
[----:B------:R-:W-:-:S05]  /*1db0*/  IMAD.X R25, R12, 0x1, R17, P1 ;  /* 0x000000010c197824 */ /* 0x000fca00008e0611 */
        /* <DEDUP_REMOVED lines=15> */
[----:B--2---:R-:W-:-:S05]  /*1eb0*/  SEL R12, R12, RZ, P6 ;  /* 0x000000ff0c0c7207 */ /* 0x004fca0003000000 */
[----:B------:R-:W-:Y:S01]  /*1ec0*/  IMAD.X R17, R12, 0x1, R25, P1 ;  /* 0x000000010c117824 */ /* 0x000fe200008e0619 */
[----:B------:R-:W-:-:S04]  /*1ed0*/  ISETP.GT.U32.AND P1, PT, R15, UR10, PT ;  /* 0x0000000a0f007c0c */ /* 0x000fc8000bf24070 */
[----:B------:R-:W-:-:S13]  /*1ee0*/  ISETP.GT.U32.AND.EX P1, PT, R17, UR9, PT, P1 ;  /* 0x0000000911007c0c */ /* 0x000fda000bf24110 */
[----:B------:R-:W-:-:S04]  /*1ef0*/  VOTE.ANY R12, PT, P1 ;  /* 0x00000000000c7806 */ /* 0x000fc800008e0100 */
[----:B------:R-:W-:-:S13]  /*1f00*/  ISETP.NE.AND P1, PT, R12, RZ, PT ;  /* 0x000000ff0c00720c */ /* 0x000fda0003f25270 */
[----:B------:R-:W-:Y:S05]  /*1f10*/  @P1 BRA `(.L_x_15) ;  /* 0x00000008006c1947 */ /* 0x000fea0003800000 */
[----:B------:R-:W1:Y:S01]  /*1f20*/  LDC R0, c[0x0][0x910] ;  /* 0x00024400ff007b82 */ /* 0x000e620000000800 */
[----:B------:R-:W-:Y:S01]  /*1f30*/  MOV R26, R15 ;  /* 0x0000000f001a7202 */ /* 0x000fe20000000f00 */
[----:B------:R-:W-:Y:S01]  /*1f40*/  IMAD.MOV.U32 R27, RZ, RZ, R17 ;  /* 0x000000ffff1b7224 */ /* 0x000fe200078e0011 */
[----:B------:R-:W-:Y:S01]  /*1f50*/  ULDC UR13, c[0x0][0x8f4] ;  /* 0x00023d00000d7ab9 */ /* 0x000fe20000000800 */
[----:B------:R-:W-:Y:S01]  /*1f60*/  ULDC UR6, c[0x0][0x8dc] ;  /* 0x0002370000067ab9 */ /* 0x000fe20000000800 */
[----:B------:R-:W-:Y:S01]  /*1f70*/  ULDC UR19, c[0x0][0x8d8] ;  /* 0x0002360000137ab9 */ /* 0x000fe20000000800 */
[----:B------:R-:W-:Y:S01]  /*1f80*/  ULDC UR24, c[0x0][0x8f0] ;  /* 0x00023c0000187ab9 */ /* 0x000fe20000000800 */
[----:B------:R-:W-:Y:S01]  /*1f90*/  ULDC.64 UR20, c[0x0][0x8d0] ;  /* 0x0002340000147ab9 */ /* 0x000fe20000000a00 */
[----:B------:R-:W-:-:S05]  /*1fa0*/  ULDC.64 UR22, c[0x0][0x8e8] ;  /* 0x00023a0000167ab9 */ /* 0x000fca0000000a00 */
.L_x_20:
[----:B------:R-:W-:Y:S02]  /*1fb0*/  IMAD.MOV.U32 R3, RZ, RZ, R7 ;  /* 0x000000ffff037224 */ /* 0x000fe400078e0007 */
[----:B------:R-:W-:Y:S02]  /*1fc0*/  VIADD R7, R7, 0x20 ;  /* 0x0000002007077836 */ /* 0x000fe40000000000 */
[----:B-----5:R-:W-:-:S03]  /*1fd0*/  IMAD.MOV.U32 R12, RZ, RZ, R8 ;  /* 0x000000ffff0c7224 */ /* 0x020fc600078e0008 */
[----:B-1----:R-:W-:-:S13]  /*1fe0*/  ISETP.GE.AND P1, PT, R7, R0, PT ;  /* 0x000000000700720c */ /* 0x002fda0003f26270 */
[----:B------:R-:W1:Y:S01]  /*1ff0*/  @!P1 LDC.64 R24, c[0x0][0x918] ;  /* 0x00024600ff189b82 */ /* 0x000e620000000a00 */
[----:B------:R-:W-:Y:S01]  /*2000*/  @!P1 VIADD R15, R3, 0x20 ;  /* 0x00000020030f9836 */ /* 0x000fe20000000000 */
[----:B------:R2:W3:Y:S01]  /*2010*/  SHFL.IDX PT, R2, R27, 0x1f, 0x1f ;  /* 0x03e01f001b027f89 */ /* 0x0004e200000e0000 */
[----:B------:R-:W-:Y:S03]  /*2020*/  BSSY B0, `(.L_x_16) ;  /* 0x0000065000007945 */ /* 0x000fe60003800000 */
[----:B------:R2:W4:Y:S01]  /*2030*/  SHFL.IDX PT, R6, R26, 0x1f, 0x1f ;  /* 0x03e01f001a067f89 */ /* 0x00052200000e0000 */
[----:B-1----:R-:W-:-:S04]  /*2040*/  @!P1 IMAD.WIDE R24, R15, 0xc, R24 ;  /* 0x0000000c0f189825 */ /* 0x002fc800078e0218 */
[----:B------:R-:W-:Y:S01]  /*2050*/  IMAD.MOV.U32 R15, RZ, RZ, R10 ;  /* 0x000000ffff0f7224 */ /* 0x000fe200078e000a */
[----:B------:R2:W5:Y:S04]  /*2060*/  @!P1 LDG.E R8, desc[UR58][R24.64] ;  /* 0x0000003a18089981 */ /* 0x000568000c1e1900 */
[----:B------:R2:W5:Y:S01]  /*2070*/  @!P1 LDG.E R10, desc[UR58][R24.64+0x4] ;  /* 0x0000043a180a9981 */ /* 0x000562000c1e1900 */
[----:B------:R-:W-:Y:S01]  /*2080*/  ISETP.GE.AND P1, PT, R3, R0, PT ;  /* 0x000000000300720c */ /* 0x000fe20003f26270 */
[----:B------:R-:W-:Y:S02]  /*2090*/  IMAD.MOV.U32 R28, RZ, RZ, 0x7fffffff ;  /* 0x7fffffffff1c7424 */ /* 0x000fe400078e00ff */
[----:B------:R-:W-:-:S10]  /*20a0*/  IMAD.MOV.U32 R29, RZ, RZ, RZ ;  /* 0x000000ffff1d7224 */ /* 0x000fd400078e00ff */
[----:B--234-:R-:W-:Y:S05]  /*20b0*/  @P1 BRA `(.L_x_17) ;  /* 0x00000004006c1947 */ /* 0x01cfea0003800000 */
[----:B------:R-:W-:Y:S02]  /*20c0*/  IABS R31, R20 ;  /* 0x00000014001f7213 */ /* 0x000fe40000000000 */
[C---:B------:R-:W-:Y:S02]  /*20d0*/  IADD3 R17, P1, R12.reuse, UR14, RZ ;  /* 0x0000000e0c117c10 */ /* 0x040fe4000ff3e0ff */
[----:B------:R-:W1:Y:S02]  /*20e0*/  I2F.RP R4, R31 ;  /* 0x0000001f00047306 */ /* 0x000e640000209400 */
[----:B------:R-:W-:Y:S02]  /*20f0*/  LEA.HI.X.SX32 R18, R12, UR15, 0x1, P1 ;  /* 0x0000000f0c127c11 */ /* 0x000fe400088f0eff */
[----:B------:R-:W-:-:S04]  /*2100*/  IADD3 R12, P1, R15, UR16, RZ ;  /* 0x000000100f0c7c10 */ /* 0x000fc8000ff3e0ff */
[----:B------:R-:W-:Y:S02]  /*2110*/  LEA.HI.X.SX32 R15, R15, UR17, 0x1, P1 ;  /* 0x000000110f0f7c11 */ /* 0x000fe400088f0eff */
[----:B------:R-:W-:Y:S01]  /*2120*/  PLOP3.LUT P1, PT, PT, PT, UP0, 0x80, 0x0 ;  /* 0x000000000000781c */ /* 0x000fe20003f2f008 */
[----:B-1----:R-:W1:Y:S02]  /*2130*/  MUFU.RCP R4, R4 ;  /* 0x0000000400047308 */ /* 0x002e640000001000 */
[----:B-1----:R-:W-:-:S06]  /*2140*/  VIADD R5, R4, 0xffffffe ;  /* 0x0ffffffe04057836 */ /* 0x002fcc0000000000 */
[----:B------:R-:W1:Y:S02]  /*2150*/  F2I.FTZ.U32.TRUNC.NTZ R33, R5 ;  /* 0x0000000500217305 */ /* 0x000e64000021f000 */
[----:B-1----:R-:W-:Y:S02]  /*2160*/  IMAD.MOV R28, RZ, RZ, -R33 ;  /* 0x000000ffff1c7224 */ /* 0x002fe400078e0a21 */
[----:B------:R-:W-:Y:S05]  /*2170*/  @!P1 BRA `(.L_x_18) ;  /* 0x00000000002c9947 */ /* 0x000fea0003800000 */
        /* <DEDUP_REMOVED lines=9> */
[----:B------:R-:W-:Y:S01]  /*2210*/  IMAD.MOV.U32 R18, RZ, RZ, R5 ;  /* 0x000000ffff127224 */ /* 0x000fe200078e0005 */
[----:B------:R-:W-:-:S07]  /*2220*/  MOV R17, R4 ;  /* 0x0000000400117202 */ /* 0x000fce0000000f00 */
.L_x_18:
        /* <DEDUP_REMOVED lines=12> */
.L_x_19:
[----:B------:R-:W-:Y:S01]  /*22f0*/  SHF.R.U64 R12, R12, UR24, R15 ;  /* 0x000000180c0c7c19 */ /* 0x000fe2000800120f */
[----:B------:R-:W-:Y:S01]  /*2300*/  IMAD.MOV.U32 R4, RZ, RZ, R28 ;  /* 0x000000ffff047224 */ /* 0x000fe200078e001c */
[----:B------:R-:W-:Y:S02]  /*2310*/  IABS R5, R20 ;  /* 0x0000001400057213 */ /* 0x000fe40000000000 */
[----:B------:R-:W-:Y:S01]  /*2320*/  SHF.R.U64 R17, R17, UR19, R18 ;  /* 0x0000001311117c19 */ /* 0x000fe20008001212 */
[----:B------:R-:W-:Y:S01]  /*2330*/  VIADD R15, R12, UR5 ;  /* 0x000000050c0f7c36 */ /* 0x000fe20008000000 */
[----:B------:R-:W-:Y:S01]  /*2340*/  IABS R28, R11 ;  /* 0x0000000b001c7213 */ /* 0x000fe20000000000 */
[----:B------:R-:W-:Y:S02]  /*2350*/  IMAD R12, R4, R31, RZ ;  /* 0x0000001f040c7224 */ /* 0x000fe400078e02ff */
[----:B------:R-:W-:Y:S01]  /*2360*/  IMAD.MOV R25, RZ, RZ, -R5 ;  /* 0x000000ffff197224 */ /* 0x000fe200078e0a05 */
[----:B------:R-:W-:Y:S01]  /*2370*/  IABS R24, R15 ;  /* 0x0000000f00187213 */ /* 0x000fe20000000000 */
[----:B------:R-:W-:-:S02]  /*2380*/  IMAD.MOV.U32 R4, RZ, RZ, RZ ;  /* 0x000000ffff047224 */ /* 0x000fc400078e00ff */
[----:B------:R-:W-:Y:S02]  /*2390*/  IMAD.MOV.U32 R5, RZ, RZ, R33 ;  /* 0x000000ffff057224 */ /* 0x000fe400078e0021 */
[----:B------:R-:W-:Y:S02]  /*23a0*/  VIADD R18, R17, UR4 ;  /* 0x0000000411127c36 */ /* 0x000fe40008000000 */
[----:B------:R-:W-:-:S04]  /*23b0*/  IMAD.HI.U32 R4, R33, R12, R4 ;  /* 0x0000000c21047227 */ /* 0x000fc800078e0004 */
[----:B------:R-:W-:Y:S01]  /*23c0*/  IMAD.MOV.U32 R5, RZ, RZ, R24 ;  /* 0x000000ffff057224 */ /* 0x000fe200078e0018 */
[----:B------:R-:W-:Y:S01]  /*23d0*/  IABS R24, R11 ;  /* 0x0000000b00187213 */ /* 0x000fe20000000000 */
[----:B------:R-:W-:Y:S02]  /*23e0*/  IMAD.MOV.U32 R12, RZ, RZ, R25 ;  /* 0x000000ffff0c7224 */ /* 0x000fe400078e0019 */
[----:B------:R-:W-:Y:S01]  /*23f0*/  IMAD.HI.U32 R4, R4, R5, RZ ;  /* 0x0000000504047227 */ /* 0x000fe200078e00ff */
[----:B------:R-:W1:Y:S03]  /*2400*/  I2F.RP R25, R24 ;  /* 0x0000001800197306 */ /* 0x000e660000209400 */
[----:B------:R-:W-:-:S05]  /*2410*/  IMAD R12, R4, R12, R5 ;  /* 0x0000000c040c7224 */ /* 0x000fca00078e0205 */
[----:B------:R-:W-:Y:S01]  /*2420*/  ISETP.GT.U32.AND P1, PT, R31, R12, PT ;  /* 0x0000000c1f00720c */ /* 0x000fe20003f24070 */
[----:B-1----:R-:W1:-:S12]  /*2430*/  MUFU.RCP R25, R25 ;  /* 0x0000001900197308 */ /* 0x002e580000001000 */
[----:B------:R-:W-:Y:S01]  /*2440*/  @!P1 IADD3 R12, R12, -R31, RZ ;  /* 0x8000001f0c0c9210 */ /* 0x000fe20007ffe0ff */
[----:B-1----:R-:W-:-:S04]  /*2450*/  VIADD R4, R25, 0xffffffe ;  /* 0x0ffffffe19047836 */ /* 0x002fc80000000000 */
[----:B------:R1:W2:Y:S02]  /*2460*/  F2I.FTZ.U32.TRUNC.NTZ R5, R4 ;  /* 0x0000000400057305 */ /* 0x0002a4000021f000 */
[----:B-1----:R-:W-:Y:S02]  /*2470*/  IMAD.MOV.U32 R4, RZ, RZ, RZ ;  /* 0x000000ffff047224 */ /* 0x002fe400078e00ff */
[----:B--2---:R-:W-:-:S04]  /*2480*/  IMAD.MOV R27, RZ, RZ, -R5 ;  /* 0x000000ffff1b7224 */ /* 0x004fc800078e0a05 */
[----:B------:R-:W-:Y:S01]  /*2490*/  IMAD R17, R27, R24, RZ ;  /* 0x000000181b117224 */ /* 0x000fe200078e02ff */
[----:B------:R-:W-:-:S03]  /*24a0*/  IABS R27, R18 ;  /* 0x00000012001b7213 */ /* 0x000fc60000000000 */
[----:B------:R-:W-:-:S04]  /*24b0*/  IMAD.HI.U32 R26, R5, R17, R4 ;  /* 0x00000011051a7227 */ /* 0x000fc800078e0004 */
[----:B------:R-:W-:Y:S02]  /*24c0*/  IMAD.MOV.U32 R5, RZ, RZ, R27 ;  /* 0x000000ffff057224 */ /* 0x000fe400078e001b */
[----:B------:R-:W-:Y:S02]  /*24d0*/  IMAD.MOV R17, RZ, RZ, -R28 ;  /* 0x000000ffff117224 */ /* 0x000fe400078e0a1c */
[----:B------:R-:W-:-:S04]  /*24e0*/  IMAD.HI.U32 R4, R26, R5, RZ ;  /* 0x000000051a047227 */ /* 0x000fc800078e00ff */
[----:B------:R-:W-:-:S05]  /*24f0*/  IMAD R5, R4, R17, R5 ;  /* 0x0000001104057224 */ /* 0x000fca00078e0205 */
[----:B------:R-:W-:-:S13]  /*2500*/  ISETP.GT.U32.AND P1, PT, R24, R5, PT ;  /* 0x000000051800720c */ /* 0x000fda0003f24070 */
[----:B------:R-:W-:Y:S01]  /*2510*/  @!P1 IMAD.IADD R5, R5, 0x1, -R24 ;  /* 0x0000000105059824 */ /* 0x000fe200078e0a18 */
[----:B------:R-:W-:-:S13]  /*2520*/  ISETP.GT.U32.AND P1, PT, R31, R12, PT ;  /* 0x0000000c1f00720c */ /* 0x000fda0003f24070 */
[----:B------:R-:W-:Y:S01]  /*2530*/  @!P1 IMAD.IADD R12, R12, 0x1, -R31 ;  /* 0x000000010c0c9824 */ /* 0x000fe200078e0a1f */
[----:B------:R-:W-:-:S03]  /*2540*/  ISETP.GT.U32.AND P1, PT, R24, R5, PT ;  /* 0x000000051800720c */ /* 0x000fc60003f24070 */
[----:B------:R-:W-:-:S10]  /*2550*/  IMAD.MOV.U32 R4, RZ, RZ, R12 ;  /* 0x000000ffff047224 */ /* 0x000fd400078e000c */
[----:B------:R-:W-:Y:S01]  /*2560*/  @!P1 IMAD.IADD R5, R5, 0x1, -R24 ;  /* 0x0000000105059824 */ /* 0x000fe200078e0a18 */
[----:B------:R-:W-:-:S13]  /*2570*/  ISETP.GE.AND P1, PT, R15, RZ, PT ;  /* 0x000000ff0f00720c */ /* 0x000fda0003f26270 */
[----:B------:R-:W-:Y:S01]  /*2580*/  @!P1 IMAD.MOV R4, RZ, RZ, -R4 ;  /* 0x000000ffff049224 */ /* 0x000fe200078e0a04 */
[----:B------:R-:W-:-:S13]  /*2590*/  ISETP.GE.AND P1, PT, R18, RZ, PT ;  /* 0x000000ff1200720c */ /* 0x000fda0003f26270 */
[----:B------:R-:W-:Y:S01]  /*25a0*/  @!P1 IMAD.MOV R5, RZ, RZ, -R5 ;  /* 0x000000ffff059224 */ /* 0x000fe200078e0a05 */
[----:B------:R-:W-:-:S13]  /*25b0*/  ISETP.NE.AND P1, PT, RZ, UR7, PT ;  /* 0x00000007ff007c0c */ /* 0x000fda000bf25270 */
[----:B------:R-:W-:Y:S02]  /*25c0*/  @!P1 LOP3.LUT R4, RZ, UR7, RZ, 0x33, !PT ;  /* 0x00000007ff049c12 */ /* 0x000fe4000f8e33ff */
[----:B------:R-:W-:-:S03]  /*25d0*/  ISETP.NE.AND P1, PT, RZ, UR8, PT ;  /* 0x00000008ff007c0c */ /* 0x000fc6000bf25270 */
[----:B------:R-:W-:-:S10]  /*25e0*/  IMAD.IADD R4, R15, 0x1, -R4 ;  /* 0x000000010f047824 */ /* 0x000fd400078e0a04 */
[----:B------:R-:W-:Y:S02]  /*25f0*/  @!P1 LOP3.LUT R5, RZ, UR8, RZ, 0x33, !PT ;  /* 0x00000008ff059c12 */ /* 0x000fe4000f8e33ff */
[----:B------:R-:W-:Y:S02]  /*2600*/  PLOP3.LUT P1, PT, PT, PT, UP3, 0x80, 0x0 ;  /* 0x000000000000781c */ /* 0x000fe40003f2f038 */
[----:B------:R-:W-:-:S04]  /*2610*/  IADD3 R5, -R5, R18, RZ ;  /* 0x0000001205057210 */ /* 0x000fc80007ffe1ff */
[CC--:B------:R-:W-:Y:S01]  /*2620*/  SEL R15, R4.reuse, R5.reuse, !P1 ;  /* 0x00000005040f7207 */ /* 0x0c0fe20004800000 */
[----:B------:R-:W-:-:S03]  /*2630*/  IMAD R28, R4, R5, RZ ;  /* 0x00000005041c7224 */ /* 0x000fc600078e02ff */
[--C-:B------:R-:W-:Y:S01]  /*2640*/  SHF.R.S32.HI R5, RZ, 0x1f, R15.reuse ;  /* 0x0000001fff057819 */ /* 0x100fe2000001140f */
[----:B------:R-:W-:Y:S01]  /*2650*/  IMAD.MOV.U32 R4, RZ, RZ, R15 ;  /* 0x000000ffff047224 */ /* 0x000fe200078e000f */
[----:B------:R-:W-:-:S07]  /*2660*/  SHF.R.S32.HI R29, RZ, 0x1f, R28 ;  /* 0x0000001fff1d7819 */ /* 0x000fce000001141c */
.L_x_17:
[----:B------:R-:W-:Y:S05]  /*2670*/  BSYNC B0 ;  /* 0x0000000000007941 */ /* 0x000fea0003800000 */
.L_x_16:
[----:B------:R-:W1:Y:S04]  /*2680*/  SHFL.UP PT, R15, R28, 0x1, RZ ;  /* 0x042000001c0f7989 */ /* 0x000e6800000e00ff */
[----:B------:R-:W2:Y:S01]  /*2690*/  SHFL.UP PT, R12, R29, 0x1, RZ ;  /* 0x042000001d0c7989 */ /* 0x000ea200000e00ff */
[----:B-1----:R-:W-:Y:S02]  /*26a0*/  SEL R15, R15, RZ, P2 ;  /* 0x000000ff0f0f7207 */ /* 0x002fe40001000000 */
[----:B--2---:R-:W-:Y:S02]  /*26b0*/  SEL R12, R12, RZ, P2 ;  /* 0x000000ff0c0c7207 */ /* 0x004fe40001000000 */
[----:B------:R-:W-:-:S05]  /*26c0*/  IADD3 R18, P1, R15, R28, RZ ;  /* 0x0000001c0f127210 */ /* 0x000fca0007f3e0ff */
[----:B------:R-:W-:Y:S01]  /*26d0*/  IMAD.X R25, R12, 0x1, R29, P1 ;  /* 0x000000010c197824 */ /* 0x000fe200008e061d */
        /* <DEDUP_REMOVED lines=24> */
[----:B------:R-:W-:-:S05]  /*2860*/  IADD3 R26, P1, R15, R6, RZ ;  /* 0x000000060f1a7210 */ /* 0x000fca0007f3e0ff */
[----:B------:R-:W-:Y:S01]  /*2870*/  IMAD.X R27, R17, 0x1, R2, P1 ;  /* 0x00000001111b7824 */ /* 0x000fe200008e0602 */
[----:B------:R-:W-:-:S04]  /*2880*/  ISETP.GT.U32.AND P1, PT, R26, UR10, PT ;  /* 0x0000000a1a007c0c */ /* 0x000fc8000bf24070 */
[----:B------:R-:W-:-:S13]  /*2890*/  ISETP.GT.U32.AND.EX P1, PT, R27, UR9, PT, P1 ;  /* 0x000000091b007c0c */ /* 0x000fda000bf24110 */
[----:B------:R-:W-:-:S04]  /*28a0*/  VOTE.ANY R12, PT, P1 ;  /* 0x00000000000c7806 */ /* 0x000fc800008e0100 */
[----:B------:R-:W-:-:S13]  /*28b0*/  ISETP.NE.AND P1, PT, R12, RZ, PT ;  /* 0x000000ff0c00720c */ /* 0x000fda0003f25270 */
[----:B------:R-:W-:Y:S05]  /*28c0*/  @!P1 BRA `(.L_x_20) ;  /* 0xfffffff400b89947 */ /* 0x000fea000383ffff */
.L_x_15:
[----:B------:R-:W1:Y:S08]  /*28d0*/  BREV R12, R12 ;  /* 0x0000000c000c7301 */ /* 0x000e700000000000 */
[----:B-1----:R-:W1:Y:S02]  /*28e0*/  FLO.U32.SH R7, R12 ;  /* 0x0000000c00077300 */ /* 0x002e6400000e0400 */
[----:B-1----:R-:W1:Y:S02]  /*28f0*/  SHFL.IDX PT, R3, R3, R7, 0x1f ;  /* 0x00001f0703037589 */ /* 0x002e6400000e0000 */
[----:B-1----:R-:W-:-:S13]  /*2900*/  R2UR UR6, R3 ;  /* 0x00000000030672ca */ /* 0x002fda00000e0000 */
[----:B------:R-:W-:-:S05]  /*2910*/  VIADD R27, R9, UR6 ;  /* 0x00000006091b7c36 */ /* 0x000fca0008000000 */
[----:B------:R-:W-:-:S13]  /*2920*/  ISETP.GE.AND P1, PT, R27, R0, PT ;  /* 0x000000001b00720c */ /* 0x000fda0003f26270 */
[----:B------:R-:W1:Y:S02]  /*2930*/  @!P1 LDC.64 R24, c[0x0][0x918] ;  /* 0x00024600ff189b82 */ /* 0x000e640000000a00 */
[----:B-1----:R-:W-:-:S05]  /*2940*/  @!P1 IMAD.WIDE R24, R27, 0xc, R24 ;  /* 0x0000000c1b189825 */ /* 0x002fca00078e0218 */
[----:B-----5:R1:W5:Y:S04]  /*2950*/  @!P1 LDG.E R8, desc[UR58][R24.64] ;  /* 0x0000003a18089981 */ /* 0x020368000c1e1900 */
[----:B------:R1:W5:Y:S01]  /*2960*/  @!P1 LDG.E R10, desc[UR58][R24.64+0x4] ;  /* 0x0000043a180a9981 */ /* 0x000362000c1e1900 */
[----:B------:R-:W-:-:S03]  /*2970*/  IADD3 R18, P1, P2, R15, R6, -R28 ;  /* 0x000000060f127210 */ /* 0x000fc60007a3e81c */
[----:B------:R-:W-:Y:S01]  /*2980*/  SHFL.IDX PT, R6, R28, R7, 0x1f ;  /* 0x00001f071c067589 */ /* 0x000fe200000e0000 */
[----:B------:R-:W-:-:S03]  /*2990*/  IADD3.X R26, R17, R2, ~R29, P1, P2 ;  /* 0x00000002111a7210 */ /* 0x000fc60000fe4c1d */
[----:B------:R-:W2:Y:S04]  /*29a0*/  SHFL.IDX PT, R18, R18, R7, 0x1f ;  /* 0x00001f0712127589 */ /* 0x000ea800000e0000 */
[----:B------:R-:W3:Y:S04]  /*29b0*/  SHFL.IDX PT, R26, R26, R7, 0x1f ;  /* 0x00001f071a1a7589 */ /* 0x000ee800000e0000 */
[----:B------:R-:W4:Y:S04]  /*29c0*/  SHFL.IDX PT, R2, R29, R7, 0x1f ;  /* 0x00001f071d027589 */ /* 0x000f2800000e0000 */
[----:B------:R-:W1:Y:S04]  /*29d0*/  SHFL.IDX PT, R5, R5, R7, 0x1f ;  /* 0x00001f0705057589 */ /* 0x000e6800000e0000 */
[----:B------:R4:W1:Y:S01]  /*29e0*/  SHFL.IDX PT, R4, R4, R7, 0x1f ;  /* 0x00001f0704047589 */ /* 0x00086200000e0000 */
[----:B--2---:R-:W-:-:S02]  /*29f0*/  R2UR UR5, R18 ;  /* 0x00000000120572ca */ /* 0x004fc400000e0000 */
[----:B---3--:R-:W-:Y:S01]  /*2a00*/  R2UR UR4, R26 ;  /* 0x000000001a0472ca */ /* 0x008fe200000e0000 */
[----:B----4-:R-:W-:-:S14]  /*2a10*/  IMAD.MOV.U32 R7, RZ, RZ, R2 ;  /* 0x000000ffff077224 */ /* 0x010fdc00078e0002 */
.L_x_10:
[----:B------:R-:W-:Y:S01]  /*2a20*/  ISETP.LE.AND P1, PT, R0, UR6, PT ;  /* 0x0000000600007c0c */ /* 0x000fe2000bf23270 */
[----:B------:R-:W-:Y:S02]  /*2a30*/  IMAD.MOV.U32 R17, RZ, RZ, -0x1 ;  /* 0xffffffffff117424 */ /* 0x000fe400078e00ff */
[----:B------:R-:W-:-:S10]  /*2a40*/  IMAD.MOV.U32 R18, RZ, RZ, -0x1 ;  /* 0xffffffffff127424 */ /* 0x000fd400078e00ff */
[----:B------:R-:W-:Y:S05]  /*2a50*/  @P1 BRA `(.L_x_9) ;  /* 0x0000000400041947 */ /* 0x000fea0003800000 */
[----:B------:R-:W-:Y:S01]  /*2a60*/  UIADD3 UR15, UP2, -UR5, UR10, URZ ;  /* 0x0000000a050f7290 */ /* 0x000fe2000ff5e13f */
[----:B------:R-:W2:Y:S01]  /*2a70*/  S2UR UR19, SR_CTAID.Y ;  /* 0x00000000001379c3 */ /* 0x000ea20000002600 */
[----:B------:R-:W-:Y:S01]  /*2a80*/  ULDC UR17, c[0x0][0x8c0] ;  /* 0x0002300000117ab9 */ /* 0x000fe20000000800 */
[----:B------:R-:W-:Y:S01]  /*2a90*/  ULDC UR21, c[0x0][0x8b0] ;  /* 0x00022c0000157ab9 */ /* 0x000fe20000000800 */
[----:B------:R-:W-:Y:S01]  /*2aa0*/  UIADD3.X UR11, ~UR4, UR9, URZ, UP2, !UPT ;  /* 0x00000009040b7290 */ /* 0x000fe200097fe53f */
[--C-:B-1----:R-:W-:Y:S01]  /*2ab0*/  SHF.R.U32.HI R25, RZ, UR21, R5.reuse ;  /* 0x00000015ff197c19 */ /* 0x102fe20008011605 */
[----:B------:R-:W-:Y:S01]  /*2ac0*/  ULDC UR20, c[0x0][0x904] ;  /* 0x0002410000147ab9 */ /* 0x000fe20000000800 */
[----:B------:R-:W-:Y:S01]  /*2ad0*/  ULDC UR13, c[0x0][0x8a8] ;  /* 0x00022a00000d7ab9 */ /* 0x000fe20000000800 */
[----:B------:R-:W-:Y:S01]  /*2ae0*/  USHF.R.U32.HI UR16, URZ, UR17, UR11 ;  /* 0x000000113f107299 */ /* 0x000fe2000801160b */
[----:B------:R-:W-:Y:S01]  /*2af0*/  SHF.R.U64 R24, R4, UR21, R5 ;  /* 0x0000001504187c19 */ /* 0x000fe20008001205 */
[----:B------:R-:W-:-:S02]  /*2b00*/  USHF.R.U64 UR15, UR15, UR17, UR11 ;  /* 0x000000110f0f7299 */ /* 0x000fc4000800120b */
[----:B------:R-:W-:Y:S02]  /*2b10*/  USHF.R.U32.HI UR14, URZ, UR21, UR16 ;  /* 0x000000153f0e7299 */ /* 0x000fe40008011610 */
[----:B------:R-:W-:Y:S02]  /*2b20*/  UIADD3 UR13, UR13, -0x1, URZ ;  /* 0xffffffff0d0d7890 */ /* 0x000fe4000fffe03f */
[----:B------:R-:W-:Y:S02]  /*2b30*/  USHF.R.U32.HI UR22, URZ, UR20, UR14 ;  /* 0x000000143f167299 */ /* 0x000fe4000801160e */
[----:B------:R-:W-:Y:S02]  /*2b40*/  USHF.R.U64 UR16, UR15, UR21, UR16 ;  /* 0x000000150f107299 */ /* 0x000fe40008001210 */
[----:B------:R-:W-:Y:S02]  /*2b50*/  ULOP3.LUT UR15, UR15, UR13, URZ, 0xc0, !UPT ;  /* 0x0000000d0f0f7292 */ /* 0x000fe4000f8ec03f */
[----:B------:R-:W-:Y:S01]  /*2b60*/  LOP3.LUT R0, R25, UR22, RZ, 0xfc, !PT ;  /* 0x0000001619007c12 */ /* 0x000fe2000f8efcff */
[----:B------:R-:W-:-:S02]  /*2b70*/  USHF.R.U64 UR14, UR16, UR20, UR14 ;  /* 0x00000014100e7299 */ /* 0x000fc4000800120e */
[----:B--2---:R-:W-:Y:S01]  /*2b80*/  USEL UR11, UR40, UR19, !UP3 ;  /* 0x00000013280b7287 */ /* 0x004fe2000d800000 */
[----:B------:R-:W-:-:S13]  /*2b90*/  ISETP.NE.U32.AND P1, PT, R0, RZ, PT ;  /* 0x000000ff0000720c */ /* 0x000fda0003f25070 */
[----:B------:R-:W-:Y:S05]  /*2ba0*/  @!P1 BRA `(.L_x_21) ;  /* 0x0000000000149947 */ /* 0x000fea0003800000 */
[----:B------:R-:W-:-:S07]  /*2bb0*/  MOV R12, 0x2bd0 ;  /* 0x00002bd0000c7802 */ /* 0x000fce0000000f00 */
[----:B-----5:R-:W-:Y:S05]  /*2bc0*/  CALL.REL.NOINC `($__internal_0_$__cuda_sm20_div_u64) ;  /* 0x000000c800947944 */ /* 0x020fea0003c00000 */
[----:B------:R-:W-:-:S04]  /*2bd0*/  IMAD.MOV R12, RZ, RZ, -R0 ;  /* 0x000000ffff0c7224 */ /* 0x000fc800078e0a00 */
[----:B------:R-:W-:Y:S01]  /*2be0*/  IMAD R12, R24, R12, UR14 ;  /* 0x0000000e180c7e24 */ /* 0x000fe2000f8e020c */
[----:B------:R-:W-:Y:S06]  /*2bf0*/  BRA `(.L_x_22) ;  /* 0x0000000000507947 */ /* 0x000fec0003800000 */
.L_x_21:
[----:B------:R-:W1:Y:S01]  /*2c00*/  I2F.U32.RP R0, R24 ;  /* 0x0000001800007306 */ /* 0x000e620000209000 */
[----:B------:R-:W-:-:S07]  /*2c10*/  ISETP.NE.U32.AND P3, PT, R24, RZ, PT ;  /* 0x000000ff1800720c */ /* 0x000fce0003f65070 */
[----:B-1----:R-:W1:Y:S02]  /*2c20*/  MUFU.RCP R0, R0 ;  /* 0x0000000000007308 */ /* 0x002e640000001000 */
[----:B-1----:R-:W-:-:S06]  /*2c30*/  VIADD R2, R0, 0xffffffe ;  /* 0x0ffffffe00027836 */ /* 0x002fcc0000000000 */
[----:B------:R1:W2:Y:S02]  /*2c40*/  F2I.FTZ.U32.TRUNC.NTZ R3, R2 ;  /* 0x0000000200037305 */ /* 0x0002a4000021f000 */
[----:B-1----:R-:W-:Y:S01]  /*2c50*/  IMAD.MOV.U32 R2, RZ, RZ, RZ ;  /* 0x000000ffff027224 */ /* 0x002fe200078e00ff */
[----:B--2---:R-:W-:-:S05]  /*2c60*/  IADD3 R15, RZ, -R3, RZ ;  /* 0x80000003ff0f7210 */ /* 0x004fca0007ffe0ff */
[----:B------:R-:W-:-:S04]  /*2c70*/  IMAD R15, R15, R24, RZ ;  /* 0x000000180f0f7224 */ /* 0x000fc800078e02ff */
[----:B------:R-:W-:-:S06]  /*2c80*/  IMAD.HI.U32 R3, R3, R15, R2 ;  /* 0x0000000f03037227 */ /* 0x000fcc00078e0002 */
[----:B------:R-:W-:-:S04]  /*2c90*/  IMAD.HI.U32 R0, R3, UR14, RZ ;  /* 0x0000000e03007c27 */ /* 0x000fc8000f8e00ff */
[----:B------:R-:W-:-:S04]  /*2ca0*/  IMAD.MOV R3, RZ, RZ, -R0 ;  /* 0x000000ffff037224 */ /* 0x000fc800078e0a00 */
[----:B------:R-:W-:-:S05]  /*2cb0*/  IMAD R3, R24, R3, UR14 ;  /* 0x0000000e18037e24 */ /* 0x000fca000f8e0203 */
[----:B------:R-:W-:-:S13]  /*2cc0*/  ISETP.GE.U32.AND P1, PT, R3, R24, PT ;  /* 0x000000180300720c */ /* 0x000fda0003f26070 */
[----:B------:R-:W-:Y:S02]  /*2cd0*/  @P1 IMAD.IADD R3, R3, 0x1, -R24 ;  /* 0x0000000103031824 */ /* 0x000fe400078e0a18 */
[----:B------:R-:W-:-:S03]  /*2ce0*/  @P1 VIADD R0, R0, 0x1 ;  /* 0x0000000100001836 */ /* 0x000fc60000000000 */
[----:B------:R-:W-:-:S13]  /*2cf0*/  ISETP.GE.U32.AND P2, PT, R3, R24, PT ;  /* 0x000000180300720c */ /* 0x000fda0003f46070 */
[----:B------:R-:W-:Y:S01]  /*2d00*/  @P2 VIADD R0, R0, 0x1 ;  /* 0x0000000100002836 */ /* 0x000fe20000000000 */
[----:B------:R-:W-:-:S05]  /*2d10*/  @!P3 LOP3.LUT R0, RZ, R24, RZ, 0x33, !PT ;  /* 0x00000018ff00b212 */ /* 0x000fca00078e33ff */
[----:B------:R-:W-:-:S04]  /*2d20*/  IMAD.MOV R12, RZ, RZ, -R0 ;  /* 0x000000ffff0c7224 */ /* 0x000fc800078e0a00 */
[----:B------:R-:W-:-:S07]  /*2d30*/  IMAD R12, R24, R12, UR14 ;  /* 0x0000000e180c7e24 */ /* 0x000fce000f8e020c */
.L_x_22:
[----:B------:R-:W1:Y:S01]  /*2d40*/  LDC R15, c[0x0][0x8a8] ;  /* 0x00022a00ff0f7b82 */ /* 0x000e620000000800 */
[----:B------:R-:W-:Y:S01]  /*2d50*/  ULDC UR14, c[0x0][0x904] ;  /* 0x00024100000e7ab9 */ /* 0x000fe20000000800 */
[----:B------:R-:W-:Y:S01]  /*2d60*/  UMOV UR13, 0xffffffff ;  /* 0xffffffff000d7882 */ /* 0x000fe20000000000 */
[----:B------:R-:W-:Y:S01]  /*2d70*/  PLOP3.LUT P1, PT, PT, PT, UP3, 0x80, 0x0 ;  /* 0x000000000000781c */ /* 0x000fe20003f2f038 */
[----:B------:R-:W-:-:S04]  /*2d80*/  USHF.L.U32 UR13, UR13, UR14, URZ ;  /* 0x0000000e0d0d7299 */ /* 0x000fc8000800063f */
[----:B------:R-:W2:Y:S02]  /*2d90*/  LDC R17, c[0x0][0x8b8] ;  /* 0x00022e00ff117b82 */ /* 0x000ea40000000800 */
[----:B------:R-:W-:Y:S01]  /*2da0*/  LOP3.LUT R2, RZ, UR13, RZ, 0x33, !PT ;  /* 0x0000000dff027c12 */ /* 0x000fe2000f8e33ff */
[----:B------:R-:W-:Y:S02]  /*2db0*/  UMOV UR13, 0x1 ;  /* 0x00000001000d7882 */ /* 0x000fe40000000000 */
[----:B------:R-:W-:Y:S01]  /*2dc0*/  USHF.L.U32 UR13, UR13, UR14, URZ ;  /* 0x0000000e0d0d7299 */ /* 0x000fe2000800063f */
[----:B------:R-:W-:Y:S02]  /*2dd0*/  LOP3.LUT R3, R2, UR16, RZ, 0xc0, !PT ;  /* 0x0000001002037c12 */ /* 0x000fe4000f8ec0ff */
[----:B------:R-:W-:Y:S02]  /*2de0*/  @P1 IMAD.U32 R18, RZ, RZ, UR6 ;  /* 0x00000006ff121e24 */ /* 0x000fe4000f8e00ff */
[----:B------:R-:W-:-:S02]  /*2df0*/  @!P1 IMAD.U32 R18, RZ, RZ, UR6 ;  /* 0x00000006ff129e24 */ /* 0x000fc4000f8e00ff */
[----:B------:R-:W-:Y:S02]  /*2e00*/  IMAD R0, R0, UR13, R3 ;  /* 0x0000000d00007c24 */ /* 0x000fe4000f8e0203 */
[----:B-1----:R-:W-:-:S04]  /*2e10*/  IMAD R12, R12, R15, UR15 ;  /* 0x0000000f0c0c7e24 */ /* 0x002fc8000f8e020f */
[----:B------:R-:W-:Y:S02]  /*2e20*/  @P1 IMAD.MOV.U32 R16, RZ, RZ, R12 ;  /* 0x000000ffff101224 */ /* 0x000fe400078e000c */
[----:B--2---:R-:W-:Y:S01]  /*2e30*/  IMAD R17, R0, R17, UR11 ;  /* 0x0000000b00117e24 */ /* 0x004fe2000f8e0211 */
[----:B------:R-:W-:-:S03]  /*2e40*/  UMOV UR11, 0x1 ;  /* 0x00000001000b7882 */ /* 0x000fc60000000000 */
[----:B------:R-:W-:Y:S02]  /*2e50*/  @!P1 IMAD.MOV.U32 R16, RZ, RZ, R17 ;  /* 0x000000ffff109224 */ /* 0x000fe400078e0011 */
[----:B------:R-:W-:-:S07]  /*2e60*/  @!P1 IMAD.MOV.U32 R17, RZ, RZ, R12 ;  /* 0x000000ffff119224 */ /* 0x000fce00078e000c */
.L_x_9:
[----:B------:R-:W-:-:S13]  /*2e70*/  ISETP.NE.AND P1, PT, RZ, UR11, PT ;  /* 0x0000000bff007c0c */ /* 0x000fda000bf25270 */
[----:B------:R-:W-:Y:S05]  /*2e80*/  @!P1 EXIT ;  /* 0x000000000000994d */ /* 0x000fea0003800000 */
[----:B-1----:R-:W1:Y:S02]  /*2e90*/  LDC.64 R24, c[0x0][0x290] ;  /* 0x0000a400ff187b82 */ /* 0x002e640000000a00 */
[----:B-1----:R-:W-:-:S05]  /*2ea0*/  IMAD.WIDE R24, R18, 0xc, R24 ;  /* 0x0000000c12187825 */ /* 0x002fca00078e0218 */
[----:B------:R1:W5:Y:S04]  /*2eb0*/  LDG.E R2, desc[UR58][R24.64] ;  /* 0x0000003a18027981 */ /* 0x000368000c1e1900 */
[----:B------:R1:W5:Y:S04]  /*2ec0*/  LDG.E R0, desc[UR58][R24.64+0x4] ;  /* 0x0000043a18007981 */ /* 0x000368000c1e1900 */
[----:B------:R1:W5:Y:S01]  /*2ed0*/  LDG.E R36, desc[UR58][R24.64+0x8] ;  /* 0x0000083a18247981 */ /* 0x000362000c1e1900 */
[----:B------:R-:W-:Y:S01]  /*2ee0*/  PLOP3.LUT P1, PT, PT, PT, UP1, 0x80, 0x0 ;  /* 0x000000000000781c */ /* 0x000fe20003f2f018 */
[----:B------:R-:W2:Y:S01]  /*2ef0*/  S2UR UR42, SR_CgaCtaId ;  /* 0x00000000002a79c3 */ /* 0x000ea20000008800 */
[----:B------:R-:W-:-:S11]  /*2f00*/  SHF.R.S32.HI R3, RZ, 0x1f, R18 ;  /* 0x0000001fff037819 */ /* 0x000fd60000011412 */
[----:B-1----:R-:W-:Y:S05]  /*2f10*/  @!P1 BRA `(.L_x_23) ;  /* 0x00000058002c9947 */ /* 0x002fea0003800000 */
[----:B------:R-:W-:-:S06]  /*2f20*/  UISETP.GT.U32.AND UP0, UPT, UR18, 0x1, UPT ;  /* 0x000000011200788c */ /* 0x000fcc000bf04070 */
[----:B------:R-:W-:-:S13]  /*2f30*/  PLOP3.LUT P0, PT, PT, PT, UP0, 0x80, 0x0 ;  /* 0x000000000000781c */ /* 0x000fda0003f0f008 */
[----:B--2---:R-:W-:Y:S05]  /*2f40*/  @P0 EXIT ;  /* 0x000000000000094d */ /* 0x004fea0003800000 */
.L_x_24:
[----:B------:R-:W-:-:S08]  /*2f50*/  NOP ;  /* 0x0000000000007918 */ /* 0x000fd00000000000 */
[----:B------:R-:W1:Y:S02]  /*2f60*/  USETMAXREG.TRY_ALLOC.CTAPOOL UP0, 0xe8 ;  /* 0x000000e8000079c8 */ /* 0x000e640008000600 */
[----:B-1----:R-:W-:-:S13]  /*2f70*/  PLOP3.LUT P0, PT, PT, PT, UP0, 0x80, 0x0 ;  /* 0x000000000000781c */ /* 0x002fda0003f0f008 */
[----:B------:R-:W-:Y:S05]  /*2f80*/  @!P0 BRA `(.L_x_24) ;  /* 0xfffffffc00f08947 */ /* 0x000fea000383ffff */
[----:B------:R-:W1:Y:S01]  /*2f90*/  SHFL.IDX PT, R13, R13, RZ, 0x1f ;  /* 0x00001fff0d0d7589 */ /* 0x000e6200000e0000 */
[----:B------:R-:W2:Y:S01]  /*2fa0*/  S2UR UR4, SR_CTAID.Y ;  /* 0x00000000000479c3 */ /* 0x000ea20000002600 */
[----:B------:R-:W-:Y:S01]  /*2fb0*/  UMOV UR60, URZ ;  /* 0x0000003f003c7c82 */ /* 0x000fe20008000000 */
[----:B------:R-:W-:Y:S01]  /*2fc0*/  UMOV UR61, URZ ;  /* 0x0000003f003d7c82 */ /* 0x000fe20008000000 */
[----:B-1----:R-:W-:Y:S01]  /*2fd0*/  LOP3.LUT P0, RZ, R13, 0x3, RZ, 0xc0, !PT ;  /* 0x000000030dff7812 */ /* 0x002fe2000780c0ff */
[----:B--2---:R-:W-:-:S12]  /*2fe0*/  UIMAD UR4, UR4, UR41, UR40 ;  /* 0x00000029040472a4 */ /* 0x004fd8000f8e0228 */
[----:B------:R-:W-:Y:S05]  /*2ff0*/  @P0 BRA `(.L_x_25) ;  /* 0x0000000000a40947 */ /* 0x000fea0003800000 */
[----:B------:R-:W-:Y:S01]  /*3000*/  ELECT P0, URZ, PT ;  /* 0x00000000003f782f */ /* 0x000fe20003800000 */
[----:B------:R-:W-:-:S12]  /*3010*/  BSSY B0, `(.L_x_26) ;  /* 0x0000020000007945 */ /* 0x000fd80003800000 */
[----:B------:R-:W-:Y:S05]  /*3020*/  @!P0 BRA `(.L_x_27) ;  /* 0x0000000000788947 */ /* 0x000fea0003800000 */
[----:B------:R-:W1:Y:S01]  /*3030*/  S2UR UR6, SR_CgaCtaId ;  /* 0x00000000000679c3 */ /* 0x000e620000008800 */
[----:B------:R-:W-:Y:S01]  /*3040*/  UISETP.NE.AND UP0, UPT, UR12, 0x1, UPT ;  /* 0x000000010c00788c */ /* 0x000fe2000bf05270 */
[----:B------:R-:W-:-:S06]  /*3050*/  UMOV UR5, 0x400 ;  /* 0x0000040000057882 */ /* 0x000fcc0000000000 */
[----:B------:R-:W2:Y:S08]  /*3060*/  LDC.64 R4, c[0x0][0x700] ;  /* 0x0001c000ff047b82 */ /* 0x000eb00000000a00 */
[----:B------:R-:W2:Y:S08]  /*3070*/  LDC.64 R6, c[0x0][0x708] ;  /* 0x0001c200ff067b82 */ /* 0x000eb00000000a00 */
[----:B-----5:R-:W3:Y:S01]  /*3080*/  LDC.64 R8, c[0x0][0x710] ;  /* 0x0001c400ff087b82 */ /* 0x020ee20000000a00 */
[----:B-1----:R-:W-:-:S04]  /*3090*/  ULEA UR5, UR6, UR5, 0x18 ;  /* 0x0000000506057291 */ /* 0x002fc8000f8ec03f */
[----:B------:R-:W-:Y:S02]  /*30a0*/  UIADD3 UR6, UR5, 0x80, URZ ;  /* 0x0000008005067890 */ /* 0x000fe4000fffe03f */
[----:B------:R-:W-:Y:S01]  /*30b0*/  @!UP0 UIADD3 UR6, UR5, URZ, URZ ;  /* 0x0000003f05068290 */ /* 0x000fe2000fffe03f */
[----:B------:R-:W3:Y:S08]  /*30c0*/  LDC.64 R10, c[0x0][0x718] ;  /* 0x0001c600ff0a7b82 */ /* 0x000ef00000000a00 */
[----:B------:R-:W1:Y:S01]  /*30d0*/  LDC.64 R24, c[0x0][0x720] ;  /* 0x0001c800ff187b82 */ /* 0x000e620000000a00 */
[----:B--2---:R2:W-:Y:S07]  /*30e0*/  STS.128 [UR6+0x38780], R4 ;  /* 0x03878004ff007988 */ /* 0x0045ee0008000c06 */
[----:B------:R-:W1:Y:S08]  /*30f0*/  LDC.64 R26, c[0x0][0x728] ;  /* 0x0001ca00ff1a7b82 */ /* 0x000e700000000a00 */
[----:B------:R-:W4:Y:S01]  /*3100*/  LDC.64 R28, c[0x0][0x730] ;  /* 0x0001cc00ff1c7b82 */ /* 0x000f220000000a00 */
[----:B---3--:R2:W-:Y:S07]  /*3110*/  STS.128 [UR6+0x38790], R8 ;  /* 0x03879008ff007988 */ /* 0x0085ee0008000c06 */
[----:B------:R-:W4:Y:S08]  /*3120*/  LDC.64 R30, c[0x0][0x738] ;  /* 0x0001ce00ff1e7b82 */ /* 0x000f300000000a00 */
[----:B------:R-:W3:Y:S01]  /*3130*/  LDC.64 R32, c[0x0][0x740] ;  /* 0x0001d000ff207b82 */ /* 0x000ee20000000a00 */
[----:B-1----:R2:W-:Y:S07]  /*3140*/  STS.128 [UR6+0x387a0], R24 ;  /* 0x0387a018ff007988 */ /* 0x0025ee0008000c06 */
[----:B------:R-:W3:Y:S08]  /*3150*/  LDC.64 R34, c[0x0][0x748] ;  /* 0x0001d200ff227b82 */ /* 0x000ef00000000a00 */
[----:B------:R-:W1:Y:S01]  /*3160*/  LDC.64 R36, c[0x0][0x750] ;  /* 0x0001d400ff247b82 */ /* 0x000e620000000a00 */
[----:B----4-:R2:W-:Y:S07]  /*3170*/  STS.128 [UR6+0x387b0], R28 ;  /* 0x0387b01cff007988 */ /* 0x0105ee0008000c06 */
[----:B------:R-:W1:Y:S08]  /*3180*/  LDC.64 R38, c[0x0][0x758] ;  /* 0x0001d600ff267b82 */ /* 0x000e700000000a00 */
[----:B------:R-:W4:Y:S01]  /*3190*/  LDC.64 R40, c[0x0][0x760] ;  /* 0x0001d800ff287b82 */ /* 0x000f220000000a00 */
[----:B---3--:R2:W-:Y:S07]  /*31a0*/  STS.128 [UR6+0x387c0], R32 ;  /* 0x0387c020ff007988 */ /* 0x0085ee0008000c06 */
[----:B------:R-:W4:Y:S08]  /*31b0*/  LDC.64 R42, c[0x0][0x768] ;  /* 0x0001da00ff2a7b82 */ /* 0x000f300000000a00 */
[----:B------:R-:W3:Y:S01]  /*31c0*/  LDC.64 R44, c[0x0][0x770] ;  /* 0x0001dc00ff2c7b82 */ /* 0x000ee20000000a00 */
[----:B-1----:R2:W-:Y:S07]  /*31d0*/  STS.128 [UR6+0x387d0], R36 ;  /* 0x0387d024ff007988 */ /* 0x0025ee0008000c06 */
[----:B------:R-:W3:Y:S01]  /*31e0*/  LDC.64 R46, c[0x0][0x778] ;  /* 0x0001de00ff2e7b82 */ /* 0x000ee20000000a00 */
[----:B----4-:R2:W-:Y:S04]  /*31f0*/  STS.128 [UR6+0x387e0], R40 ;  /* 0x0387e028ff007988 */ /* 0x0105e80008000c06 */
[----:B---3--:R2:W-:Y:S02]  /*3200*/  STS.128 [UR6+0x387f0], R44 ;  /* 0x0387f02cff007988 */ /* 0x0085e40008000c06 */
.L_x_27:
[----:B------:R-:W-:Y:S05]  /*3210*/  BSYNC B0 ;  /* 0x0000000000007941 */ /* 0x000fea0003800000 */
.L_x_26:
[----:B------:R-:W-:Y:S01]  /*3220*/  UISETP.NE.AND UP0, UPT, UR12, 0x1, UPT ;  /* 0x000000010c00788c */ /* 0x000fe2000bf05270 */
[----:B------:R-:W-:Y:S01]  /*3230*/  NOP ;  /* 0x0000000000007918 */ /* 0x000fe20000000000 */
[----:B------:R-:W-:Y:S01]  /*3240*/  ULDC UR5, c[0x0][0x884] ;  /* 0x0002210000057ab9 */ /* 0x000fe20000000800 */
[----:B------:R-:W-:Y:S01]  /*3250*/  ULDC.64 UR60, c[0x0][0x800] ;  /* 0x00020000003c7ab9 */ /* 0x000fe20000000a00 */
[----:B------:R-:W-:-:S04]  /*3260*/  USEL UR5, UR5, URZ, UP0 ;  /* 0x0000003f05057287 */ /* 0x000fc80008000000 */
[----:B------:R-:W-:-:S04]  /*3270*/  UIADD3 UR5, UR4, UR5, URZ ;  /* 0x0000000504057290 */ /* 0x000fc8000fffe03f */
[----:B------:R-:W-:-:S12]  /*3280*/  UIMAD.WIDE UR60, UR5, 0x80, UR60 ;  /* 0x00000080053c78a5 */ /* 0x000fd8000f8e023c */
.L_x_25:
[----:B------:R-:W-:-:S13]  /*3290*/  ISETP.NE.AND P0, PT, RZ, UR55, PT ;  /* 0x00000037ff007c0c */ /* 0x000fda000bf05270 */
[----:B------:R-:W-:Y:S05]  /*32a0*/  @P0 BRA `(.L_x_28) ;  /* 0x00000004001c0947 */ /* 0x000fea0003800000 */
[----:B------:R-:W-:Y:S01]  /*32b0*/  ELECT P0, URZ, PT ;  /* 0x00000000003f782f */ /* 0x000fe20003800000 */
[----:B------:R-:W-:-:S12]  /*32c0*/  BSSY B0, `(.L_x_29) ;  /* 0x0000030000007945 */ /* 0x000fd80003800000 */
[----:B------:R-:W-:Y:S05]  /*32d0*/  @!P0 BRA `(.L_x_30) ;  /* 0x0000000000b88947 */ /* 0x000fea0003800000 */
[C---:B--2---:R-:W-:Y:S01]  /*32e0*/  IMAD.SHL.U32 R4, R18.reuse, 0x8, RZ ;  /* 0x0000000812047824 */ /* 0x044fe200078e00ff */
[----:B------:R-:W-:Y:S01]  /*32f0*/  ULDC.64 UR4, c[0x0][0x820] ;  /* 0x0002080000047ab9 */ /* 0x000fe20000000a00 */
[----:B------:R-:W-:-:S03]  /*3300*/  SHF.L.U64.HI R3, R18, 0x3, R3 ;  /* 0x0000000312037819 */ /* 0x000fc60000010203 */
[----:B------:R-:W-:-:S04]  /*3310*/  IADD3 R6, P0, R4, UR4, RZ ;  /* 0x0000000404067c10 */ /* 0x000fc8000ff1e0ff */
[----:B------:R-:W-:Y:S01]  /*3320*/  IADD3.X R7, R3, UR5, RZ, P0, !PT ;  /* 0x0000000503077c10 */ /* 0x000fe200087fe4ff */
[----:B------:R-:W-:-:S05]  /*3330*/  ULDC.64 UR4, c[0x0][0x818] ;  /* 0x0002060000047ab9 */ /* 0x000fca0000000a00 */
[----:B------:R-:W2:Y:S01]  /*3340*/  LDG.E.64 R6, desc[UR58][R6.64] ;  /* 0x0000003a06067981 */ /* 0x000ea2000c1e1b00 */
[----:B------:R-:W-:-:S04]  /*3350*/  IADD3 R4, P0, R4, UR4, RZ ;  /* 0x0000000404047c10 */ /* 0x000fc8000ff1e0ff */
[----:B------:R-:W-:-:S06]  /*3360*/  IADD3.X R5, R3, UR5, RZ, P0, !PT ;  /* 0x0000000503057c10 */ /* 0x000fcc00087fe4ff */
[----:B------:R-:W3:Y:S01]  /*3370*/  LDG.E.64 R4, desc[UR58][R4.64] ;  /* 0x0000003a04047981 */ /* 0x000ee2000c1e1b00 */
[----:B------:R-:W1:Y:S01]  /*3380*/  S2UR UR5, SR_CgaCtaId ;  /* 0x00000000000579c3 */ /* 0x000e620000008800 */
[----:B------:R-:W-:Y:S01]  /*3390*/  UISETP.NE.AND UP0, UPT, UR12, 0x1, UPT ;  /* 0x000000010c00788c */ /* 0x000fe2000bf05270 */
[----:B-----5:R-:W-:Y:S01]  /*33a0*/  VIADD R9, R0, 0xffffffff ;  /* 0xffffffff00097836 */ /* 0x020fe20000000000 */
[----:B------:R-:W-:Y:S01]  /*33b0*/  UMOV UR4, 0x400 ;  /* 0x0000040000047882 */ /* 0x000fe20000000000 */
[----:B------:R-:W-:Y:S01]  /*33c0*/  CS2R R10, SRZ ;  /* 0x00000000000a7805 */ /* 0x000fe2000001ff00 */
[----:B-1----:R-:W-:-:S04]  /*33d0*/  ULEA UR4, UR5, UR4, 0x18 ;  /* 0x0000000405047291 */ /* 0x002fc8000f8ec03f */
[----:B------:R-:W-:-:S03]  /*33e0*/  UIADD3 UR5, UR4, 0x80, URZ ;  /* 0x0000008004057890 */ /* 0x000fc6000fffe03f */
[----:B------:R-:W-:-:S04]  /*33f0*/  @!UP0 UIADD3 UR5, UR4, URZ, URZ ;  /* 0x0000003f04058290 */ /* 0x000fc8000fffe03f */
[----:B------:R-:W-:-:S05]  /*3400*/  UIADD3 UR4, UR5, 0x38780, URZ ;  /* 0x0003878005047890 */ /* 0x000fca000fffe03f */
[----:B------:R-:W1:Y:S01]  /*3410*/  LDS R3, [UR5+0x3879c] ;  /* 0x03879c05ff037984 */ /* 0x000e620008000800 */
[----:B------:R-:W-:-:S03]  /*3420*/  IMAD.U32 R20, RZ, RZ, UR4 ;  /* 0x00000004ff147e24 */ /* 0x000fc6000f8e00ff */
[----:B------:R-:W-:Y:S02]  /*3430*/  STS [UR5+0x387b0], RZ ;  /* 0x0387b0ffff007988 */ /* 0x000fe40008000805 */
[----:B------:R-:W-:-:S05]  /*3440*/  SHF.R.U64 R20, R20, 0x4, RZ ;  /* 0x0000000414147819 */ /* 0x000fca00000012ff */
[----:B------:R-:W-:Y:S04]  /*3450*/  STS [UR5+0x38790], R20 ;  /* 0x03879014ff007988 */ /* 0x000fe80008000805 */
[----:B------:R-:W-:Y:S01]  /*3460*/  STS [UR5+0x38794], R20 ;  /* 0x03879414ff007988 */ /* 0x000fe20008000805 */
[C---:B--2---:R-:W-:Y:S02]  /*3470*/  SHF.L.U64.HI R13, R6.reuse, 0x1, R7 ;  /* 0x00000001060d7819 */ /* 0x044fe40000010207 */
[----:B------:R-:W-:Y:S02]  /*3480*/  SHF.L.U32 R6, R6, 0x1, RZ ;  /* 0x0000000106067819 */ /* 0x000fe400000006ff */
[----:B------:R-:W-:Y:S02]  /*3490*/  LOP3.LUT R13, R13, 0x1fffffff, RZ, 0xc0, !PT ;  /* 0x1fffffff0d0d7812 */ /* 0x000fe400078ec0ff */
[----:B------:R-:W-:-:S02]  /*34a0*/  LOP3.LUT R0, R6, 0xfffffffe, RZ, 0xc0, !PT ;  /* 0xfffffffe06007812 */ /* 0x000fc400078ec0ff */
[--C-:B------:R-:W-:Y:S02]  /*34b0*/  SHF.R.U32.HI R8, RZ, 0x4, R13.reuse ;  /* 0x00000004ff087819 */ /* 0x100fe4000001160d */
[----:B------:R-:W-:Y:S01]  /*34c0*/  SHF.R.U64 R0, R0, 0x4, R13 ;  /* 0x0000000400007819 */ /* 0x000fe2000000120d */
[----:B---3--:R-:W-:Y:S01]  /*34d0*/  STS.64 [UR5+0x38780], R4 ;  /* 0x03878004ff007988 */ /* 0x008fe20008000a05 */
[----:B-1----:R-:W-:-:S03]  /*34e0*/  LOP3.LUT R3, R3, 0xf, R8, 0xb8, !PT ;  /* 0x0000000f03037812 */ /* 0x002fc600078eb808 */
[----:B------:R-:W-:Y:S04]  /*34f0*/  STS [UR5+0x3878c], R0 ;  /* 0x03878c00ff007988 */ /* 0x000fe80008000805 */
[----:B------:R-:W-:Y:S04]  /*3500*/  STS [UR5+0x3879c], R3 ;  /* 0x03879c03ff007988 */ /* 0x000fe80008000805 */
[----:B------:R-:W1:Y:S02]  /*3510*/  LDS R7, [UR5+0x3879c] ;  /* 0x03879c05ff077984 */ /* 0x000e640008000800 */
[----:B-1----:R-:W-:-:S05]  /*3520*/  LOP3.LUT R7, R7, 0xf0, RZ, 0xb8, !PT ;  /* 0x000000f007077812 */ /* 0x002fca00078eb8ff */
[----:B------:R-:W-:Y:S04]  /*3530*/  STS [UR5+0x3879c], R7 ;  /* 0x03879c07ff007988 */ /* 0x000fe80008000805 */
[----:B------:R-:W1:Y:S02]  /*3540*/  LDS R8, [UR5+0x3879c] ;  /* 0x03879c05ff087984 */ /* 0x000e640008000800 */
[----:B-1----:R-:W-:Y:S01]  /*3550*/  LOP3.LUT R21, R8, 0xf00, RZ, 0xb8, !PT ;  /* 0x00000f0008157812 */ /* 0x002fe200078eb8ff */
[----:B------:R-:W-:-:S04]  /*3560*/  VIADD R8, R2, 0xffffffff ;  /* 0xffffffff02087836 */ /* 0x000fc80000000000 */
[----:B------:R-:W-:Y:S04]  /*3570*/  STS.64 [UR5+0x38798], R20 ;  /* 0x03879814ff007988 */ /* 0x000fe80008000a05 */
[----:B------:R-:W1:Y:S04]  /*3580*/  LDS R12, [UR5+0x3879c] ;  /* 0x03879c05ff0c7984 */ /* 0x000e680008000800 */
[----:B------:R3:W-:Y:S01]  /*3590*/  STS.128 [UR5+0x387a0], R8 ;  /* 0x0387a008ff007988 */ /* 0x0007e20008000c05 */
[----:B-1----:R-:W-:-:S05]  /*35a0*/  LOP3.LUT R12, R12, 0xf000, RZ, 0xb8, !PT ;  /* 0x0000f0000c0c7812 */ /* 0x002fca00078eb8ff */
[----:B------:R3:W-:Y:S02]  /*35b0*/  STS [UR5+0x3879c], R12 ;  /* 0x03879c0cff007988 */ /* 0x0007e40008000805 */
.L_x_30:
[----:B------:R-:W-:Y:S05]  /*35c0*/  BSYNC B0 ;  /* 0x0000000000007941 */ /* 0x000fea0003800000 */
.L_x_29:
[----:B------:R-:W-:Y:S01]  /*35d0*/  ELECT P0, URZ, PT ;  /* 0x00000000003f782f */ /* 0x000fe20003800000 */
[----:B------:R-:W-:Y:S01]  /*35e0*/  NOP ;  /* 0x0000000000007918 */ /* 0x000fe20000000000 */
[----:B------:R-:W-:Y:S11]  /*35f0*/  BSSY B0, `(.L_x_31) ;  /* 0x0000004000007945 */ /* 0x000ff60003800000 */
[----:B------:R-:W-:Y:S05]  /*3600*/  @!P0 BRA `(.L_x_32) ;  /* 0x0000000000088947 */ /* 0x000fea0003800000 */
[----:B------:R0:W-:Y:S01]  /*3610*/  UTMACMDFLUSH ;  /* 0x00000000000079b7 */ /* 0x0001e20000000000 */
[----:B------:R-:W-:-:S04]  /*3620*/  DEPBAR.LE SB0, 0x0 ;  /* 0x000080000000791a */ /* 0x000fc80000000000 */
.L_x_32:
[----:B------:R-:W-:Y:S05]  /*3630*/  BSYNC B0 ;  /* 0x0000000000007941 */ /* 0x000fea0003800000 */
.L_x_31:
[----:B------:R-:W1:Y:S01]  /*3640*/  S2UR UR5, SR_CgaCtaId ;  /* 0x00000000000579c3 */ /* 0x000e620000008800 */
[----:B-----5:R-:W4:Y:S01]  /*3650*/  S2R R0, SR_LANEID ;  /* 0x0000000000007919 */ /* 0x020f220000000000 */
[----:B------:R-:W-:Y:S01]  /*3660*/  UISETP.NE.AND UP0, UPT, UR12, 0x1, UPT ;  /* 0x000000010c00788c */ /* 0x000fe2000bf05270 */
[----:B------:R-:W-:Y:S02]  /*3670*/  UMOV UR4, 0x400 ;  /* 0x0000040000047882 */ /* 0x000fe40000000000 */
[----:B-1----:R-:W-:-:S04]  /*3680*/  ULEA UR4, UR5, UR4, 0x18 ;  /* 0x0000000405047291 */ /* 0x002fc8000f8ec03f */
[----:B------:R-:W-:-:S04]  /*3690*/  UIADD3 UR5, UR4, 0x80, URZ ;  /* 0x0000008004057890 */ /* 0x000fc8000fffe03f */
[----:B------:R-:W-:Y:S01]  /*36a0*/  @!UP0 UIADD3 UR5, UR4, URZ, URZ ;  /* 0x0000003f04058290 */ /* 0x000fe2000fffe03f */
[----:B----4-:R-:W-:-:S05]  /*36b0*/  IMAD.SHL.U32 R0, R0, 0x4, RZ ;  /* 0x0000000400007824 */ /* 0x010fca00078e00ff */
[----:B------:R-:W-:Y:S01]  /*36c0*/  IMAD.U32 R3, RZ, RZ, UR5 ;  /* 0x00000005ff037e24 */ /* 0x000fe2000f8e00ff */
[----:B------:R-:W-:-:S04]  /*36d0*/  IADD3 R2, P0, R0, UR60, RZ ;  /* 0x0000003c00027c10 */ /* 0x000fc8000ff1e0ff */
[----:B--2---:R-:W-:Y:S01]  /*36e0*/  IADD3 R4, R0, 0x38780, R3 ;  /* 0x0003878000047810 */ /* 0x004fe20007ffe003 */
[----:B------:R-:W-:-:S04]  /*36f0*/  IMAD.X R3, RZ, RZ, UR61, P0 ;  /* 0x0000003dff037e24 */ /* 0x000fc800080e06ff */
[----:B------:R-:W1:Y:S04]  /*3700*/  LDS R5, [R4] ;  /* 0x0000000004057984 */ /* 0x000e680000000800 */
[----:B-1----:R1:W5:Y:S02]  /*3710*/  ATOMG.E.EXCH.STRONG.GPU PT, RZ, [R2], R5 ;  /* 0x0000000502ff73a8 */ /* 0x00236400041ee100 */
.L_x_28:
[----:B------:R-:W-:Y:S01]  /*3720*/  LEA.HI R14, R14, R19, RZ, 0x8 ;  /* 0x000000130e0e7211 */ /* 0x000fe200078f40ff */
[----:B------:R-:W4:Y:S01]  /*3730*/  S2UR UR43, SR_CgaCtaId ;  /* 0x00000000002b79c3 */ /* 0x000f220000008800 */
[----:B------:R-:W-:Y:S01]  /*3740*/  UISETP.NE.AND UP0, UPT, UR12, 0x1, UPT ;  /* 0x000000010c00788c */ /* 0x000fe2000bf05270 */
[----:B------:R-:W-:Y:S01]  /*3750*/  MOV R156, RZ ;  /* 0x000000ff009c7202 */ /* 0x000fe20000000f00 */
[----:B------:R-:W-:Y:S01]  /*3760*/  UMOV UR47, 0x400 ;  /* 0x00000400002f7882 */ /* 0x000fe20000000000 */
[----:B------:R-:W-:Y:S01]  /*3770*/  LOP3.LUT R14, R14, 0xffffff00, RZ, 0xc0, !PT ;  /* 0xffffff000e0e7812 */ /* 0x000fe200078ec0ff */
[----:B------:R-:W-:Y:S02]  /*3780*/  ULOP3.LUT UR51, UR53, 0x1, URZ, 0xfc, !UPT ;  /* 0x0000000135337892 */ /* 0x000fe4000f8efc3f */
[----:B------:R-:W-:Y:S02]  /*3790*/  ULOP3.LUT UR50, UR54, 0x1, URZ, 0xfc, !UPT ;  /* 0x0000000136327892 */ /* 0x000fe4000f8efc3f */
[----:B------:R-:W-:Y:S01]  /*37a0*/  IMAD.IADD R14, R19, 0x1, -R14 ;  /* 0x00000001130e7824 */ /* 0x000fe200078e0a0e */
[----:B------:R-:W-:Y:S01]  /*37b0*/  ULOP3.LUT UR48, UR52, 0x1, URZ, 0xfc, !UPT ;  /* 0x0000000134307892 */ /* 0x000fe2000f8efc3f */
[----:B------:R-:W-:-:S02]  /*37c0*/  UMOV UR36, URZ ;  /* 0x0000003f00247c82 */ /* 0x000fc40008000000 */
[C---:B--2---:R-:W-:Y:S01]  /*37d0*/  IMAD.SHL.U32 R4, R14.reuse, 0x40, RZ ;  /* 0x000000400e047824 */ /* 0x044fe200078e00ff */
[----:B-1----:R-:W-:Y:S01]  /*37e0*/  SHF.R.S32.HI R3, RZ, 0x1f, R14 ;  /* 0x0000001fff037819 */ /* 0x002fe2000001140e */
[C---:B------:R-:W-:Y:S01]  /*37f0*/  VIADD R154, R14.reuse, 0x1f ;  /* 0x0000001f0e9a7836 */ /* 0x040fe20000000000 */
[-C--:B-----5:R-:W-:Y:S01]  /*3800*/  LEA.HI R0, R14, R14.reuse, RZ, 0x1 ;  /* 0x0000000e0e007211 */ /* 0x0a0fe200078f08ff */
[----:B------:R-:W-:Y:S01]  /*3810*/  UMOV UR56, URZ ;  /* 0x0000003f00387c82 */ /* 0x000fe20008000000 */
[CC--:B------:R-:W-:Y:S01]  /*3820*/  LEA.HI R2, R3.reuse, R14.reuse, RZ, 0x5 ;  /* 0x0000000e03027211 */ /* 0x0c0fe200078f28ff */
[----:B------:R-:W-:Y:S01]  /*3830*/  UMOV UR37, URZ ;  /* 0x0000003f00257c82 */ /* 0x000fe20008000000 */
[----:B------:R-:W-:Y:S01]  /*3840*/  SHF.R.S32.HI R0, RZ, 0x1, R0 ;  /* 0x00000001ff007819 */ /* 0x000fe20000011400 */
[----:B------:R-:W-:Y:S01]  /*3850*/  UMOV UR38, URZ ;  /* 0x0000003f00267c82 */ /* 0x000fe20008000000 */
[----:B------:R-:W-:Y:S01]  /*3860*/  SHF.R.S32.HI R2, RZ, 0x5, R2 ;  /* 0x00000005ff027819 */ /* 0x000fe20000011402 */
[----:B------:R-:W-:Y:S01]  /*3870*/  UMOV UR39, URZ ;  /* 0x0000003f00277c82 */ /* 0x000fe20008000000 */
[CC--:B------:R-:W-:Y:S01]  /*3880*/  LEA.HI R6, R3.reuse, R14.reuse, RZ, 0x4 ;  /* 0x0000000e03067211 */ /* 0x0c0fe200078f20ff */
[----:B----4-:R-:W-:Y:S01]  /*3890*/  ULEA UR47, UR43, UR47, 0x18 ;  /* 0x0000002f2b2f7291 */ /* 0x010fe2000f8ec03f */
[----:B------:R-:W-:Y:S01]  /*38a0*/  LOP3.LUT R4, R4, 0x40, RZ, 0xc0, !PT ;  /* 0x0000004004047812 */ /* 0x000fe200078ec0ff */
[----:B------:R-:W-:Y:S01]  /*38b0*/  IMAD.SHL.U32 R5, R2, 0x10, RZ ;  /* 0x0000001002057824 */ /* 0x000fe200078e00ff */
[----:B---3--:R-:W-:Y:S01]  /*38c0*/  SHF.R.S32.HI R9, RZ, 0x4, R6 ;  /* 0x00000004ff097819 */ /* 0x008fe20000011406 */
[----:B------:R-:W-:Y:S01]  /*38d0*/  IMAD.SHL.U32 R2, R0, 0x80, RZ ;  /* 0x0000008000027824 */ /* 0x000fe200078e00ff */
[----:B------:R-:W-:Y:S01]  /*38e0*/  LEA.HI R0, R3, R14, RZ, 0x3 ;  /* 0x0000000e03007211 */ /* 0x000fe200078f18ff */
[----:B------:R-:W-:Y:S01]  /*38f0*/  UIADD3 UR49, UR47, 0x80, URZ ;  /* 0x000000802f317890 */ /* 0x000fe2000fffe03f */
[----:B------:R-:W-:Y:S01]  /*3900*/  LOP3.LUT R7, R4, 0x30, R5, 0xf8, !PT ;  /* 0x0000003004077812 */ /* 0x000fe200078ef805 */
[----:B------:R-:W-:Y:S01]  /*3910*/  @!UP0 UIADD3 UR49, UR47, URZ, URZ ;  /* 0x0000003f2f318290 */ /* 0x000fe2000fffe03f */
[----:B------:R-:W-:-:S02]  /*3920*/  LEA.HI R6, R6, R9, RZ, 0x1 ;  /* 0x0000000906067211 */ /* 0x000fc400078f08ff */
[----:B------:R-:W-:Y:S01]  /*3930*/  LOP3.LUT R5, R2, 0x180, RZ, 0xc0, !PT ;  /* 0x0000018002057812 */ /* 0x000fe200078ec0ff */
[----:B------:R-:W-:Y:S01]  /*3940*/  UIADD3 UR49, UR49, 0x38780, URZ ;  /* 0x0003878031317890 */ /* 0x000fe2000fffe03f */
[----:B------:R-:W-:Y:S02]  /*3950*/  LOP3.LUT R6, R6, 0x7ffffe, RZ, 0xc0, !PT ;  /* 0x007ffffe06067812 */ /* 0x000fe400078ec0ff */
[----:B------:R-:W-:Y:S02]  /*3960*/  LOP3.LUT R4, R5, R4, RZ, 0xfc, !PT ;  /* 0x0000000405047212 */ /* 0x000fe400078efcff */
[----:B------:R-:W-:Y:S01]  /*3970*/  LEA.HI R152, R3, R14, RZ, 0x7 ;  /* 0x0000000e03987211 */ /* 0x000fe200078f38ff */
[----:B------:R-:W-:Y:S01]  /*3980*/  IMAD.IADD R9, R9, 0x1, -R6 ;  /* 0x0000000109097824 */ /* 0x000fe200078e0a06 */
[----:B------:R-:W-:Y:S02]  /*3990*/  LOP3.LUT R0, R7, 0x8, R0, 0xf8, !PT ;  /* 0x0000000807007812 */ /* 0x000fe400078ef800 */
[----:B------:R-:W-:-:S02]  /*39a0*/  SHF.R.U32.HI R4, RZ, 0x3, R4 ;  /* 0x00000003ff047819 */ /* 0x000fc40000011604 */
[----:B------:R-:W-:Y:S02]  /*39b0*/  SHF.R.S32.HI R152, RZ, 0x7, R152 ;  /* 0x00000007ff987819 */ /* 0x000fe40000011498 */
[----:B------:R-:W-:-:S03]  /*39c0*/  LOP3.LUT R0, R4, R0, R5, 0x1e, !PT ;  /* 0x0000000004007212 */ /* 0x000fc600078e1e05 */
[----:B------:R-:W-:-:S04]  /*39d0*/  IMAD R9, R152, 0x4, R9 ;  /* 0x0000000498097824 */ /* 0x000fc800078e0209 */
[----:B------:R-:W-:Y:S02]  /*39e0*/  IMAD.U32 R153, R9, 0x200, R0 ;  /* 0x0000020009997824 */ /* 0x000fe400078e0000 */
[----:B------:R-:W-:-:S07]  /*39f0*/  IMAD.MOV.U32 R0, RZ, RZ, 0x1 ;  /* 0x00000001ff007424 */ /* 0x000fce00078e00ff */
.L_x_113:
[----:B---3--:R-:W1:Y:S02]  /*3a00*/  LDC.64 R2, c[0x0][0x290] ;  /* 0x0000a400ff027b82 */ /* 0x008e640000000a00 */
[----:B-1----:R-:W-:-:S05]  /*3a10*/  IMAD.WIDE R2, R18, 0xc, R2 ;  /* 0x0000000c12027825 */ /* 0x002fca00078e0202 */
[----:B------:R-:W2:Y:S01]  /*3a20*/  LDG.E R155, desc[UR58][R2.64+0x8] ;  /* 0x0000083a029b7981 */ /* 0x000ea2000c1e1900 */
[----:B------:R-:W-:Y:S01]  /*3a30*/  UMOV UR8, URZ ;  /* 0x0000003f00087c82 */ /* 0x000fe20008000000 */
[----:B------:R-:W-:Y:S01]  /*3a40*/  UMOV UR10, UR37 ;  /* 0x00000025000a7c82 */ /* 0x000fe20008000000 */
[--C-:B------:R-:W-:Y:S01]  /*3a50*/  IMAD.MOV.U32 R157, RZ, RZ, R18.reuse ;  /* 0x000000ffff9d7224 */ /* 0x100fe200078e0012 */
[----:B-----5:R-:W1:Y:S01]  /*3a60*/  SHFL.IDX PT, R4, R152, RZ, 0x1f ;  /* 0x00001fff98047589 */ /* 0x020e6200000e0000 */
[----:B------:R-:W-:Y:S02]  /*3a70*/  SHF.R.S32.HI R19, RZ, 0x1f, R18 ;  /* 0x0000001fff137819 */ /* 0x000fe40000011412 */
[----:B------:R-:W-:Y:S02]  /*3a80*/  CS2R R150, SRZ ;  /* 0x0000000000967805 */ /* 0x000fe4000001ff00 */
[----:B------:R-:W-:Y:S02]  /*3a90*/  CS2R R24, SRZ ;  /* 0x0000000000187805 */ /* 0x000fe4000001ff00 */
[----:B------:R-:W-:-:S02]  /*3aa0*/  CS2R R26, SRZ ;  /* 0x00000000001a7805 */ /* 0x000fc4000001ff00 */
[----:B------:R-:W-:Y:S02]  /*3ab0*/  CS2R R28, SRZ ;  /* 0x00000000001c7805 */ /* 0x000fe4000001ff00 */
[----:B------:R-:W-:Y:S02]  /*3ac0*/  CS2R R30, SRZ ;  /* 0x00000000001e7805 */ /* 0x000fe4000001ff00 */
[----:B------:R-:W-:Y:S02]  /*3ad0*/  CS2R R32, SRZ ;  /* 0x0000000000207805 */ /* 0x000fe4000001ff00 */
        /* <DEDUP_REMOVED lines=16> */
[----:B-1----:R-:W-:Y:S01]  /*3be0*/  R2UR UR4, R4 ;  /* 0x00000000040472ca */ /* 0x002fe200000e0000 */
[----:B------:R-:W-:Y:S01]  /*3bf0*/  IMAD.U32 R4, RZ, RZ, UR38 ;  /* 0x00000026ff047e24 */ /* 0x000fe2000f8e00ff */
        /* <DEDUP_REMOVED lines=10> */
[----:B------:R-:W-:Y:S01]  /*3ca0*/  CS2R R86, SRZ ;  /* 0x0000000000567805 */ /* 0x000fe2000001ff00 */
[----:B------:R-:W-:Y:S01]  /*3cb0*/  ULEA.HI UR5, UR4, UR4, URZ, 0x1 ;  /* 0x0000000404057291 */ /* 0x000fe2000f8f083f */
[----:B------:R-:W-:Y:S02]  /*3cc0*/  CS2R R88, SRZ ;  /* 0x0000000000587805 */ /* 0x000fe4000001ff00 */
[----:B------:R-:W-:Y:S02]  /*3cd0*/  CS2R R90, SRZ ;  /* 0x00000000005a7805 */ /* 0x000fe4000001ff00 */
[----:B------:R-:W-:Y:S01]  /*3ce0*/  CS2R R92, SRZ ;  /* 0x00000000005c7805 */ /* 0x000fe2000001ff00 */
[----:B------:R-:W-:Y:S01]  /*3cf0*/  ULOP3.LUT UR5, UR5, 0x1e, URZ, 0xc0, !UPT ;  /* 0x0000001e05057892 */ /* 0x000fe2000f8ec03f */
[----:B------:R-:W-:Y:S02]  /*3d00*/  CS2R R94, SRZ ;  /* 0x00000000005e7805 */ /* 0x000fe4000001ff00 */
[----:B------:R-:W-:-:S02]  /*3d10*/  CS2R R96, SRZ ;  /* 0x0000000000607805 */ /* 0x000fc4000001ff00 */
[----:B------:R-:W-:Y:S01]  /*3d20*/  CS2R R98, SRZ ;  /* 0x0000000000627805 */ /* 0x000fe2000001ff00 */
[----:B------:R-:W-:Y:S01]  /*3d30*/  UIADD3 UR5, UR4, -UR5, URZ ;  /* 0x8000000504057290 */ /* 0x000fe2000fffe03f */
[----:B------:R-:W-:Y:S02]  /*3d40*/  CS2R R100, SRZ ;  /* 0x0000000000647805 */ /* 0x000fe4000001ff00 */
[----:B------:R-:W-:Y:S02]  /*3d50*/  CS2R R102, SRZ ;  /* 0x0000000000667805 */ /* 0x000fe4000001ff00 */
[----:B------:R-:W-:Y:S01]  /*3d60*/  CS2R R104, SRZ ;  /* 0x0000000000687805 */ /* 0x000fe2000001ff00 */
[----:B------:R-:W-:Y:S01]  /*3d70*/  ULEA UR5, UR5, UR47, 0xd ;  /* 0x0000002f05057291 */ /* 0x000fe2000f8e683f */
[----:B------:R-:W-:Y:S02]  /*3d80*/  CS2R R106, SRZ ;  /* 0x00000000006a7805 */ /* 0x000fe4000001ff00 */
[----:B------:R-:W-:-:S02]  /*3d90*/  CS2R R108, SRZ ;  /* 0x00000000006c7805 */ /* 0x000fc4000001ff00 */
[----:B------:R-:W-:Y:S01]  /*3da0*/  CS2R R110, SRZ ;  /* 0x00000000006e7805 */ /* 0x000fe2000001ff00 */
[----:B------:R-:W-:Y:S01]  /*3db0*/  USHF.R.U32.HI UR5, URZ, 0x4, UR5 ;  /* 0x000000043f057899 */ /* 0x000fe20008011605 */
[----:B------:R-:W-:Y:S02]  /*3dc0*/  CS2R R112, SRZ ;  /* 0x0000000000707805 */ /* 0x000fe4000001ff00 */
[----:B------:R-:W-:Y:S02]  /*3dd0*/  CS2R R114, SRZ ;  /* 0x0000000000727805 */ /* 0x000fe4000001ff00 */
[----:B------:R-:W-:Y:S01]  /*3de0*/  CS2R R116, SRZ ;  /* 0x0000000000747805 */ /* 0x000fe2000001ff00 */
[----:B------:R-:W-:Y:S01]  /*3df0*/  ULOP3.LUT UR9, UR5, 0x3fff, URZ, 0xc0, !UPT ;  /* 0x00003fff05097892 */ /* 0x000fe2000f8ec03f */
        /* <DEDUP_REMOVED lines=16> */
[----:B--2---:R-:W-:-:S13]  /*3f00*/  ISETP.GE.AND P0, PT, R155, 0x1, PT ;  /* 0x000000019b00780c */ /* 0x004fda0003f06270 */
[----:B------:R-:W-:Y:S05]  /*3f10*/  @!P0 BRA `(.L_x_33) ;  /* 0x0000000000e48947 */ /* 0x000fea0003800000 */
[----:B------:R-:W-:-:S06]  /*3f20*/  UISETP.NE.AND UP0, UPT, UR51, 0x3, UPT ;  /* 0x000000033300788c */ /* 0x000fcc000bf05270 */
[----:B------:R-:W-:-:S13]  /*3f30*/  PLOP3.LUT P1, PT, PT, PT, UP0, 0x80, 0x0 ;  /* 0x000000000000781c */ /* 0x000fda0003f2f008 */
[----:B------:R-:W-:Y:S05]  /*3f40*/  @!P1 BRA `(.L_x_34) ;  /* 0x0000000000049947 */ /* 0x000fea0003800000 */
[----:B------:R-:W-:Y:S01]  /*3f50*/  BPT.TRAP 0x1 ;  /* 0x000000040000795c */ /* 0x000fe20000300000 */
.L_x_34:
[----:B------:R-:W-:Y:S01]  /*3f60*/  ULEA UR4, UR37, UR47, 0x3 ;  /* 0x0000002f25047291 */ /* 0x000fe2000f8e183f */
[----:B------:R-:W-:-:S05]  /*3f70*/  IMAD.U32 R2, RZ, RZ, UR38 ;  /* 0x00000026ff027e24 */ /* 0x000fca000f8e00ff */
[----:B------:R-:W-:-:S04]  /*3f80*/  SHF.L.U32 R2, R2, 0x1f, RZ ;  /* 0x0000001f02027819 */ /* 0x000fc800000006ff */
[----:B------:R1:W2:Y:S01]  /*3f90*/  SYNCS.PHASECHK.TRANS64.TRYWAIT P0, [UR4+0x38480], R2 ;  /* 0x03848002ff0075a7 */ /* 0x0002a20008000144 */
[----:B------:R-:W-:Y:S05]  /*3fa0*/  @!P1 BRA `(.L_x_35) ;  /* 0x0000000000049947 */ /* 0x000fea0003800000 */
[----:B------:R-:W-:Y:S01]  /*3fb0*/  BPT.TRAP 0x1 ;  /* 0x000000040000795c */ /* 0x000fe20000300000 */
.L_x_35:
[----:B--2---:R-:W-:Y:S05]  /*3fc0*/  @P0 BRA `(.L_x_36) ;  /* 0x0000000000080947 */ /* 0x004fea0003800000 */
[----:B------:R-:W2:Y:S02]  /*3fd0*/  SYNCS.PHASECHK.TRANS64.TRYWAIT P0, [UR4+0x38480], R2 ;  /* 0x03848002ff0075a7 */ /* 0x000ea40008000144 */
[----:B--2---:R-:W-:Y:S05]  /*3fe0*/  @!P0 BRA `(.L_x_37) ;  /* 0x000000a400a08947 */ /* 0x004fea0003800000 */
.L_x_36:
[----:B------:R-:W-:Y:S01]  /*3ff0*/  UIADD3 UR4, UR47, 0x10000, URZ ;  /* 0x000100002f047890 */ /* 0x000fe2000fffe03f */
[----:B------:R-:W-:Y:S01]  /*4000*/  WARPGROUP.ARRIVE ;  /* 0x00000000000079c5 */ /* 0x000fe20000000000 */
[----:B------:R-:W-:Y:S02]  /*4010*/  ULOP3.LUT UR8, UR9, 0x10000, URZ, 0xfc, !UPT ;  /* 0x0001000009087892 */ /* 0x000fe4000f8efc3f */
[----:B------:R-:W-:Y:S02]  /*4020*/  USHF.R.U32.HI UR4, URZ, 0x4, UR4 ;  /* 0x000000043f047899 */ /* 0x000fe40008011604 */
[----:B------:R-:W-:Y:S02]  /*4030*/  ULEA UR8, UR37, UR8, 0xa ;  /* 0x0000000825087291 */ /* 0x000fe4000f8e503f */
[----:B------:R-:W-:Y:S01]  /*4040*/  ULOP3.LUT UR4, UR4, 0x3fff, URZ, 0xc0, !UPT ;  /* 0x00003fff04047892 */ /* 0x000fe2000f8ec03f */
[----:B------:R-:W-:Y:S01]  /*4050*/  UMOV UR5, 0x40000040 ;  /* 0x4000004000057882 */ /* 0x000fe20000000000 */
[----:B------:R-:W-:-:S02]  /*4060*/  UMOV UR7, 0x40000040 ;  /* 0x4000004000077882 */ /* 0x000fc40000000000 */
[----:B------:R-:W-:-:S04]  /*4070*/  ULOP3.LUT UR4, UR4, 0x10000, URZ, 0xfc, !UPT ;  /* 0x0001000004047892 */ /* 0x000fc8000f8efc3f */
[----:B------:R-:W-:-:S03]  /*4080*/  ULEA UR10, UR37, UR4, 0xb ;  /* 0x00000004250a7291 */ /* 0x000fc6000f8e583f */
[----:B------:R-:W-:-:S04]  /*4090*/  UMOV UR4, UR8 ;  /* 0x0000000800047c82 */ /* 0x000fc80008000000 */
[----:B------:R-:W-:Y:S02]  /*40a0*/  UMOV UR6, UR10 ;  /* 0x0000000a00067c82 */ /* 0x000fe40008000000 */
[----:B------:R-:W-:Y:S01]  /*40b0*/  HGMMA.64x256x16.F32 R24, gdesc[UR4], RZ, !UPT, gsb0 ;  /* 0x03e00000041879f0 */ /* 0x000fe2000c0008ff */
[----:B------:R-:W-:Y:S02]  /*40c0*/  UIADD3 UR4, UR8, 0x2, URZ ;  /* 0x0000000208047890 */ /* 0x000fe4000fffe03f */
[----:B------:R-:W-:Y:S01]  /*40d0*/  UIADD3 UR6, UR10, 0x2, URZ ;  /* 0x000000020a067890 */ /* 0x000fe2000fffe03f */
[----:B------:R-:W-:Y:S01]  /*40e0*/  UMOV UR5, 0x40000040 ;  /* 0x4000004000057882 */ /* 0x000fe20000000000 */
[----:B------:R-:W-:Y:S01]  /*40f0*/  UMOV UR7, 0x40000040 ;  /* 0x4000004000077882 */ /* 0x000fe20000000000 */
[----:B------:R-:W-:Y:S02]  /*4100*/  WARPGROUP.DEPBAR.LE gsb0, 0x0 ;  /* 0x00008000000079c5 */ /* 0x000fe40000010000 */
[----:B------:R-:W-:-:S15]  /*4110*/  WARPGROUP.ARRIVE ;  /* 0x00000000000079c5 */ /* 0x000fde0000000000 */
[----:B------:R-:W-:-:S05]  /*4120*/  NOP ;  /* 0x0000000000007918 */ /* 0x000fca0000000000 */
[----:B------:R-:W-:Y:S01]  /*4130*/  HGMMA.64x256x16.F32 R24, gdesc[UR4], R24, gsb0 ;  /* 0x03e00000041879f0 */ /* 0x000fe20008000818 */
        /* <DEDUP_REMOVED lines=12> */
[----:B------:R-:W-:Y:S01]  /*4200*/  UIADD3 UR10, UR37, 0x1, URZ ;  /* 0x00000001250a7890 */ /* 0x000fe2000fffe03f */
[----:B------:R-:W-:-:S03]  /*4210*/  UMOV UR8, 0x1 ;  /* 0x0000000100087882 */ /* 0x000fc60000000000 */
[----:B------:R-:W-:-:S04]  /*4220*/  UISETP.NE.AND UP0, UPT, UR10, 0x4, UPT ;  /* 0x000000040a00788c */ /* 0x000fc8000bf05270 */
[----:B------:R-:W-:Y:S01]  /*4230*/  USEL UR10, UR10, URZ, UP0 ;  /* 0x0000003f0a0a7287 */ /* 0x000fe20008000000 */
[----:B------:R-:W-:Y:S02]  /*4240*/  WARPGROUP.DEPBAR.LE gsb0, 0x0 ;  /* 0x00008000000079c5 */ /* 0x000fe40000010000 */
[----:B------:R-:W-:-:S11]  /*4250*/  WARPGROUP.ARRIVE ;  /* 0x00000000000079c5 */ /* 0x000fd60000000000 */
[----:B------:R-:W-:Y:S01]  /*4260*/  HGMMA.64x256x16.F32 R24, gdesc[UR4], R24, gsb0 ;  /* 0x03e00000041879f0 */ /* 0x000fe20008000818 */
[----:B------:R-:W-:-:S04]  /*4270*/  USEL UR4, URZ, 0x1, UP0 ;  /* 0x000000013f047887 */ /* 0x000fc80008000000 */
[----:B------:R-:W-:-:S06]  /*4280*/  ULOP3.LUT UR4, UR38, UR4, URZ, 0x3c, !UPT ;  /* 0x0000000426047292 */ /* 0x000fcc000f8e3c3f */
[----:B------:R-:W-:Y:S01]  /*4290*/  IMAD.U32 R4, RZ, RZ, UR4 ;  /* 0x00000004ff047e24 */ /* 0x000fe2000f8e00ff */
[----:B------:R-:W-:-:S06]  /*42a0*/  WARPGROUP.DEPBAR.LE gsb0, 0x0 ;  /* 0x00008000000079c5 */ /* 0x000fcc0000010000 */
.L_x_33:
[----:B-12---:R-:W-:-:S05]  /*42b0*/  VIADD R2, R155, 0x3f ;  /* 0x0000003f9b027836 */ /* 0x006fca0000000000 */
[----:B------:R-:W-:-:S04]  /*42c0*/  SHF.R.S32.HI R3, RZ, 0x1f, R2 ;  /* 0x0000001fff037819 */ /* 0x000fc80000011402 */
[----:B------:R-:W-:-:S04]  /*42d0*/  LEA.HI R3, R3, R2, RZ, 0x6 ;  /* 0x0000000203037211 */ /* 0x000fc800078f30ff */
[----:B------:R-:W-:-:S04]  /*42e0*/  SHF.R.S32.HI R3, RZ, 0x6, R3 ;  /* 0x00000006ff037819 */ /* 0x000fc80000011403 */
[----:B------:R-:W-:-:S05]  /*42f0*/  VIMNMX R2, R3, 0x1, PT ;  /* 0x0000000103027848 */ /* 0x000fca0003fe0100 */
[----:B------:R-:W-:-:S05]  /*4300*/  IMAD.IADD R6, R3, 0x1, -R2 ;  /* 0x0000000103067824 */ /* 0x000fca00078e0a02 */
[----:B------:R-:W-:-:S13]  /*4310*/  ISETP.GE.AND P0, PT, R6, 0x1, PT ;  /* 0x000000010600780c */ /* 0x000fda0003f06270 */
[----:B------:R-:W-:Y:S05]  /*4320*/  @!P0 BRA `(.L_x_38) ;  /* 0x00000004002c8947 */ /* 0x000fea0003800000 */
[----:B------:R-:W-:Y:S02]  /*4330*/  IMAD.MOV.U32 R2, RZ, RZ, R6 ;  /* 0x000000ffff027224 */ /* 0x000fe400078e0006 */
[----:B------:R-:W-:-:S07]  /*4340*/  IMAD.U32 R3, RZ, RZ, UR37 ;  /* 0x00000025ff037e24 */ /* 0x000fce000f8e00ff */
.L_x_45:
[----:B------:R-:W-:-:S06]  /*4350*/  UISETP.NE.AND UP0, UPT, UR51, 0x3, UPT ;  /* 0x000000033300788c */ /* 0x000fcc000bf05270 */
[----:B------:R-:W-:-:S13]  /*4360*/  PLOP3.LUT P1, PT, PT, PT, UP0, 0x80, 0x0 ;  /* 0x000000000000781c */ /* 0x000fda0003f2f008 */
[----:B------:R-:W-:Y:S05]  /*4370*/  @!P1 BRA `(.L_x_39) ;  /* 0x0000000000049947 */ /* 0x000fea0003800000 */
[----:B------:R-:W-:Y:S01]  /*4380*/  BPT.TRAP 0x1 ;  /* 0x000000040000795c */ /* 0x000fe20000300000 */
.L_x_39:
[----:B------:R-:W-:Y:S01]  /*4390*/  ULEA UR4, UR10, UR47, 0x3 ;  /* 0x0000002f0a047291 */ /* 0x000fe2000f8e183f */
[----:B------:R-:W-:-:S08]  /*43a0*/  SHF.L.U32 R5, R4, 0x1f, RZ ;  /* 0x0000001f04057819 */ /* 0x000fd000000006ff */
[----:B------:R1:W2:Y:S01]  /*43b0*/  SYNCS.PHASECHK.TRANS64.TRYWAIT P0, [UR4+0x38480], R5 ;  /* 0x03848005ff0075a7 */ /* 0x0002a20008000144 */
[----:B------:R-:W-:Y:S05]  /*43c0*/  @!P1 BRA `(.L_x_40) ;  /* 0x0000000000049947 */ /* 0x000fea0003800000 */
[----:B------:R-:W-:Y:S01]  /*43d0*/  BPT.TRAP 0x1 ;  /* 0x000000040000795c */ /* 0x000fe20000300000 */
.L_x_40:
[----:B--2---:R-:W-:Y:S05]  /*43e0*/  @P0 BRA `(.L_x_41) ;  /* 0x0000000000080947 */ /* 0x004fea0003800000 */
[----:B------:R-:W2:Y:S02]  /*43f0*/  SYNCS.PHASECHK.TRANS64.TRYWAIT P0, [UR4+0x38480], R5 ;  /* 0x03848005ff0075a7 */ /* 0x000ea40008000144 */
[----:B--2---:R-:W-:Y:S05]  /*4400*/  @!P0 BRA `(.L_x_42) ;  /* 0x000000a000b08947 */ /* 0x004fea0003800000 */
.L_x_41:
[----:B------:R-:W-:Y:S01]  /*4410*/  UIADD3 UR4, UR47, 0x10000, URZ ;  /* 0x000100002f047890 */ /* 0x000fe2000fffe03f */
[----:B------:R-:W-:Y:S01]  /*4420*/  WARPGROUP.ARRIVE ;  /* 0x00000000000079c5 */ /* 0x000fe20000000000 */
[----:B------:R-:W-:Y:S02]  /*4430*/  ULOP3.LUT UR11, UR9, 0x10000, URZ, 0xfc, !UPT ;  /* 0x00010000090b7892 */ /* 0x000fe4000f8efc3f */
[----:B------:R-:W-:Y:S02]  /*4440*/  USHF.R.U32.HI UR4, URZ, 0x4, UR4 ;  /* 0x000000043f047899 */ /* 0x000fe40008011604 */
[----:B------:R-:W-:Y:S02]  /*4450*/  UISETP.NE.U32.AND UP0, UPT, UR8, URZ, UPT ;  /* 0x0000003f0800728c */ /* 0x000fe4000bf05070 */
[----:B------:R-:W-:Y:S02]  /*4460*/  ULOP3.LUT UR4, UR4, 0x3fff, URZ, 0xc0, !UPT ;  /* 0x00003fff04047892 */ /* 0x000fe4000f8ec03f */
[----:B------:R-:W-:-:S02]  /*4470*/  ULEA UR11, UR10, UR11, 0xa ;  /* 0x0000000b0a0b7291 */ /* 0x000fc4000f8e503f */
[----:B------:R-:W-:Y:S01]  /*4480*/  ULOP3.LUT UR4, UR4, 0x10000, URZ, 0xfc, !UPT ;  /* 0x0001000004047892 */ /* 0x000fe2000f8efc3f */
[----:B------:R-:W-:Y:S01]  /*4490*/  UMOV UR5, 0x40000040 ;  /* 0x4000004000057882 */ /* 0x000fe20000000000 */
[----:B------:R-:W-:Y:S02]  /*44a0*/  UMOV UR7, 0x40000040 ;  /* 0x4000004000077882 */ /* 0x000fe40000000000 */
[----:B------:R-:W-:-:S03]  /*44b0*/  ULEA UR12, UR10, UR4, 0xb ;  /* 0x000000040a0c7291 */ /* 0x000fc6000f8e583f */
[----:B------:R-:W-:-:S04]  /*44c0*/  UMOV UR4, UR11 ;  /* 0x0000000b00047c82 */ /* 0x000fc80008000000 */
[----:B------:R-:W-:Y:S02]  /*44d0*/  UMOV UR6, UR12 ;  /* 0x0000000c00067c82 */ /* 0x000fe40008000000 */
[----:B------:R-:W-:Y:S01]  /*44e0*/  HGMMA.64x256x16.F32 R24, gdesc[UR4], R24, UP0, gsb0 ;  /* 0x03e00000041879f0 */ /* 0x000fe2000b800818 */
[----:B------:R-:W-:Y:S02]  /*44f0*/  UIADD3 UR4, UR11, 0x2, URZ ;  /* 0x000000020b047890 */ /* 0x000fe4000fffe03f */
[----:B------:R-:W-:Y:S01]  /*4500*/  UIADD3 UR6, UR12, 0x2, URZ ;  /* 0x000000020c067890 */ /* 0x000fe2000fffe03f */
[----:B------:R-:W-:Y:S01]  /*4510*/  UMOV UR5, 0x40000040 ;  /* 0x4000004000057882 */ /* 0x000fe20000000000 */
[----:B------:R-:W-:Y:S01]  /*4520*/  UMOV UR7, 0x40000040 ;  /* 0x4000004000077882 */ /* 0x000fe20000000000 */
[----:B------:R-:W-:Y:S02]  /*4530*/  WARPGROUP.DEPBAR.LE gsb0, 0x0 ;  /* 0x00008000000079c5 */ /* 0x000fe40000010000 */
[----:B------:R-:W-:-:S15]  /*4540*/  WARPGROUP.ARRIVE ;  /* 0x00000000000079c5 */ /* 0x000fde0000000000 */
[----:B------:R-:W-:-:S05]  /*4550*/  NOP ;  /* 0x0000000000007918 */ /* 0x000fca0000000000 */
        /* <DEDUP_REMOVED lines=16> */
[----:B------:R-:W-:Y:S03]  /*4660*/  HGMMA.64x256x16.F32 R24, gdesc[UR4], R24, UP0, gsb0 ;  /* 0x03e00000041879f0 */ /* 0x000fe6000b800818 */
[----:B------:R-:W-:Y:S02]  /*4670*/  WARPGROUP.DEPBAR.LE gsb0, 0x0 ;  /* 0x00008000000079c5 */ /* 0x000fe40000010000 */
[----:B------:R-:W-:Y:S05]  /*4680*/  @!P1 BRA `(.L_x_43) ;  /* 0x0000000000049947 */ /* 0x000fea0003800000 */
[----:B------:R-:W-:Y:S01]  /*4690*/  BPT.TRAP 0x1 ;  /* 0x000000040000795c */ /* 0x000fe20000300000 */
.L_x_43:
[----:B------:R-:W-:Y:S01]  /*46a0*/  ISETP.NE.AND P0, PT, R23, RZ, PT ;  /* 0x000000ff1700720c */ /* 0x000fe20003f05270 */
[----:B------:R-:W-:-:S12]  /*46b0*/  UISETP.GT.U32.AND UP0, UPT, UR53, 0x1, UPT ;  /* 0x000000013500788c */ /* 0x000fd8000bf04070 */
[----:B-12---:R-:W-:-:S05]  /*46c0*/  @P0 LEA R5, R3, UR47, 0x3 ;  /* 0x0000002f03050c11 */ /* 0x006fca000f8e18ff */
[----:B------:R-:W-:-:S05]  /*46d0*/  @P0 VIADD R5, R5, 0x384a0 ;  /* 0x000384a005050836 */ /* 0x000fca0000000000 */
[----:B------:R-:W-:-:S04]  /*46e0*/  @P0 PRMT R5, R22, 0x654, R5 ;  /* 0x0000065416050816 */ /* 0x000fc80000000005 */
[----:B------:R1:W-:Y:S01]  /*46f0*/  @P0 SYNCS.ARRIVE.TRANS64.RED.A1T0 RZ, [R5+URZ], RZ ;  /* 0x000000ff05ff09a7 */ /* 0x0003e2000810043f */
[----:B------:R-:W-:-:S13]  /*4700*/  PLOP3.LUT P0, PT, PT, PT, UP0, 0x80, 0x0 ;  /* 0x000000000000781c */ /* 0x000fda0003f0f008 */
[----:B-1----:R-:W-:Y:S05]  /*4710*/  @P0 BRA `(.L_x_44) ;  /* 0x0000000000040947 */ /* 0x002fea0003800000 */
[----:B------:R-:W-:Y:S01]  /*4720*/  BPT.TRAP 0x1 ;  /* 0x000000040000795c */ /* 0x000fe20000300000 */
.L_x_44:
[----:B------:R-:W-:Y:S01]  /*4730*/  UIADD3 UR10, UR10, 0x1, URZ ;  /* 0x000000010a0a7890 */ /* 0x000fe2000fffe03f */
[C---:B------:R-:W-:Y:S01]  /*4740*/  ISETP.GT.AND P1, PT, R2.reuse, 0x1, PT ;  /* 0x000000010200780c */ /* 0x040fe20003f24270 */
[----:B------:R-:W-:Y:S02]  /*4750*/  VIADD R3, R3, 0x1 ;  /* 0x0000000103037836 */ /* 0x000fe40000000000 */
[----:B------:R-:W-:Y:S01]  /*4760*/  UISETP.NE.AND UP0, UPT, UR10, 0x4, UPT ;  /* 0x000000040a00788c */ /* 0x000fe2000bf05270 */
[----:B------:R-:W-:Y:S02]  /*4770*/  VIADD R2, R2, 0xffffffff ;  /* 0xffffffff02027836 */ /* 0x000fe40000000000 */
[C---:B------:R-:W-:Y:S01]  /*4780*/  ISETP.NE.AND P0, PT, R3.reuse, 0x4, PT ;  /* 0x000000040300780c */ /* 0x040fe20003f05270 */
[----:B------:R-:W-:Y:S02]  /*4790*/  USEL UR4, URZ, 0x1, UP0 ;  /* 0x000000013f047887 */ /* 0x000fe40008000000 */
[----:B------:R-:W-:Y:S01]  /*47a0*/  USEL UR10, UR10, URZ, UP0 ;  /* 0x0000003f0a0a7287 */ /* 0x000fe20008000000 */
[----:B------:R-:W-:-:S03]  /*47b0*/  SEL R3, R3, RZ, P0 ;  /* 0x000000ff03037207 */ /* 0x000fc60000000000 */
[----:B------:R-:W-:Y:S01]  /*47c0*/  LOP3.LUT R4, R4, UR4, RZ, 0x3c, !PT ;  /* 0x0000000404047c12 */ /* 0x000fe2000f8e3cff */
[----:B------:R-:W-:Y:S07]  /*47d0*/  @P1 BRA `(.L_x_45) ;  /* 0xfffffff800dc1947 */ /* 0x000fee000383ffff */
.L_x_38:
[----:B------:R-:W-:-:S13]  /*47e0*/  ISETP.GE.AND P0, PT, R155, 0x1, PT ;  /* 0x000000019b00780c */ /* 0x000fda0003f06270 */
[----:B------:R-:W-:Y:S05]  /*47f0*/  @!P0 BRA `(.L_x_46) ;  /* 0x0000000000408947 */ /* 0x000fea0003800000 */
[----:B------:R-:W-:-:S06]  /*4800*/  UISETP.NE.AND UP0, UPT, UR51, 0x3, UPT ;  /* 0x000000033300788c */ /* 0x000fcc000bf05270 */
[----:B------:R-:W-:-:S13]  /*4810*/  PLOP3.LUT P0, PT, PT, PT, UP0, 0x80, 0x0 ;  /* 0x000000000000781c */ /* 0x000fda0003f0f008 */
[----:B------:R-:W-:Y:S05]  /*4820*/  @!P0 BRA `(.L_x_47) ;  /* 0x0000000000048947 */ /* 0x000fea0003800000 */
[----:B------:R-:W-:Y:S01]  /*4830*/  BPT.TRAP 0x1 ;  /* 0x000000040000795c */ /* 0x000fe20000300000 */
.L_x_47:
[----:B------:R-:W-:Y:S01]  /*4840*/  ISETP.NE.AND P0, PT, R23, RZ, PT ;  /* 0x000000ff1700720c */ /* 0x000fe20003f05270 */
[----:B------:R-:W-:Y:S01]  /*4850*/  IMAD.U32 R3, RZ, RZ, UR47 ;  /* 0x0000002fff037e24 */ /* 0x000fe2000f8e00ff */
[----:B------:R-:W-:-:S11]  /*4860*/  UISETP.GT.U32.AND UP0, UPT, UR53, 0x1, UPT ;  /* 0x000000013500788c */ /* 0x000fd6000bf04070 */
[----:B------:R-:W-:-:S05]  /*4870*/  @P0 VIADD R2, R6, UR37 ;  /* 0x0000002506020c36 */ /* 0x000fca0008000000 */
[----:B------:R-:W-:-:S04]  /*4880*/  @P0 SHF.L.U32 R2, R2, 0x3, RZ ;  /* 0x0000000302020819 */ /* 0x000fc800000006ff */
[----:B------:R-:W-:-:S04]  /*4890*/  @P0 LOP3.LUT R2, R2, 0x18, RZ, 0xc0, !PT ;  /* 0x0000001802020812 */ /* 0x000fc800078ec0ff */
[----:B------:R-:W-:-:S04]  /*48a0*/  @P0 IADD3 R3, R3, 0x384a0, R2 ;  /* 0x000384a003030810 */ /* 0x000fc80007ffe002 */
[----:B------:R-:W-:-:S04]  /*48b0*/  @P0 PRMT R3, R22, 0x654, R3 ;  /* 0x0000065416030816 */ /* 0x000fc80000000003 */
[----:B------:R1:W-:Y:S01]  /*48c0*/  @P0 SYNCS.ARRIVE.TRANS64.RED.A1T0 RZ, [R3+URZ], RZ ;  /* 0x000000ff03ff09a7 */ /* 0x0003e2000810043f */
[----:B------:R-:W-:-:S13]  /*48d0*/  PLOP3.LUT P0, PT, PT, PT, UP0, 0x80, 0x0 ;  /* 0x000000000000781c */ /* 0x000fda0003f0f008 */
[----:B-1----:R-:W-:Y:S05]  /*48e0*/  @P0 BRA `(.L_x_46) ;  /* 0x0000000000040947 */ /* 0x002fea0003800000 */
[----:B------:R-:W-:Y:S01]  /*48f0*/  BPT.TRAP 0x1 ;  /* 0x000000040000795c */ /* 0x000fe20000300000 */
.L_x_46:
[----:B------:R-:W-:Y:S01]  /*4900*/  R2UR UR45, R16 ;  /* 0x00000000102d72ca */ /* 0x000fe200000e0000 */
[----:B------:R-:W-:Y:S01]  /*4910*/  UIADD3 UR4, UR47, 0x30000, URZ ;  /* 0x000300002f047890 */ /* 0x000fe2000fffe03f */
[----:B------:R-:W-:Y:S02]  /*4920*/  R2UR UR46, R17 ;  /* 0x00000000112e72ca */ /* 0x000fe400000e0000 */
[----:B------:R-:W-:Y:S01]  /*4930*/  LOP3.LUT P0, RZ, R0, 0xff, RZ, 0xc0, !PT ;  /* 0x000000ff00ff7812 */ /* 0x000fe2000780c0ff */
[----:B------:R-:W-:-:S06]  /*4940*/  ULOP3.LUT UP0, URZ, UR4, 0x3ff, URZ, 0xc0, !UPT ;  /* 0x000003ff043f7892 */ /* 0x000fcc000f80c03f */
[----:B------:R-:W-:Y:S02]  /*4950*/  PLOP3.LUT P1, PT, PT, PT, UP0, 0x80, 0x0 ;  /* 0x000000000000781c */ /* 0x000fe40003f2f008 */
[----:B------:R-:W-:Y:S02]  /*4960*/  USHF.L.U32 UR45, UR45, 0x7, URZ ;  /* 0x000000072d2d7899 */ /* 0x000fe4000800063f */
[----:B------:R-:W-:Y:S02]  /*4970*/  USHF.L.U32 UR46, UR46, 0x8, URZ ;  /* 0x000000082e2e7899 */ /* 0x000fe4000800063f */
[----:B------:R-:W-:Y:S10]  /*4980*/  @!P0 BRA `(.L_x_48) ;  /* 0x00000000000c8947 */ /* 0x000ff40003800000 */
[----:B------:R-:W-:-:S04]  /*4990*/  DEPBAR {5,4,3,2,1,0} ;  /* 0x0000003f0000791a */ /* 0x000fc80000000000 */
[----:B------:R1:W-:Y:S02]  /*49a0*/  UTMACCTL.IV [UR60] ;  /* 0x000000003c0079b9 */ /* 0x0003e40008000000 */
[----:B-1----:R-:W-:Y:S01]  /*49b0*/  NOP ;  /* 0x0000000000007918 */ /* 0x002fe20000000000 */
.L_x_48:
[----:B------:R-:W-:Y:S05]  /*49c0*/  @!P1 BRA `(.L_x_49) ;  /* 0x00000000007c9947 */ /* 0x000fea0003800000 */
[----:B------:R-:W-:Y:S01]  /*49d0*/  MOV R2, 0x0 ;  /* 0x0000000000027802 */ /* 0x000fe20000000f00 */
[----:B------:R-:W-:Y:S01]  /*49e0*/  ULDC.64 UR4, c[0x4][0x68] ;  /* 0x01001a0000047ab9 */ /* 0x000fe20000000a00 */
[----:B------:R-:W-:Y:S01]  /*49f0*/  ULDC.64 UR6, c[0x4][0x8] ;  /* 0x0100020000067ab9 */ /* 0x000fe20000000a00 */
[----:B------:R-:W-:Y:S01]  /*4a00*/  IMAD.U32 R4, RZ, RZ, UR4 ;  /* 0x00000004ff047e24 */ /* 0x000fe2000f8e00ff */
[----:B------:R1:W2:Y:S01]  /*4a10*/  LDC.64 R14, c[0x4][R2] ;  /* 0x01000000020e7b82 */ /* 0x0002a20000000a00 */
[----:B------:R-:W-:Y:S01]  /*4a20*/  IMAD.U32 R5, RZ, RZ, UR5 ;  /* 0x00000005ff057e24 */ /* 0x000fe2000f8e00ff */
[----:B------:R-:W-:Y:S01]  /*4a30*/  ULDC.64 UR4, c[0x4][0x70] ;  /* 0x01001c0000047ab9 */ /* 0x000fe20000000a00 */
[----:B------:R-:W-:Y:S02]  /*4a40*/  IMAD.U32 R10, RZ, RZ, UR6 ;  /* 0x00000006ff0a7e24 */ /* 0x000fe4000f8e00ff */
[----:B------:R-:W-:Y:S02]  /*4a50*/  IMAD.U32 R6, RZ, RZ, UR4 ;  /* 0x00000004ff067e24 */ /* 0x000fe4000f8e00ff */
[----:B------:R-:W-:-:S02]  /*4a60*/  IMAD.U32 R7, RZ, RZ, UR5 ;  /* 0x00000005ff077e24 */ /* 0x000fc4000f8e00ff */
[----:B------:R-:W-:Y:S02]  /*4a70*/  IMAD.U32 R11, RZ, RZ, UR7 ;  /* 0x00000007ff0b7e24 */ /* 0x000fe4000f8e00ff */
[----:B------:R-:W-:Y:S02]  /*4a80*/  IMAD.MOV.U32 R8, RZ, RZ, 0x70 ;  /* 0x00000070ff087424 */ /* 0x000fe400078e00ff */
[----:B------:R-:W-:Y:S02]  /*4a90*/  IMAD.MOV.U32 R12, RZ, RZ, 0x1 ;  /* 0x00000001ff0c7424 */ /* 0x000fe400078e00ff */
[----:B-1----:R-:W-:-:S07]  /*4aa0*/  IMAD.MOV.U32 R13, RZ, RZ, RZ ;  /* 0x000000ffff0d7224 */ /* 0x002fce00078e00ff */
[----:B------:R-:W-:-:S07]  /*4ab0*/  LEPC R20, `(.L_x_50) ;  /* 0x000000001014794e */ /* 0x000fce0000000000 */
[----:B--2---:R-:W-:Y:S05]  /*4ac0*/  CALL.ABS.NOINC R14 ;  /* 0x000000000e007343 */ /* 0x004fea0003c00000 */
.L_x_50:
[----:B------:R-:W1:Y:S01]  /*4ad0*/  LDC.64 R2, c[0x4][R2] ;  /* 0x0100000002027b82 */ /* 0x000e620000000a00 */
[----:B------:R-:W-:Y:S01]  /*4ae0*/  ULDC.64 UR4, c[0x4][0x68] ;  /* 0x01001a0000047ab9 */ /* 0x000fe20000000a00 */
[----:B------:R-:W-:Y:S01]  /*4af0*/  ULDC.64 UR6, c[0x4][0x8] ;  /* 0x0100020000067ab9 */ /* 0x000fe20000000a00 */
[----:B------:R-:W-:Y:S02]  /*4b00*/  IMAD.U32 R4, RZ, RZ, UR4 ;  /* 0x00000004ff047e24 */ /* 0x000fe4000f8e00ff */
[----:B------:R-:W-:Y:S01]  /*4b10*/  IMAD.U32 R5, RZ, RZ, UR5 ;  /* 0x00000005ff057e24 */ /* 0x000fe2000f8e00ff */
[----:B------:R-:W-:Y:S01]  /*4b20*/  ULDC.64 UR4, c[0x4][0x70] ;  /* 0x01001c0000047ab9 */ /* 0x000fe20000000a00 */
[----:B------:R-:W-:Y:S01]  /*4b30*/  IMAD.U32 R10, RZ, RZ, UR6 ;  /* 0x00000006ff0a7e24 */ /* 0x000fe2000f8e00ff */
[----:B------:R-:W-:Y:S01]  /*4b40*/  MOV R7, UR5 ;  /* 0x0000000500077c02 */ /* 0x000fe20008000f00 */
[----:B------:R-:W-:Y:S02]  /*4b50*/  IMAD.U32 R6, RZ, RZ, UR4 ;  /* 0x00000004ff067e24 */ /* 0x000fe4000f8e00ff */
[----:B------:R-:W-:-:S02]  /*4b60*/  IMAD.U32 R11, RZ, RZ, UR7 ;  /* 0x00000007ff0b7e24 */ /* 0x000fc4000f8e00ff */
[----:B------:R-:W-:Y:S02]  /*4b70*/  IMAD.MOV.U32 R8, RZ, RZ, 0x70 ;  /* 0x00000070ff087424 */ /* 0x000fe400078e00ff */
[----:B------:R-:W-:Y:S02]  /*4b80*/  IMAD.MOV.U32 R12, RZ, RZ, 0x1 ;  /* 0x00000001ff0c7424 */ /* 0x000fe400078e00ff */
[----:B------:R-:W-:-:S07]  /*4b90*/  IMAD.MOV.U32 R13, RZ, RZ, RZ ;  /* 0x000000ffff0d7224 */ /* 0x000fce00078e00ff */
[----:B------:R-:W-:-:S07]  /*4ba0*/  LEPC R20, `(.L_x_49) ;  /* 0x000000001014794e */ /* 0x000fce0000000000 */
[----:B-1----:R-:W-:Y:S05]  /*4bb0*/  CALL.ABS.NOINC R2 ;  /* 0x0000000002007343 */ /* 0x002fea0003c00000 */
.L_x_49:
[----:B------:R-:W-:Y:S02]  /*4bc0*/  ULDC.64 UR4, c[0x0][0x590] ;  /* 0x0001640000047ab9 */ /* 0x000fe40000000a00 */
[----:B------:R-:W-:-:S04]  /*4bd0*/  ISETP.NE.U32.AND P0, PT, RZ, UR4, PT ;  /* 0x00000004ff007c0c */ /* 0x000fc8000bf05070 */
[----:B------:R-:W-:-:S13]  /*4be0*/  ISETP.NE.AND.EX P0, PT, RZ, UR5, PT, P0 ;  /* 0x00000005ff007c0c */ /* 0x000fda000bf05300 */
[----:B------:R-:W-:Y:S05]  /*4bf0*/  @!P0 BRA `(.L_x_51) ;  /* 0x0000000000148947 */ /* 0x000fea0003800000 */
[----:B------:R-:W-:-:S04]  /*4c00*/  LEA R2, P0, R18, UR4, 0x3 ;  /* 0x0000000412027c11 */ /* 0x000fc8000f8018ff */
[----:B------:R-:W-:-:S06]  /*4c10*/  LEA.HI.X R3, R18, UR5, R19, 0x3, P0 ;  /* 0x0000000512037c11 */ /* 0x000fcc00080f1c13 */
[----:B------:R-:W2:Y:S04]  /*4c20*/  LDG.E.64 R2, desc[UR58][R2.64] ;  /* 0x0000003a02027981 */ /* 0x000ea8000c1e1b00 */
[----:B--2---:R2:W5:Y:S01]  /*4c30*/  LD.E R0, desc[UR58][R2.64] ;  /* 0x0000003a02007980 */ /* 0x004562000c101900 */
[----:B------:R-:W-:Y:S05]  /*4c40*/  BRA `(.L_x_52) ;  /* 0x0000000000307947 */ /* 0x000fea0003800000 */
.L_x_51:
[----:B------:R-:W-:Y:S02]  /*4c50*/  ULDC.64 UR4, c[0x0][0x588] ;  /* 0x0001620000047ab9 */ /* 0x000fe40000000a00 */
[----:B------:R-:W-:-:S04]  /*4c60*/  ISETP.NE.U32.AND P0, PT, RZ, UR4, PT ;  /* 0x00000004ff007c0c */ /* 0x000fc8000bf05070 */
[----:B------:R-:W-:-:S13]  /*4c70*/  ISETP.NE.AND.EX P0, PT, RZ, UR5, PT, P0 ;  /* 0x00000005ff007c0c */ /* 0x000fda000bf05300 */
[----:B------:R-:W-:Y:S05]  /*4c80*/  @!P0 BRA `(.L_x_53) ;  /* 0x0000000000188947 */ /* 0x000fea0003800000 */
[----:B------:R-:W1:Y:S01]  /*4c90*/  LDC.64 R2, c[0x0][0x588] ;  /* 0x00016200ff027b82 */ /* 0x000e620000000a00 */
[----:B------:R-:W-:Y:S02]  /*4ca0*/  ULDC UR4, c[0x0][0x598] ;  /* 0x0001660000047ab9 */ /* 0x000fe40000000800 */
[----:B------:R-:W-:-:S04]  /*4cb0*/  IMAD R5, R18, UR4, RZ ;  /* 0x0000000412057c24 */ /* 0x000fc8000f8e02ff */
[----:B-1----:R-:W-:-:S05]  /*4cc0*/  IMAD.WIDE R2, R5, 0x4, R2 ;  /* 0x0000000405027825 */ /* 0x002fca00078e0202 */
[----:B------:R1:W5:Y:S01]  /*4cd0*/  LDG.E R0, desc[UR58][R2.64] ;  /* 0x0000003a02007981 */ /* 0x000362000c1e1900 */
[----:B------:R-:W-:Y:S05]  /*4ce0*/  BRA `(.L_x_52) ;  /* 0x0000000000087947 */ /* 0x000fea0003800000 */
.L_x_53:
[----:B------:R-:W-:Y:S02]  /*4cf0*/  ULDC UR4, c[0x0][0x580] ;  /* 0x0001600000047ab9 */ /* 0x000fe40000000800 */
[----:B------:R-:W-:-:S07]  /*4d00*/  IMAD.U32 R0, RZ, RZ, UR4 ;  /* 0x00000004ff007e24 */ /* 0x000fce000f8e00ff */
.L_x_52:
[----:B------:R-:W-:Y:S02]  /*4d10*/  ULDC.64 UR4, c[0x0][0x5b8] ;  /* 0x00016e0000047ab9 */ /* 0x000fe40000000a00 */
[----:B------:R-:W-:-:S04]  /*4d20*/  ISETP.NE.U32.AND P0, PT, RZ, UR4, PT ;  /* 0x00000004ff007c0c */ /* 0x000fc8000bf05070 */
[----:B------:R-:W-:-:S13]  /*4d30*/  ISETP.NE.AND.EX P0, PT, RZ, UR5, PT, P0 ;  /* 0x00000005ff007c0c */ /* 0x000fda000bf05300 */
[----:B------:R-:W-:Y:S05]  /*4d40*/  @!P0 BRA `(.L_x_54) ;  /* 0x0000000000148947 */ /* 0x000fea0003800000 */
[----:B------:R-:W-:-:S04]  /*4d50*/  LEA R4, P0, R18, UR4, 0x3 ;  /* 0x0000000412047c11 */ /* 0x000fc8000f8018ff */
[----:B------:R-:W-:-:S05]  /*4d60*/  LEA.HI.X R5, R18, UR5, R19, 0x3, P0 ;  /* 0x0000000512057c11 */ /* 0x000fca00080f1c13 */
[----:B-12---:R-:W2:Y:S04]  /*4d70*/  LDG.E.64 R2, desc[UR58][R4.64] ;  /* 0x0000003a04027981 */ /* 0x006ea8000c1e1b00 */
[----:B--2---:R1:W5:Y:S01]  /*4d80*/  LD.E R2, desc[UR58][R2.64] ;  /* 0x0000003a02027980 */ /* 0x004362000c101900 */
[----:B------:R-:W-:Y:S05]  /*4d90*/  BRA `(.L_x_55) ;  /* 0x0000000000307947 */ /* 0x000fea0003800000 */
.L_x_54:
[----:B------:R-:W-:Y:S02]  /*4da0*/  ULDC.64 UR4, c[0x0][0x5b0] ;  /* 0x00016c0000047ab9 */ /* 0x000fe40000000a00 */
[----:B------:R-:W-:-:S04]  /*4db0*/  ISETP.NE.U32.AND P0, PT, RZ, UR4, PT ;  /* 0x00000004ff007c0c */ /* 0x000fc8000bf05070 */
[----:B------:R-:W-:-:S13]  /*4dc0*/  ISETP.NE.AND.EX P0, PT, RZ, UR5, PT, P0 ;  /* 0x00000005ff007c0c */ /* 0x000fda000bf05300 */
[----:B------:R-:W-:Y:S05]  /*4dd0*/  @!P0 BRA `(.L_x_56) ;  /* 0x0000000000188947 */ /* 0x000fea0003800000 */
[----:B-12---:R-:W1:Y:S01]  /*4de0*/  LDC.64 R2, c[0x0][0x5b0] ;  /* 0x00016c00ff027b82 */ /* 0x006e620000000a00 */
[----:B------:R-:W-:Y:S02]  /*4df0*/  ULDC UR4, c[0x0][0x5c0] ;  /* 0x0001700000047ab9 */ /* 0x000fe40000000800 */
[----:B------:R-:W-:-:S04]  /*4e00*/  IMAD R5, R18, UR4, RZ ;  /* 0x0000000412057c24 */ /* 0x000fc8000f8e02ff */
[----:B-1----:R-:W-:-:S06]  /*4e10*/  IMAD.WIDE R2, R5, 0x4, R2 ;  /* 0x0000000405027825 */ /* 0x002fcc00078e0202 */
[----:B------:R2:W5:Y:S01]  /*4e20*/  LDG.E R2, desc[UR58][R2.64] ;  /* 0x0000003a02027981 */ /* 0x000562000c1e1900 */
[----:B------:R-:W-:Y:S05]  /*4e30*/  BRA `(.L_x_55) ;  /* 0x0000000000087947 */ /* 0x000fea0003800000 */
.L_x_56:
[----:B------:R-:W-:Y:S02]  /*4e40*/  ULDC UR4, c[0x0][0x5a8] ;  /* 0x00016a0000047ab9 */ /* 0x000fe40000000800 */
[----:B-12---:R-:W-:-:S07]  /*4e50*/  IMAD.U32 R2, RZ, RZ, UR4 ;  /* 0x00000004ff027e24 */ /* 0x006fce000f8e00ff */
.L_x_55:
[----:B------:R-:W-:Y:S01]  /*4e60*/  ISETP.GT.U32.AND P0, PT, R154, 0x3e, PT ;  /* 0x0000003e9a00780c */ /* 0x000fe20003f04070 */
[----:B------:R-:W-:Y:S01]  /*4e70*/  BSSY B0, `(.L_x_57) ;  /* 0x0000007000007945 */ /* 0x000fe20003800000 */
[----:B------:R-:W-:-:S11]  /*4e80*/  PRMT R8, RZ, 0x7610, R8 ;  /* 0x00007610ff087816 */ /* 0x000fd60000000008 */
[----:B------:R-:W-:Y:S05]  /*4e90*/  @P0 BRA `(.L_x_58) ;  /* 0x0000000000100947 */ /* 0x000fea0003800000 */
[----:B------:R-:W-:-:S03]  /*4ea0*/  UMOV UR4, 0xffffffff ;  /* 0xffffffff00047882 */ /* 0x000fc60000000000 */
[----:B------:R-:W-:Y:S05]  /*4eb0*/  BRA.DIV UR4, `(.L_x_59) ;  /* 0x0000009a041c7947 */ /* 0x000fea000b800000 */
[----:B------:R-:W-:-:S13]  /*4ec0*/  ELECT P6, URZ, PT ;  /* 0x00000000003f782f */ /* 0x000fda00038c0000 */
.L_x_268:
[----:B------:R-:W-:-:S07]  /*4ed0*/  SEL R8, RZ, 0x1, !P6 ;  /* 0x00000001ff087807 */ /* 0x000fce0007000000 */
.L_x_58:
[----:B------:R-:W-:Y:S05]  /*4ee0*/  BSYNC B0 ;  /* 0x0000000000007941 */ /* 0x000fea0003800000 */
.L_x_57:
[----:B-12---:R-:W-:-:S05]  /*4ef0*/  IMAD.U32 R3, RZ, RZ, UR48 ;  /* 0x00000030ff037e24 */ /* 0x006fca000f8e00ff */
[----:B------:R-:W-:-:S13]  /*4f00*/  ISETP.NE.AND P1, PT, R3, 0x3, PT ;  /* 0x000000030300780c */ /* 0x000fda0003f25270 */
[----:B------:R-:W-:Y:S05]  /*4f10*/  @!P1 BRA `(.L_x_60) ;  /* 0x0000000000049947 */ /* 0x000fea0003800000 */
[----:B------:R-:W-:Y:S01]  /*4f20*/  BPT.TRAP 0x1 ;  /* 0x000000040000795c */ /* 0x000fe20000300000 */
.L_x_60:
[----:B------:R-:W-:Y:S01]  /*4f30*/  SHF.L.U32 R3, RZ, 0x1f, RZ ;  /* 0x0000001fff037819 */ /* 0x000fe200000006ff */
[----:B------:R-:W-:Y:S01]  /*4f40*/  IMAD.MOV.U32 R4, RZ, RZ, RZ ;  /* 0x000000ffff047224 */ /* 0x000fe200078e00ff */
[----:B-----5:R-:W-:Y:S02]  /*4f50*/  FSETP.NEU.AND P0, PT, R0, RZ, PT ;  /* 0x000000ff0000720b */ /* 0x020fe40003f0d000 */
[----:B------:R-:W1:Y:S11]  /*4f60*/  SYNCS.PHASECHK.TRANS64.TRYWAIT P2, [UR47+0x384c0], R3 ;  /* 0x0384c003ff0075a7 */ /* 0x000e76000804016f */
[----:B------:R-:W-:Y:S01]  /*4f70*/  @P0 LEA R12, R153, UR47, 0x1 ;  /* 0x0000002f990c0c11 */ /* 0x000fe2000f8e08ff */
[----:B-1----:R-:W-:Y:S06]  /*4f80*/  @!P2 BRA `(.L_x_61) ;  /* 0x000000980000a947 */ /* 0x002fec0003800000 */
.L_x_269:
[----:B------:R-:W-:Y:S05]  /*4f90*/  @P0 WARPSYNC.ALL ;  /* 0x0000000000000948 */ /* 0x000fea0003800000 */
[----:B-1----:R-:W1:Y:S01]  /*4fa0*/  @P0 LDSM.16.MT88.4 R4, [R12+0x30000] ;  /* 0x030000000c04083b */ /* 0x002e620000004200 */
[----:B------:R-:W-:Y:S01]  /*4fb0*/  PRMT R8, R8, 0x9910, RZ ;  /* 0x0000991008087816 */ /* 0x000fe200000000ff */
[----:B------:R-:W-:Y:S01]  /*4fc0*/  BSSY B0, `(.L_x_62) ;  /* 0x000000d000007945 */ /* 0x000fe20003800000 */
[-C--:B------:R-:W-:Y:S01]  /*4fd0*/  FMUL R24, R24, R2.reuse ;  /* 0x0000000218187220 */ /* 0x080fe20000400000 */
[-C--:B------:R-:W-:Y:S01]  /*4fe0*/  FMUL R14, R25, R2.reuse ;  /* 0x00000002190e7220 */ /* 0x080fe20000400000 */
[----:B------:R-:W-:Y:S01]  /*4ff0*/  ISETP.NE.AND P2, PT, R8, RZ, PT ;  /* 0x000000ff0800720c */ /* 0x000fe20003f45270 */
[----:B------:R-:W-:Y:S01]  /*5000*/  FMUL R26, R26, R2 ;  /* 0x000000021a1a7220 */ /* 0x000fe20000400000 */
[----:B------:R2:W3:Y:S01]  /*5010*/  @P0 LDSM.16.MT88.4 R8, [R12+0x30800] ;  /* 0x030800000c08083b */ /* 0x0004e20000004200 */
[----:B-1----:R-:W-:-:S02]  /*5020*/  HADD2.F32 R13, -RZ, R4.H0_H0 ;  /* 0x20000004ff0d7230 */ /* 0x002fc40000004100 */
[----:B------:R-:W-:Y:S01]  /*5030*/  HADD2.F32 R15, -RZ, R4.H1_H1 ;  /* 0x30000004ff0f7230 */ /* 0x000fe20000004100 */
[----:B--2---:R-:W-:Y:S07]  /*5040*/  @P0 BRA `(.L_x_63) ;  /* 0x0000000000100947 */ /* 0x004fee0003800000 */
[----:B------:R-:W-:Y:S01]  /*5050*/  IMAD.MOV.U32 R5, RZ, RZ, RZ ;  /* 0x000000ffff057224 */ /* 0x000fe200078e00ff */
[----:B------:R-:W-:Y:S02]  /*5060*/  CS2R R6, SRZ ;  /* 0x0000000000067805 */ /* 0x000fe4000001ff00 */
[----:B---3--:R-:W-:Y:S02]  /*5070*/  CS2R R8, SRZ ;  /* 0x0000000000087805 */ /* 0x008fe4000001ff00 */
[----:B------:R-:W-:-:S07]  /*5080*/  CS2R R10, SRZ ;  /* 0x00000000000a7805 */ /* 0x000fce000001ff00 */
.L_x_63:
[----:B------:R-:W-:Y:S05]  /*5090*/  BSYNC B0 ;  /* 0x0000000000007941 */ /* 0x000fea0003800000 */
.L_x_62:
[--C-:B------:R-:W-:Y:S02]  /*50a0*/  HADD2.F32 R17, -RZ, R5.reuse.H0_H0 ;  /* 0x20000005ff117230 */ /* 0x100fe40000004100 */
[----:B------:R-:W-:Y:S01]  /*50b0*/  FMUL R16, R27, R2 ;  /* 0x000000021b107220 */ /* 0x000fe20000400000 */
[----:B------:R-:W-:Y:S02]  /*50c0*/  HADD2.F32 R19, -RZ, R5.H1_H1 ;  /* 0x30000005ff137230 */ /* 0x000fe40000004100 */
[-C--:B------:R-:W-:Y:S01]  /*50d0*/  FFMA R12, R13, R0.reuse, R24 ;  /* 0x000000000d0c7223 */ /* 0x080fe20000000018 */
[-C--:B------:R-:W-:Y:S01]  /*50e0*/  FFMA R21, R15, R0.reuse, R14 ;  /* 0x000000000f157223 */ /* 0x080fe2000000000e */
[-C--:B------:R-:W-:Y:S01]  /*50f0*/  FFMA R26, R17, R0.reuse, R26 ;  /* 0x00000000111a7223 */ /* 0x080fe2000000001a */
[--C-:B------:R-:W-:Y:S02]  /*5100*/  HADD2.F32 R13, -RZ, R6.reuse.H0_H0 ;  /* 0x20000006ff0d7230 */ /* 0x100fe40000004100 */
[----:B------:R-:W-:Y:S01]  /*5110*/  FFMA R25, R19, R0, R16 ;  /* 0x0000000013197223 */ /* 0x000fe20000000010 */
[----:B------:R-:W-:-:S02]  /*5120*/  HADD2.F32 R15, -RZ, R6.H1_H1 ;  /* 0x30000006ff0f7230 */ /* 0x000fc40000004100 */
[-C--:B------:R-:W-:Y:S01]  /*5130*/  FMUL R28, R28, R2.reuse ;  /* 0x000000021c1c7220 */ /* 0x080fe20000400000 */
[-C--:B------:R-:W-:Y:S01]  /*5140*/  FMUL R16, R29, R2.reuse ;  /* 0x000000021d107220 */ /* 0x080fe20000400000 */
[--C-:B------:R-:W-:Y:S02]  /*5150*/  HADD2.F32 R17, -RZ, R7.reuse.H0_H0 ;  /* 0x20000007ff117230 */ /* 0x100fe40000004100 */
[-C--:B------:R-:W-:Y:S01]  /*5160*/  FMUL R30, R30, R2.reuse ;  /* 0x000000021e1e7220 */ /* 0x080fe20000400000 */
[----:B------:R-:W-:Y:S02]  /*5170*/  HADD2.F32 R19, -RZ, R7.H1_H1 ;  /* 0x30000007ff137230 */ /* 0x000fe40000004100 */
[----:B------:R-:W-:Y:S01]  /*5180*/  FMUL R18, R31, R2 ;  /* 0x000000021f127220 */ /* 0x000fe20000400000 */
[-C--:B------:R-:W-:Y:S01]  /*5190*/  FFMA R14, R13, R0.reuse, R28 ;  /* 0x000000000d0e7223 */ /* 0x080fe2000000001c */
[-C--:B------:R-:W-:Y:S01]  /*51a0*/  FFMA R27, R15, R0.reuse, R16 ;  /* 0x000000000f1b7223 */ /* 0x080fe20000000010 */
[-C--:B------:R-:W-:Y:S01]  /*51b0*/  FFMA R30, R17, R0.reuse, R30 ;  /* 0x00000000111e7223 */ /* 0x080fe2000000001e */
[----:B------:R-:W-:Y:S01]  /*51c0*/  FFMA R29, R19, R0, R18 ;  /* 0x00000000131d7223 */ /* 0x000fe20000000012 */
[----:B---3--:R-:W-:-:S02]  /*51d0*/  HADD2.F32 R13, -RZ, R8.H0_H0 ;  /* 0x20000008ff0d7230 */ /* 0x008fc40000004100 */
[-C--:B------:R-:W-:Y:S01]  /*51e0*/  FMUL R32, R32, R2.reuse ;  /* 0x0000000220207220 */ /* 0x080fe20000400000 */
[----:B------:R-:W-:Y:S02]  /*51f0*/  HADD2.F32 R15, -RZ, R8.H1_H1 ;  /* 0x30000008ff0f7230 */ /* 0x000fe40000004100 */
        /* <DEDUP_REMOVED lines=9> */
[----:B------:R-:W-:-:S02]  /*5290*/  HADD2.F32 R13, -RZ, R10.H0_H0 ;  /* 0x2000000aff0d7230 */ /* 0x000fc40000004100 */
        /* <DEDUP_REMOVED lines=11> */
[----:B------:R-:W-:Y:S01]  /*5350*/  F2FP.F16.F32.PACK_AB R33, R33, R34 ;  /* 0x000000222121723e */ /* 0x000fe200000000ff */
[----:B------:R-:W-:Y:S05]  /*5360*/  WARPSYNC.ALL ;  /* 0x0000000000007948 */ /* 0x000fea0003800000 */
[----:B------:R-:W-:Y:S01]  /*5370*/  F2FP.F16.F32.PACK_AB R12, R21, R12 ;  /* 0x0000000c150c723e */ /* 0x000fe200000000ff */
[----:B------:R-:W-:Y:S01]  /*5380*/  BSSY B0, `(.L_x_64) ;  /* 0x000001a000007945 */ /* 0x000fe20003800000 */
[----:B------:R-:W-:-:S02]  /*5390*/  F2FP.F16.F32.PACK_AB R13, R25, R26 ;  /* 0x0000001a190d723e */ /* 0x000fc400000000ff */
[----:B------:R-:W-:Y:S02]  /*53a0*/  F2FP.F16.F32.PACK_AB R14, R27, R14 ;  /* 0x0000000e1b0e723e */ /* 0x000fe400000000ff */
[----:B------:R-:W-:Y:S02]  /*53b0*/  F2FP.F16.F32.PACK_AB R15, R29, R30 ;  /* 0x0000001e1d0f723e */ /* 0x000fe400000000ff */
[----:B------:R-:W-:Y:S02]  /*53c0*/  F2FP.F16.F32.PACK_AB R34, R35, R36 ;  /* 0x000000242322723e */ /* 0x000fe400000000ff */
[----:B------:R-:W-:Y:S02]  /*53d0*/  LEA R16, R153, UR47, 0x1 ;  /* 0x0000002f99107c11 */ /* 0x000fe4000f8e08ff */
[----:B------:R-:W-:Y:S02]  /*53e0*/  F2FP.F16.F32.PACK_AB R32, R31, R32 ;  /* 0x000000201f20723e */ /* 0x000fe400000000ff */
[----:B------:R-:W-:Y:S01]  /*53f0*/  F2FP.F16.F32.PACK_AB R35, R18, R17 ;  /* 0x000000111223723e */ /* 0x000fe200000000ff */
[----:B------:R1:W-:Y:S04]  /*5400*/  STSM.16.MT88.4 [R16+0x30000], R12 ;  /* 0x0300000c10007844 */ /* 0x0003e80000004200 */
[----:B------:R1:W-:Y:S01]  /*5410*/  STSM.16.MT88.4 [R16+0x30800], R32 ;  /* 0x0308002010007844 */ /* 0x0003e20000004200 */
[----:B------:R-:W-:Y:S01]  /*5420*/  @!PT LDS RZ, [RZ] ;  /* 0x00000000fffff984 */ /* 0x000fe20000000800 */
[----:B------:R-:W-:Y:S01]  /*5430*/  @!PT LDS RZ, [RZ] ;  /* 0x00000000fffff984 */ /* 0x000fe20000000800 */
[----:B------:R-:W-:Y:S01]  /*5440*/  @!PT LDS RZ, [RZ] ;  /* 0x00000000fffff984 */ /* 0x000fe20000000800 */
[----:B------:R-:W-:Y:S01]  /*5450*/  @!PT LDS RZ, [RZ] ;  /* 0x00000000fffff984 */ /* 0x000fe20000000800 */
[----:B------:R2:W-:Y:S06]  /*5460*/  MEMBAR.ALL.CTA ;  /* 0x0000000000007992 */ /* 0x0005ec0000008000 */
[----:B--2---:R-:W2:Y:S02]  /*5470*/  FENCE.VIEW.ASYNC.S ;  /* 0x00000000000073c6 */ /* 0x004ea40000000000 */
[----:B--2---:R-:W-:Y:S06]  /*5480*/  BAR.SYNC.DEFER_BLOCKING 0x1, 0x100 ;  /* 0x0044000000007b1d */ /* 0x004fec0000010000 */
[----:B------:R-:W-:Y:S05]  /*5490*/  @!P2 BRA `(.L_x_65) ;  /* 0x000000000020a947 */ /* 0x000fea0003800000 */
[----:B------:R-:W-:Y:S02]  /*54a0*/  UIADD3 UR44, UR47, 0x30000, URZ ;  /* 0x000300002f2c7890 */ /* 0x000fe4000fffe03f */
[----:B------:R-:W-:Y:S02]  /*54b0*/  UIADD3 UR5, UR45, 0x40, URZ ;  /* 0x000000402d057890 */ /* 0x000fe4000fffe03f */
[----:B------:R-:W-:Y:S01]  /*54c0*/  UIADD3 UR4, UR47, 0x31000, URZ ;  /* 0x000310002f047890 */ /* 0x000fe2000fffe03f */
[----:B------:R-:W-:-:S04]  /*54d0*/  UMOV UR6, UR46 ;  /* 0x0000002e00067c82 */ /* 0x000fc80008000000 */
[----:B------:R2:W-:Y:S04]  /*54e0*/  UTMASTG.2D [UR44], [UR60] ;  /* 0x0000002c3c0073b5 */ /* 0x0005e80008008000 */
[----:B------:R2:W-:Y:S01]  /*54f0*/  UTMASTG.2D [UR4], [UR60] ;  /* 0x000000043c0073b5 */ /* 0x0005e20008008000 */
[----:B------:R0:W-:Y:S01]  /*5500*/  UTMACMDFLUSH ;  /* 0x00000000000079b7 */ /* 0x0001e20000000000 */
[----:B--2---:R-:W-:-:S04]  /*5510*/  DEPBAR.LE SB0, 0x1 ;  /* 0x000080400000791a */ /* 0x004fc80000000000 */
.L_x_65:
[----:B------:R-:W-:Y:S05]  /*5520*/  BSYNC B0 ;  /* 0x0000000000007941 */ /* 0x000fea0003800000 */
.L_x_64:
[----:B------:R-:W-:Y:S01]  /*5530*/  BAR.SYNC.DEFER_BLOCKING 0x1, 0x100 ;  /* 0x0044000000007b1d */ /* 0x000fe20000010000 */
[----:B------:R-:W-:-:S13]  /*5540*/  ISETP.NE.AND P3, PT, RZ, UR36, PT ;  /* 0x00000024ff007c0c */ /* 0x000fda000bf65270 */
[----:B------:R-:W-:Y:S05]  /*5550*/  @!P3 BRA `(.L_x_66) ;  /* 0x000000000024b947 */ /* 0x000fea0003800000 */
[----:B------:R-:W-:Y:S05]  /*5560*/  @!P1 BRA `(.L_x_67) ;  /* 0x0000000000049947 */ /* 0x000fea0003800000 */
[----:B------:R-:W-:Y:S01]  /*5570*/  BPT.TRAP 0x1 ;  /* 0x000000040000795c */ /* 0x000fe20000300000 */
.L_x_67:
[----:B------:R-:W-:Y:S02]  /*5580*/  ULEA UR4, UR56, UR47, 0x3 ;  /* 0x0000002f38047291 */ /* 0x000fe4000f8e183f */
[----:B------:R-:W-:Y:S02]  /*5590*/  UIADD3 UR56, UR56, 0x1, URZ ;  /* 0x0000000138387890 */ /* 0x000fe4000fffe03f */
[----:B------:R-:W-:Y:S02]  /*55a0*/  UIADD3 UR4, UR4, 0x384e0, URZ ;  /* 0x000384e004047890 */ /* 0x000fe4000fffe03f */
[----:B------:R-:W-:Y:S02]  /*55b0*/  UISETP.NE.AND UP0, UPT, UR56, 0x4, UPT ;  /* 0x000000043800788c */ /* 0x000fe4000bf05270 */
[----:B------:R-:W-:Y:S02]  /*55c0*/  UPRMT UR4, UR43, 0x654, UR4 ;  /* 0x000006542b047896 */ /* 0x000fe40008000004 */
[----:B------:R-:W-:-:S07]  /*55d0*/  USEL UR56, UR56, URZ, UP0 ;  /* 0x0000003f38387287 */ /* 0x000fce0008000000 */
[----:B------:R-:W-:Y:S05]  /*55e0*/  SYNCS.ARRIVE.TRANS64.RED.A1T0 RZ, [UR4], RZ ;  /* 0x000000ffffff79a7 */ /* 0x000fea0008100404 */
.L_x_66:
[----:B------:R-:W-:Y:S05]  /*55f0*/  @!P1 BRA `(.L_x_68) ;  /* 0x0000000000049947 */ /* 0x000fea0003800000 */
[----:B------:R-:W-:Y:S01]  /*5600*/  BPT.TRAP 0x1 ;  /* 0x000000040000795c */ /* 0x000fe20000300000 */
.L_x_68:
[----:B------:R-:W2:Y:S02]  /*5610*/  SYNCS.PHASECHK.TRANS64.TRYWAIT P3, [UR47+0x384c8], R3 ;  /* 0x0384c803ff0075a7 */ /* 0x000ea4000806016f */
[----:B--2---:R-:W-:Y:S05]  /*5620*/  @!P3 BRA `(.L_x_69) ;  /* 0x000000900070b947 */ /* 0x004fea0003800000 */
.L_x_270:
[----:B------:R-:W-:Y:S05]  /*5630*/  @P0 WARPSYNC.ALL ;  /* 0x0000000000000948 */ /* 0x000fea0003800000 */
[----:B------:R-:W2:Y:S01]  /*5640*/  @P0 LDSM.16.MT88.4 R4, [R16+0x32000] ;  /* 0x032000001004083b */ /* 0x000ea20000004200 */
[-C--:B-1----:R-:W-:Y:S01]  /*5650*/  FMUL R13, R40, R2.reuse ;  /* 0x00000002280d7220 */ /* 0x082fe20000400000 */
[-C--:B------:R-:W-:Y:S01]  /*5660*/  FMUL R41, R41, R2.reuse ;  /* 0x0000000229297220 */ /* 0x080fe20000400000 */
[-C--:B------:R-:W-:Y:S01]  /*5670*/  FMUL R15, R42, R2.reuse ;  /* 0x000000022a0f7220 */ /* 0x080fe20000400000 */
[----:B------:R-:W1:Y:S01]  /*5680*/  @P0 LDSM.16.MT88.4 R8, [R16+0x32800] ;  /* 0x032800001008083b */ /* 0x000e620000004200 */
[-C--:B------:R-:W-:Y:S01]  /*5690*/  FMUL R43, R43, R2.reuse ;  /* 0x000000022b2b7220 */ /* 0x080fe20000400000 */
        /* <DEDUP_REMOVED lines=11> */
[----:B------:R-:W-:Y:S01]  /*5750*/  FMUL R55, R55, R2 ;  /* 0x0000000237377220 */ /* 0x000fe20000400000 */
[----:B------:R-:W-:Y:S05]  /*5760*/  WARPSYNC.ALL ;  /* 0x0000000000007948 */ /* 0x000fea0003800000 */
[----:B------:R-:W-:Y:S01]  /*5770*/  BSSY B0, `(.L_x_70) ;  /* 0x000003d000007945 */ /* 0x000fe20003800000 */
[----:B--2---:R-:W-:-:S02]  /*5780*/  HADD2.F32 R12, -RZ, R4.H0_H0 ;  /* 0x20000004ff0c7230 */ /* 0x004fc40000004100 */
[----:B------:R-:W-:Y:S02]  /*5790*/  HADD2.F32 R14, -RZ, R4.H1_H1 ;  /* 0x30000004ff0e7230 */ /* 0x000fe40000004100 */
[--C-:B------:R-:W-:Y:S02]  /*57a0*/  HADD2.F32 R18, -RZ, R5.reuse.H0_H0 ;  /* 0x20000005ff127230 */ /* 0x100fe40000004100 */
[-C--:B------:R-:W-:Y:S01]  /*57b0*/  FFMA R13, R12, R0.reuse, R13 ;  /* 0x000000000c0d7223 */ /* 0x080fe2000000000d */
[----:B------:R-:W-:Y:S02]  /*57c0*/  HADD2.F32 R20, -RZ, R5.H1_H1 ;  /* 0x30000005ff147230 */ /* 0x000fe40000004100 */
[-C--:B------:R-:W-:Y:S01]  /*57d0*/  FFMA R12, R14, R0.reuse, R41 ;  /* 0x000000000e0c7223 */ /* 0x080fe20000000029 */
[----:B------:R-:W-:Y:S02]  /*57e0*/  HADD2.F32 R24, -RZ, R7.H0_H0 ;  /* 0x20000007ff187230 */ /* 0x000fe40000004100 */
[----:B------:R-:W-:Y:S01]  /*57f0*/  FFMA R15, R18, R0, R15 ;  /* 0x00000000120f7223 */ /* 0x000fe2000000000f */
[----:B------:R-:W-:-:S02]  /*5800*/  HADD2.F32 R18, -RZ, R6.H0_H0 ;  /* 0x20000006ff127230 */ /* 0x000fc40000004100 */
[-C--:B------:R-:W-:Y:S01]  /*5810*/  FFMA R14, R20, R0.reuse, R43 ;  /* 0x00000000140e7223 */ /* 0x080fe2000000002b */
[----:B------:R-:W-:Y:S02]  /*5820*/  HADD2.F32 R20, -RZ, R6.H1_H1 ;  /* 0x30000006ff147230 */ /* 0x000fe40000004100 */
[-C--:B------:R-:W-:Y:S01]  /*5830*/  FFMA R19, R24, R0.reuse, R19 ;  /* 0x0000000018137223 */ /* 0x080fe20000000013 */
[----:B------:R-:W-:Y:S02]  /*5840*/  HADD2.F32 R26, -RZ, R7.H1_H1 ;  /* 0x30000007ff1a7230 */ /* 0x000fe40000004100 */
[-C--:B------:R-:W-:Y:S01]  /*5850*/  FFMA R17, R18, R0.reuse, R17 ;  /* 0x0000000012117223 */ /* 0x080fe20000000011 */
[----:B-1----:R-:W-:Y:S02]  /*5860*/  HADD2.F32 R24, -RZ, R8.H0_H0 ;  /* 0x20000008ff187230 */ /* 0x002fe40000004100 */
[----:B------:R-:W-:Y:S01]  /*5870*/  FFMA R18, R20, R0, R45 ;  /* 0x0000000014127223 */ /* 0x000fe2000000002d */
[----:B------:R-:W-:-:S02]  /*5880*/  HADD2.F32 R28, -RZ, R9.H0_H0 ;  /* 0x20000009ff1c7230 */ /* 0x000fc40000004100 */
[-C--:B------:R-:W-:Y:S01]  /*5890*/  FFMA R20, R26, R0.reuse, R47 ;  /* 0x000000001a147223 */ /* 0x080fe2000000002f */
[----:B------:R-:W-:Y:S02]  /*58a0*/  HADD2.F32 R26, -RZ, R8.H1_H1 ;  /* 0x30000008ff1a7230 */ /* 0x000fe40000004100 */
        /* <DEDUP_REMOVED lines=11> */
[----:B------:R-:W-:Y:S01]  /*5960*/  F2FP.F16.F32.PACK_AB R12, R12, R13 ;  /* 0x0000000d0c0c723e */ /* 0x000fe200000000ff */
[-C--:B------:R-:W-:Y:S01]  /*5970*/  FFMA R28, R30, R0.reuse, R53 ;  /* 0x000000001e1c7223 */ /* 0x080fe20000000035 */
[----:B------:R-:W-:Y:S01]  /*5980*/  F2FP.F16.F32.PACK_AB R13, R14, R15 ;  /* 0x0000000f0e0d723e */ /* 0x000fe200000000ff */
[----:B------:R-:W-:Y:S01]  /*5990*/  FFMA R30, R34, R0, R55 ;  /* 0x00000000221e7223 */ /* 0x000fe20000000037 */
[----:B------:R-:W-:-:S02]  /*59a0*/  F2FP.F16.F32.PACK_AB R25, R26, R25 ;  /* 0x000000191a19723e */ /* 0x000fc400000000ff */
[----:B------:R-:W-:Y:S02]  /*59b0*/  F2FP.F16.F32.PACK_AB R14, R18, R17 ;  /* 0x00000011120e723e */ /* 0x000fe400000000ff */
[----:B------:R-:W-:Y:S02]  /*59c0*/  F2FP.F16.F32.PACK_AB R15, R20, R19 ;  /* 0x00000013140f723e */ /* 0x000fe400000000ff */
[----:B------:R-:W-:Y:S02]  /*59d0*/  F2FP.F16.F32.PACK_AB R26, R28, R27 ;  /* 0x0000001b1c1a723e */ /* 0x000fe400000000ff */
[----:B------:R-:W-:Y:S01]  /*59e0*/  F2FP.F16.F32.PACK_AB R24, R24, R21 ;  /* 0x000000151818723e */ /* 0x000fe200000000ff */
[----:B------:R1:W-:Y:S01]  /*59f0*/  STSM.16.MT88.4 [R16+0x32000], R12 ;  /* 0x0320000c10007844 */ /* 0x0003e20000004200 */
[----:B------:R-:W-:-:S05]  /*5a00*/  F2FP.F16.F32.PACK_AB R27, R30, R29 ;  /* 0x0000001d1e1b723e */ /* 0x000fca00000000ff */
        /* <DEDUP_REMOVED lines=11> */
[----:B------:R-:W-:Y:S02]  /*5ac0*/  UIADD3 UR9, UR45, 0x40, URZ ;  /* 0x000000402d097890 */ /* 0x000fe4000fffe03f */
[----:B------:R-:W-:Y:S01]  /*5ad0*/  UIADD3 UR8, UR47, 0x33000, URZ ;  /* 0x000330002f087890 */ /* 0x000fe2000fffe03f */
[----:B------:R-:W-:Y:S01]  /*5ae0*/  UMOV UR5, UR45 ;  /* 0x0000002d00057c82 */ /* 0x000fe20008000000 */
[----:B------:R-:W-:-:S03]  /*5af0*/  UMOV UR10, UR6 ;  /* 0x00000006000a7c82 */ /* 0x000fc60008000000 */
[----:B------:R2:W-:Y:S04]  /*5b00*/  UTMASTG.2D [UR4], [UR60] ;  /* 0x000000043c0073b5 */ /* 0x0005e80008008000 */
[----:B------:R2:W-:Y:S01]  /*5b10*/  UTMASTG.2D [UR8], [UR60] ;  /* 0x000000083c0073b5 */ /* 0x0005e20008008000 */
[----:B------:R0:W-:Y:S01]  /*5b20*/  UTMACMDFLUSH ;  /* 0x00000000000079b7 */ /* 0x0001e20000000000 */
[----:B--2---:R-:W-:-:S04]  /*5b30*/  DEPBAR.LE SB0, 0x1 ;  /* 0x000080400000791a */ /* 0x004fc80000000000 */
.L_x_71:
[----:B------:R-:W-:Y:S05]  /*5b40*/  BSYNC B0 ;  /* 0x0000000000007941 */ /* 0x000fea0003800000 */
.L_x_70:
[----:B------:R-:W-:Y:S06]  /*5b50*/  BAR.SYNC.DEFER_BLOCKING 0x1, 0x100 ;  /* 0x0044000000007b1d */ /* 0x000fec0000010000 */
[----:B------:R-:W-:Y:S05]  /*5b60*/  @!P1 BRA `(.L_x_72) ;  /* 0x0000000000049947 */ /* 0x000fea0003800000 */
[----:B------:R-:W-:Y:S01]  /*5b70*/  BPT.TRAP 0x1 ;  /* 0x000000040000795c */ /* 0x000fe20000300000 */
.L_x_72:
[----:B------:R-:W-:-:S04]  /*5b80*/  ULEA UR4, UR56, UR47, 0x3 ;  /* 0x0000002f38047291 */ /* 0x000fc8000f8e183f */
[----:B------:R-:W-:-:S04]  /*5b90*/  UIADD3 UR4, UR4, 0x384e0, URZ ;  /* 0x000384e004047890 */ /* 0x000fc8000fffe03f */
[----:B------:R-:W-:-:S09]  /*5ba0*/  UPRMT UR4, UR43, 0x654, UR4 ;  /* 0x000006542b047896 */ /* 0x000fd20008000004 */
[----:B------:R-:W-:Y:S01]  /*5bb0*/  SYNCS.ARRIVE.TRANS64.RED.A1T0 RZ, [UR4], RZ ;  /* 0x000000ffffff79a7 */ /* 0x000fe20008100404 */
[----:B------:R-:W-:Y:S05]  /*5bc0*/  @!P1 BRA `(.L_x_73) ;  /* 0x0000000000049947 */ /* 0x000fea0003800000 */
[----:B------:R-:W-:Y:S01]  /*5bd0*/  BPT.TRAP 0x1 ;  /* 0x000000040000795c */ /* 0x000fe20000300000 */
.L_x_73:
[----:B------:R-:W2:Y:S02]  /*5be0*/  SYNCS.PHASECHK.TRANS64.TRYWAIT P3, [UR47+0x384d0], R3 ;  /* 0x0384d003ff0075a7 */ /* 0x000ea4000806016f */
[----:B--2---:R-:W-:Y:S05]  /*5bf0*/  @!P3 BRA `(.L_x_74) ;  /* 0x0000008c0014b947 */ /* 0x004fea0003800000 */
.L_x_271:
        /* <DEDUP_REMOVED lines=81> */
.L_x_76:
[----:B------:R-:W-:Y:S05]  /*6110*/  BSYNC B0 ;  /* 0x0000000000007941 */ /* 0x000fea0003800000 */
.L_x_75:
[----:B------:R-:W-:Y:S06]  /*6120*/  BAR.SYNC.DEFER_BLOCKING 0x1, 0x100 ;  /* 0x0044000000007b1d */ /* 0x000fec0000010000 */
[----:B------:R-:W-:Y:S05]  /*6130*/  @!P1 BRA `(.L_x_77) ;  /* 0x0000000000049947 */ /* 0x000fea0003800000 */
[----:B------:R-:W-:Y:S01]  /*6140*/  BPT.TRAP 0x1 ;  /* 0x000000040000795c */ /* 0x000fe20000300000 */
.L_x_77:
[----:B------:R-:W-:-:S04]  /*6150*/  UIADD3 UR56, UR56, 0x1, URZ ;  /* 0x0000000138387890 */ /* 0x000fc8000fffe03f */
[----:B------:R-:W-:-:S04]  /*6160*/  UISETP.NE.AND UP0, UPT, UR56, 0x4, UPT ;  /* 0x000000043800788c */ /* 0x000fc8000bf05270 */
[----:B------:R-:W-:-:S04]  /*6170*/  USEL UR56, UR56, URZ, UP0 ;  /* 0x0000003f38387287 */ /* 0x000fc80008000000 */
[----:B------:R-:W-:-:S04]  /*6180*/  ULEA UR4, UR56, UR47, 0x3 ;  /* 0x0000002f38047291 */ /* 0x000fc8000f8e183f */
[----:B------:R-:W-:-:S04]  /*6190*/  UIADD3 UR4, UR4, 0x384e0, URZ ;  /* 0x000384e004047890 */ /* 0x000fc8000fffe03f */
[----:B------:R-:W-:-:S09]  /*61a0*/  UPRMT UR4, UR43, 0x654, UR4 ;  /* 0x000006542b047896 */ /* 0x000fd20008000004 */
[----:B------:R-:W-:Y:S01]  /*61b0*/  SYNCS.ARRIVE.TRANS64.RED.A1T0 RZ, [UR4], RZ ;  /* 0x000000ffffff79a7 */ /* 0x000fe20008100404 */
[----:B------:R-:W-:Y:S05]  /*61c0*/  @!P1 BRA `(.L_x_78) ;  /* 0x0000000000049947 */ /* 0x000fea0003800000 */
[----:B------:R-:W-:Y:S01]  /*61d0*/  BPT.TRAP 0x1 ;  /* 0x000000040000795c */ /* 0x000fe20000300000 */
.L_x_78:
[----:B------:R-:W2:Y:S02]  /*61e0*/  SYNCS.PHASECHK.TRANS64.TRYWAIT P3, [UR47+0x384d8], R3 ;  /* 0x0384d803ff0075a7 */ /* 0x000ea4000806016f */
[----:B--2---:R-:W-:Y:S05]  /*61f0*/  @!P3 BRA `(.L_x_79) ;  /* 0x0000008400acb947 */ /* 0x004fea0003800000 */
.L_x_272:
        /* <DEDUP_REMOVED lines=58> */
[----:B------:R-:W-:Y:S01]  /*65a0*/  F2FP.F16.F32.PACK_AB R33, R26, R21 ;  /* 0x000000151a21723e */ /* 0x000fe200000000ff */
[----:B------:R1:W-:Y:S01]  /*65b0*/  STSM.16.MT88.4 [R16+0x36000], R12 ;  /* 0x0360000c10007844 */ /* 0x0003e20000004200 */
[----:B------:R-:W-:Y:S02]  /*65c0*/  F2FP.F16.F32.PACK_AB R34, R28, R25 ;  /* 0x000000191c22723e */ /* 0x000fe400000000ff */
        /* <DEDUP_REMOVED lines=20> */
.L_x_81:
[----:B------:R-:W-:Y:S05]  /*6710*/  BSYNC B0 ;  /* 0x0000000000007941 */ /* 0x000fea0003800000 */
.L_x_80:
[----:B------:R-:W-:Y:S06]  /*6720*/  BAR.SYNC.DEFER_BLOCKING 0x1, 0x100 ;  /* 0x0044000000007b1d */ /* 0x000fec0000010000 */
[----:B------:R-:W-:Y:S05]  /*6730*/  @!P1 BRA `(.L_x_82) ;  /* 0x0000000000049947 */ /* 0x000fea0003800000 */
[----:B------:R-:W-:Y:S01]  /*6740*/  BPT.TRAP 0x1 ;  /* 0x000000040000795c */ /* 0x000fe20000300000 */
.L_x_82:
        /* <DEDUP_REMOVED lines=9> */
.L_x_83:
[----:B------:R-:W-:-:S05]  /*67e0*/  IMAD.MOV.U32 R3, RZ, RZ, 0x1 ;  /* 0x00000001ff037424 */ /* 0x000fca00078e00ff */
[----:B------:R-:W-:-:S04]  /*67f0*/  SHF.L.U32 R3, R3, 0x1f, RZ ;  /* 0x0000001f03037819 */ /* 0x000fc800000006ff */
[----:B------:R-:W2:Y:S02]  /*6800*/  SYNCS.PHASECHK.TRANS64.TRYWAIT P3, [UR47+0x384c0], R3 ;  /* 0x0384c003ff0075a7 */ /* 0x000ea4000806016f */
[----:B--2---:R-:W-:Y:S05]  /*6810*/  @!P3 BRA `(.L_x_84) ;  /* 0x00000080003cb947 */ /* 0x004fea0003800000 */
.L_x_273:
        /* <DEDUP_REMOVED lines=81> */
.L_x_86:
[----:B------:R-:W-:Y:S05]  /*6d30*/  BSYNC B0 ;  /* 0x0000000000007941 */ /* 0x000fea0003800000 */
.L_x_85:
[----:B------:R-:W-:Y:S06]  /*6d40*/  BAR.SYNC.DEFER_BLOCKING 0x1, 0x100 ;  /* 0x0044000000007b1d */ /* 0x000fec0000010000 */
[----:B------:R-:W-:Y:S05]  /*6d50*/  @!P1 BRA `(.L_x_87) ;  /* 0x0000000000049947 */ /* 0x000fea0003800000 */
[----:B------:R-:W-:Y:S01]  /*6d60*/  BPT.TRAP 0x1 ;  /* 0x000000040000795c */ /* 0x000fe20000300000 */
.L_x_87:
        /* <DEDUP_REMOVED lines=9> */
.L_x_88:
[----:B------:R-:W2:Y:S02]  /*6e00*/  SYNCS.PHASECHK.TRANS64.TRYWAIT P3, [UR47+0x384c8], R3 ;  /* 0x0384c803ff0075a7 */ /* 0x000ea4000806016f */
[----:B--2---:R-:W-:Y:S05]  /*6e10*/  @!P3 BRA `(.L_x_89) ;  /* 0x0000007800d4b947 */ /* 0x004fea0003800000 */
.L_x_274:
        /* <DEDUP_REMOVED lines=81> */
.L_x_91:
[----:B------:R-:W-:Y:S05]  /*7330*/  BSYNC B0 ;  /* 0x0000000000007941 */ /* 0x000fea0003800000 */
.L_x_90:
[----:B------:R-:W-:Y:S06]  /*7340*/  BAR.SYNC.DEFER_BLOCKING 0x1, 0x100 ;  /* 0x0044000000007b1d */ /* 0x000fec0000010000 */
[----:B------:R-:W-:Y:S05]  /*7350*/  @!P1 BRA `(.L_x_92) ;  /* 0x0000000000049947 */ /* 0x000fea0003800000 */
[----:B------:R-:W-:Y:S01]  /*7360*/  BPT.TRAP 0x1 ;  /* 0x000000040000795c */ /* 0x000fe20000300000 */
.L_x_92:
        /* <DEDUP_REMOVED lines=9> */
.L_x_93:
[----:B------:R-:W2:Y:S02]  /*7400*/  SYNCS.PHASECHK.TRANS64.TRYWAIT P3, [UR47+0x384d0], R3 ;  /* 0x0384d003ff0075a7 */ /* 0x000ea4000806016f */
[----:B--2---:R-:W-:Y:S05]  /*7410*/  @!P3 BRA `(.L_x_94) ;  /* 0x00000074006cb947 */ /* 0x004fea0003800000 */
.L_x_275:
        /* <DEDUP_REMOVED lines=81> */
.L_x_96:
[----:B------:R-:W-:Y:S05]  /*7930*/  BSYNC B0 ;  /* 0x0000000000007941 */ /* 0x000fea0003800000 */
.L_x_95:
[----:B------:R-:W-:Y:S06]  /*7940*/  BAR.SYNC.DEFER_BLOCKING 0x1, 0x100 ;  /* 0x0044000000007b1d */ /* 0x000fec0000010000 */
[----:B------:R-:W-:Y:S05]  /*7950*/  @!P1 BRA `(.L_x_97) ;  /* 0x0000000000049947 */ /* 0x000fea0003800000 */
[----:B------:R-:W-:Y:S01]  /*7960*/  BPT.TRAP 0x1 ;  /* 0x000000040000795c */ /* 0x000fe20000300000 */
.L_x_97:
        /* <DEDUP_REMOVED lines=9> */
.L_x_98:
[----:B------:R-:W2:Y:S02]  /*7a00*/  SYNCS.PHASECHK.TRANS64.TRYWAIT P3, [UR47+0x384d8], R3 ;  /* 0x0384d803ff0075a7 */ /* 0x000ea4000806016f */
[----:B--2---:R-:W-:Y:S05]  /*7a10*/  @!P3 BRA `(.L_x_99) ;  /* 0x000000700004b947 */ /* 0x004fea0003800000 */
.L_x_276:
[----:B------:R-:W-:Y:S05]  /*7a20*/  @P0 WARPSYNC.ALL ;  /* 0x0000000000000948 */ /* 0x000fea0003800000 */
[----:B------:R-:W2:Y:S01]  /*7a30*/  @P0 LDSM.16.MT88.4 R4, [R16+0x36000] ;  /* 0x036000001004083b */ /* 0x000ea20000004200 */
[-C--:B------:R-:W-:Y:S01]  /*7a40*/  FMUL R138, R138, R2.reuse ;  /* 0x000000028a8a7220 */ /* 0x080fe20000400000 */
[-C--:B-1----:R-:W-:Y:S01]  /*7a50*/  FMUL R14, R139, R2.reuse ;  /* 0x000000028b0e7220 */ /* 0x082fe20000400000 */
        /* <DEDUP_REMOVED lines=19> */
[----:B------:R-:W-:Y:S02]  /*7b90*/  HADD2.F32 R21, -RZ, R7.H0_H0 ;  /* 0x20000007ff157230 */ /* 0x000fe40000004100 */
[-C--:B------:R-:W-:Y:S01]  /*7ba0*/  FFMA R15, R15, R0.reuse, R138 ;  /* 0x000000000f0f7223 */ /* 0x080fe2000000008a */
[--C-:B-1----:R-:W-:Y:S02]  /*7bb0*/  HADD2.F32 R25, -RZ, R8.reuse.H0_H0 ;  /* 0x20000008ff197230 */ /* 0x102fe40000004100 */
[-C--:B------:R-:W-:Y:S01]  /*7bc0*/  FFMA R14, R5, R0.reuse, R14 ;  /* 0x00000000050e7223 */ /* 0x080fe2000000000e */
[----:B------:R-:W-:Y:S02]  /*7bd0*/  HADD2.F32 R27, -RZ, R8.H1_H1 ;  /* 0x30000008ff1b7230 */ /* 0x000fe40000004100 */
[----:B------:R-:W-:Y:S01]  /*7be0*/  FFMA R21, R21, R0, R142 ;  /* 0x0000000015157223 */ /* 0x000fe2000000008e */
[----:B------:R-:W-:-:S02]  /*7bf0*/  HADD2.F32 R29, -RZ, R9.H0_H0 ;  /* 0x20000009ff1d7230 */ /* 0x000fc40000004100 */
[-C--:B------:R-:W-:Y:S01]  /*7c00*/  FFMA R25, R25, R0.reuse, R144 ;  /* 0x0000000019197223 */ /* 0x080fe20000000090 */
[--C-:B------:R-:W-:Y:S02]  /*7c10*/  HADD2.F32 R3, -RZ, R4.reuse.H0_H0 ;  /* 0x20000004ff037230 */ /* 0x100fe40000004100 */
[-C--:B------:R-:W-:Y:S01]  /*7c20*/  FFMA R24, R27, R0.reuse, R24 ;  /* 0x000000001b187223 */ /* 0x080fe20000000018 */
[----:B------:R-:W-:Y:S02]  /*7c30*/  HADD2.F32 R13, -RZ, R4.H1_H1 ;  /* 0x30000004ff0d7230 */ /* 0x000fe40000004100 */
[-C--:B------:R-:W-:Y:S01]  /*7c40*/  FFMA R29, R29, R0.reuse, R146 ;  /* 0x000000001d1d7223 */ /* 0x080fe20000000092 */
[--C-:B------:R-:W-:Y:S02]  /*7c50*/  HADD2.F32 R17, -RZ, R6.reuse.H0_H0 ;  /* 0x20000006ff117230 */ /* 0x100fe40000004100 */
[----:B------:R-:W-:Y:S01]  /*7c60*/  FFMA R3, R3, R0, R136 ;  /* 0x0000000003037223 */ /* 0x000fe20000000088 */
[----:B------:R-:W-:-:S02]  /*7c70*/  HADD2.F32 R19, -RZ, R6.H1_H1 ;  /* 0x30000006ff137230 */ /* 0x000fc40000004100 */
        /* <DEDUP_REMOVED lines=40> */
[----:B------:R2:W-:Y:S02]  /*7f00*/  UTMASTG.2D [UR8], [UR60] ;  /* 0x000000083c0073b5 */ /* 0x0005e40008008000 */
[----:B--2---:R0:W-:Y:S02]  /*7f10*/  UTMACMDFLUSH ;  /* 0x00000000000079b7 */ /* 0x0041e40000000000 */
.L_x_101:
[----:B------:R-:W-:Y:S05]  /*7f20*/  BSYNC B0 ;  /* 0x0000000000007941 */ /* 0x000fea0003800000 */
.L_x_100:
[----:B------:R-:W-:Y:S04]  /*7f30*/  BSSY B0, `(.L_x_102) ;  /* 0x0000003000007945 */ /* 0x000fe80003800000 */
[----:B------:R-:W-:Y:S05]  /*7f40*/  @!P2 BRA `(.L_x_103) ;  /* 0x000000000004a947 */ /* 0x000fea0003800000 */
[----:B------:R-:W-:-:S04]  /*7f50*/  DEPBAR.LE SB0, 0x1 ;  /* 0x000080400000791a */ /* 0x000fc80000000000 */
.L_x_103:
[----:B------:R-:W-:Y:S05]  /*7f60*/  BSYNC B0 ;  /* 0x0000000000007941 */ /* 0x000fea0003800000 */
.L_x_102:
[----:B------:R-:W-:Y:S06]  /*7f70*/  BAR.SYNC.DEFER_BLOCKING 0x1, 0x100 ;  /* 0x0044000000007b1d */ /* 0x000fec0000010000 */
[----:B------:R-:W-:Y:S05]  /*7f80*/  @!P1 BRA `(.L_x_104) ;  /* 0x0000000000049947 */ /* 0x000fea0003800000 */
[----:B------:R-:W-:Y:S01]  /*7f90*/  BPT.TRAP 0x1 ;  /* 0x000000040000795c */ /* 0x000fe20000300000 */
.L_x_104:
[----:B------:R-:W-:Y:S02]  /*7fa0*/  UIADD3 UR4, UR7, 0x1, URZ ;  /* 0x0000000107047890 */ /* 0x000fe4000fffe03f */
[----:B------:R-:W-:Y:S02]  /*7fb0*/  UISETP.NE.AND UP1, UPT, UR50, 0x3, UPT ;  /* 0x000000033200788c */ /* 0x000fe4000bf25270 */
[----:B------:R-:W-:-:S04]  /*7fc0*/  UISETP.NE.AND UP0, UPT, UR4, 0x4, UPT ;  /* 0x000000040400788c */ /* 0x000fc8000bf05270 */
[----:B------:R-:W-:Y:S01]  /*7fd0*/  USEL UR4, UR4, URZ, UP0 ;  /* 0x0000003f04047287 */ /* 0x000fe20008000000 */
[----:B------:R-:W-:-:S03]  /*7fe0*/  PLOP3.LUT P2, PT, PT, PT, UP1, 0x80, 0x0 ;  /* 0x000000000000781c */ /* 0x000fc60003f4f018 */
[----:B------:R-:W-:Y:S02]  /*7ff0*/  ULEA UR5, UR4, UR47, 0x3 ;  /* 0x0000002f04057291 */ /* 0x000fe4000f8e183f */
[----:B------:R-:W-:Y:S02]  /*8000*/  UIADD3 UR4, UR4, 0x1, URZ ;  /* 0x0000000104047890 */ /* 0x000fe4000fffe03f */
[----:B------:R-:W-:Y:S02]  /*8010*/  UIADD3 UR5, UR5, 0x384e0, URZ ;  /* 0x000384e005057890 */ /* 0x000fe4000fffe03f */
[----:B------:R-:W-:Y:S02]  /*8020*/  UISETP.NE.AND UP0, UPT, UR4, 0x4, UPT ;  /* 0x000000040400788c */ /* 0x000fe4000bf05270 */
[----:B------:R-:W-:Y:S02]  /*8030*/  UPRMT UR5, UR43, 0x654, UR5 ;  /* 0x000006542b057896 */ /* 0x000fe40008000005 */
[----:B------:R-:W-:-:S07]  /*8040*/  USEL UR56, UR4, URZ, UP0 ;  /* 0x0000003f04387287 */ /* 0x000fce0008000000 */
[----:B------:R-:W-:Y:S01]  /*8050*/  SYNCS.ARRIVE.TRANS64.RED.A1T0 RZ, [UR5], RZ ;  /* 0x000000ffffff79a7 */ /* 0x000fe20008100405 */
[----:B------:R-:W-:Y:S05]  /*8060*/  @!P2 BRA `(.L_x_105) ;  /* 0x000000000004a947 */ /* 0x000fea0003800000 */
[----:B------:R-:W-:Y:S01]  /*8070*/  BPT.TRAP 0x1 ;  /* 0x000000040000795c */ /* 0x000fe20000300000 */
.L_x_105:
[----:B------:R-:W-:Y:S01]  /*8080*/  ULEA UR4, UR39, UR47, 0x3 ;  /* 0x0000002f27047291 */ /* 0x000fe2000f8e183f */
[----:B------:R-:W-:-:S08]  /*8090*/  SHF.L.U32 R0, R156, 0x1f, RZ ;  /* 0x0000001f9c007819 */ /* 0x000fd000000006ff */
[----:B------:R-:W2:Y:S02]  /*80a0*/  SYNCS.PHASECHK.TRANS64.TRYWAIT P0, [UR4+0x38400], R0 ;  /* 0x03840000ff0075a7 */ /* 0x000ea40008000144 */
[----:B--2---:R-:W-:Y:S05]  /*80b0*/  @!P0 BRA `(.L_x_106) ;  /* 0x0000006800748947 */ /* 0x004fea0003800000 */
.L_x_277:
[----:B------:R-:W-:-:S09]  /*80c0*/  ULEA UR5, UR39, UR47, 0x4 ;  /* 0x0000002f27057291 */ /* 0x000fd2000f8e203f */
[----:B-1----:R-:W1:Y:S01]  /*80d0*/  LDS.128 R16, [UR5+0x38510] ;  /* 0x03851005ff107984 */ /* 0x002e620008000c00 */
[----:B------:R-:W-:Y:S01]  /*80e0*/  @!PT LDS RZ, [RZ] ;  /* 0x00000000fffff984 */ /* 0x000fe20000000800 */
[----:B------:R-:W-:Y:S01]  /*80f0*/  @!PT LDS RZ, [RZ] ;  /* 0x00000000fffff984 */ /* 0x000fe20000000800 */
[----:B------:R-:W-:Y:S01]  /*8100*/  @!PT LDS RZ, [RZ] ;  /* 0x00000000fffff984 */ /* 0x000fe20000000800 */
[----:B------:R-:W-:Y:S01]  /*8110*/  @!PT LDS RZ, [RZ] ;  /* 0x00000000fffff984 */ /* 0x000fe20000000800 */
[----:B------:R3:W-:Y:S06]  /*8120*/  MEMBAR.ALL.CTA ;  /* 0x0000000000007992 */ /* 0x0007ec0000008000 */
[----:B---3--:R-:W3:Y:S01]  /*8130*/  FENCE.VIEW.ASYNC.S ;  /* 0x00000000000073c6 */ /* 0x008ee20000000000 */
[----:B------:R-:W-:Y:S05]  /*8140*/  @!P2 BRA `(.L_x_107) ;  /* 0x000000000004a947 */ /* 0x000fea0003800000 */
[----:B------:R-:W-:Y:S01]  /*8150*/  BPT.TRAP 0x1 ;  /* 0x000000040000795c */ /* 0x000fe20000300000 */
.L_x_107:
[----:B-1----:R-:W-:Y:S01]  /*8160*/  ISETP.NE.AND P0, PT, R19, RZ, PT ;  /* 0x000000ff1300720c */ /* 0x002fe20003f05270 */
[----:B------:R-:W-:Y:S01]  /*8170*/  UIADD3 UR4, UR4, 0x38440, URZ ;  /* 0x0003844004047890 */ /* 0x000fe2000fffe03f */
[CC--:B------:R-:W-:Y:S02]  /*8180*/  ISETP.NE.AND P2, PT, R157.reuse, R18.reuse, PT ;  /* 0x000000129d00720c */ /* 0x0c0fe40003f45270 */
[----:B------:R-:W-:Y:S01]  /*8190*/  ISETP.EQ.OR P0, PT, R157, R18, !P0 ;  /* 0x000000129d00720c */ /* 0x000fe20004702670 */
[----:B------:R-:W-:-:S09]  /*81a0*/  UPRMT UR4, UR43, 0x654, UR4 ;  /* 0x000006542b047896 */ /* 0x000fd20008000004 */
[----:B---3--:R-:W-:Y:S03]  /*81b0*/  SYNCS.ARRIVE.TRANS64.RED.A1T0 RZ, [UR4], RZ ;  /* 0x000000ffffff79a7 */ /* 0x008fe60008100404 */
[----:B------:R-:W-:Y:S05]  /*81c0*/  @P0 BRA `(.L_x_108) ;  /* 0x0000000000fc0947 */ /* 0x000fea0003800000 */
[----:B------:R-:W-:-:S13]  /*81d0*/  ISETP.NE.AND P0, PT, RZ, UR55, PT ;  /* 0x00000037ff007c0c */ /* 0x000fda000bf05270 */
[----:B------:R-:W-:Y:S05]  /*81e0*/  @P0 BRA `(.L_x_108) ;  /* 0x0000000000f40947 */ /* 0x000fea0003800000 */
[----:B--2---:R-:W1:Y:S01]  /*81f0*/  S2R R0, SR_LANEID ;  /* 0x0000000000007919 */ /* 0x004e620000000000 */
[----:B------:R-:W-:Y:S01]  /*8200*/  ELECT P0, URZ, PT ;  /* 0x00000000003f782f */ /* 0x000fe20003800000 */
[----:B------:R-:W-:Y:S01]  /*8210*/  BSSY B0, `(.L_x_109) ;  /* 0x000002f000007945 */ /* 0x000fe20003800000 */
[----:B-1----:R-:W-:-:S11]  /*8220*/  IMAD.SHL.U32 R15, R0, 0x4, RZ ;  /* 0x00000004000f7824 */ /* 0x002fd600078e00ff */
[----:B------:R-:W-:Y:S05]  /*8230*/  @!P0 BRA `(.L_x_110) ;  /* 0x0000000000b08947 */ /* 0x000fea0003800000 */
[----:B------:R-:W-:Y:S01]  /*8240*/  IMAD.SHL.U32 R0, R18, 0x8, RZ ;  /* 0x0000000812007824 */ /* 0x000fe200078e00ff */
[----:B------:R-:W-:Y:S01]  /*8250*/  SHF.R.S32.HI R3, RZ, 0x1f, R18 ;  /* 0x0000001fff037819 */ /* 0x000fe20000011412 */
[----:B------:R-:W-:-:S03]  /*8260*/  ULDC.64 UR4, c[0x0][0x820] ;  /* 0x0002080000047ab9 */ /* 0x000fc60000000a00 */
[----:B------:R-:W-:Y:S02]  /*8270*/  SHF.L.U64.HI R8, R18, 0x3, R3 ;  /* 0x0000000312087819 */ /* 0x000fe40000010203 */
[----:B------:R-:W-:Y:S01]  /*8280*/  IADD3 R4, P0, R0, UR4, RZ ;  /* 0x0000000400047c10 */ /* 0x000fe2000ff1e0ff */
[----:B------:R-:W1:Y:S03]  /*8290*/  LDC.64 R2, c[0x0][0x290] ;  /* 0x0000a400ff027b82 */ /* 0x000e660000000a00 */
[----:B------:R-:W-:Y:S01]  /*82a0*/  IADD3.X R5, R8, UR5, RZ, P0, !PT ;  /* 0x0000000508057c10 */ /* 0x000fe200087fe4ff */
[----:B------:R-:W-:-:S05]  /*82b0*/  ULDC.64 UR4, c[0x0][0x818] ;  /* 0x0002060000047ab9 */ /* 0x000fca0000000a00 */
[----:B------:R-:W2:Y:S01]  /*82c0*/  LDG.E.64 R4, desc[UR58][R4.64] ;  /* 0x0000003a04047981 */ /* 0x000ea2000c1e1b00 */
[----:B-1----:R-:W-:Y:S01]  /*82d0*/  IMAD.WIDE R6, R18, 0xc, R2 ;  /* 0x0000000c12067825 */ /* 0x002fe200078e0202 */
[----:B------:R-:W-:Y:S02]  /*82e0*/  IADD3 R2, P0, R0, UR4, RZ ;  /* 0x0000000400027c10 */ /* 0x000fe4000ff1e0ff */
[----:B------:R-:W1:Y:S02]  /*82f0*/  LDS R0, [UR49+0x1c] ;  /* 0x00001c31ff007984 */ /* 0x000e640008000800 */
[----:B------:R-:W-:Y:S02]  /*8300*/  IADD3.X R3, R8, UR5, RZ, P0, !PT ;  /* 0x0000000508037c10 */ /* 0x000fe400087fe4ff */
[----:B------:R-:W3:Y:S04]  /*8310*/  LDG.E R12, desc[UR58][R6.64] ;  /* 0x0000003a060c7981 */ /* 0x000ee8000c1e1900 */
[----:B------:R4:W5:Y:S04]  /*8320*/  LDG.E R13, desc[UR58][R6.64+0x4] ;  /* 0x0000043a060d7981 */ /* 0x000968000c1e1900 */
[----:B------:R-:W5:Y:S01]  /*8330*/  LDG.E.64 R2, desc[UR58][R2.64] ;  /* 0x0000003a02027981 */ /* 0x000f62000c1e1b00 */
[----:B------:R-:W-:-:S03]  /*8340*/  MOV R8, UR49 ;  /* 0x0000003100087c02 */ /* 0x000fc60008000f00 */
[----:B------:R-:W-:Y:S01]  /*8350*/  STS [UR49+0x30], RZ ;  /* 0x000030ffff007988 */ /* 0x000fe20008000831 */
[----:B------:R-:W-:Y:S02]  /*8360*/  SHF.R.U64 R8, R8, 0x4, RZ ;  /* 0x0000000408087819 */ /* 0x000fe400000012ff */
[----:B----4-:R-:W-:-:S03]  /*8370*/  CS2R R6, SRZ ;  /* 0x0000000000067805 */ /* 0x010fc6000001ff00 */
[----:B------:R-:W-:Y:S04]  /*8380*/  STS [UR49+0x10], R8 ;  /* 0x00001008ff007988 */ /* 0x000fe80008000831 */
[----:B------:R-:W-:Y:S01]  /*8390*/  STS [UR49+0x14], R8 ;  /* 0x00001408ff007988 */ /* 0x000fe20008000831 */
[C---:B--2---:R-:W-:Y:S01]  /*83a0*/  SHF.L.U64.HI R11, R4.reuse, 0x1, R5 ;  /* 0x00000001040b7819 */ /* 0x044fe20000010205 */
[----:B------:R-:W-:-:S03]  /*83b0*/  IMAD.SHL.U32 R10, R4, 0x2, RZ ;  /* 0x00000002040a7824 */ /* 0x000fc600078e00ff */
[----:B------:R-:W-:Y:S02]  /*83c0*/  LOP3.LUT R11, R11, 0x1fffffff, RZ, 0xc0, !PT ;  /* 0x1fffffff0b0b7812 */ /* 0x000fe400078ec0ff */
[----:B------:R-:W-:Y:S02]  /*83d0*/  LOP3.LUT R10, R10, 0xfffffffe, RZ, 0xc0, !PT ;  /* 0xfffffffe0a0a7812 */ /* 0x000fe400078ec0ff */
[--C-:B------:R-:W-:Y:S02]  /*83e0*/  SHF.R.U32.HI R5, RZ, 0x4, R11.reuse ;  /* 0x00000004ff057819 */ /* 0x100fe4000001160b */
[----:B------:R-:W-:Y:S02]  /*83f0*/  SHF.R.U64 R10, R10, 0x4, R11 ;  /* 0x000000040a0a7819 */ /* 0x000fe4000000120b */
[----:B-1----:R-:W-:-:S03]  /*8400*/  LOP3.LUT R0, R0, 0xf, R5, 0xb8, !PT ;  /* 0x0000000f00007812 */ /* 0x002fc600078eb805 */
[----:B------:R-:W-:Y:S04]  /*8410*/  STS [UR49+0xc], R10 ;  /* 0x00000c0aff007988 */ /* 0x000fe80008000831 */
[----:B------:R-:W-:Y:S01]  /*8420*/  STS [UR49+0x1c], R0 ;  /* 0x00001c00ff007988 */ /* 0x000fe20008000831 */
[----:B---3--:R-:W-:-:S03]  /*8430*/  VIADD R4, R12, 0xffffffff ;  /* 0xffffffff0c047836 */ /* 0x008fc60000000000 */
[----:B------:R-:W1:Y:S04]  /*8440*/  LDS R5, [UR49+0x1c] ;  /* 0x00001c31ff057984 */ /* 0x000e680008000800 */
[----:B-----5:R-:W-:Y:S01]  /*8450*/  STS.64 [UR49], R2 ;  /* 0x00000002ff007988 */ /* 0x020fe20008000a31 */
[----:B-1----:R-:W-:-:S05]  /*8460*/  LOP3.LUT R5, R5, 0xf0, RZ, 0xb8, !PT ;  /* 0x000000f005057812 */ /* 0x002fca00078eb8ff */
[----:B------:R1:W-:Y:S04]  /*8470*/  STS [UR49+0x1c], R5 ;  /* 0x00001c05ff007988 */ /* 0x0003e80008000831 */
[----:B------:R-:W2:Y:S01]  /*8480*/  LDS R9, [UR49+0x1c] ;  /* 0x00001c31ff097984 */ /* 0x000ea20008000800 */
[----:B-1----:R-:W-:-:S05]  /*8490*/  VIADD R5, R13, 0xffffffff ;  /* 0xffffffff0d057836 */ /* 0x002fca0000000000 */
[----:B------:R-:W-:Y:S01]  /*84a0*/  STS.128 [UR49+0x20], R4 ;  /* 0x00002004ff007988 */ /* 0x000fe20008000c31 */
[----:B--2---:R-:W-:-:S05]  /*84b0*/  LOP3.LUT R9, R9, 0xf00, RZ, 0xb8, !PT ;  /* 0x00000f0009097812 */ /* 0x004fca00078eb8ff */
[----:B------:R-:W-:Y:S04]  /*84c0*/  STS.64 [UR49+0x18], R8 ;  /* 0x00001808ff007988 */ /* 0x000fe80008000a31 */
[----:B------:R-:W1:Y:S02]  /*84d0*/  LDS R14, [UR49+0x1c] ;  /* 0x00001c31ff0e7984 */ /* 0x000e640008000800 */
[----:B-1----:R-:W-:-:S05]  /*84e0*/  LOP3.LUT R0, R14, 0xf000, RZ, 0xb8, !PT ;  /* 0x0000f0000e007812 */ /* 0x002fca00078eb8ff */
[----:B------:R1:W-:Y:S02]  /*84f0*/  STS [UR49+0x1c], R0 ;  /* 0x00001c00ff007988 */ /* 0x0003e40008000831 */
.L_x_110:
[----:B------:R-:W-:Y:S05]  /*8500*/  BSYNC B0 ;  /* 0x0000000000007941 */ /* 0x000fea0003800000 */
.L_x_109:
[----:B------:R-:W-:Y:S01]  /*8510*/  NOP ;  /* 0x0000000000007918 */ /* 0x000fe20000000000 */
[----:B------:R2:W3:Y:S01]  /*8520*/  LDS R5, [R15+UR49] ;  /* 0x000000310f057984 */ /* 0x0004e20008000800 */
[----:B------:R-:W-:Y:S02]  /*8530*/  ELECT P0, URZ, PT ;  /* 0x00000000003f782f */ /* 0x000fe40003800000 */
[----:B------:R-:W-:Y:S01]  /*8540*/  IADD3 R2, P3, R15, UR60, RZ ;  /* 0x0000003c0f027c10 */ /* 0x000fe2000ff7e0ff */
[----:B------:R-:W-:Y:S04]  /*8550*/  BSSY B0, `(.L_x_111) ;  /* 0x0000005000007945 */ /* 0x000fe80003800000 */
[----:B------:R-:W-:-:S06]  /*8560*/  IMAD.X R3, RZ, RZ, UR61, P3 ;  /* 0x0000003dff037e24 */ /* 0x000fcc00098e06ff */
[----:B--2---:R-:W-:Y:S05]  /*8570*/  @!P0 BRA `(.L_x_112) ;  /* 0x0000000000088947 */ /* 0x004fea0003800000 */
[----:B------:R0:W-:Y:S01]  /*8580*/  UTMACMDFLUSH ;  /* 0x00000000000079b7 */ /* 0x0001e20000000000 */
[----:B------:R-:W-:-:S04]  /*8590*/  DEPBAR.LE SB0, 0x0 ;  /* 0x000080000000791a */ /* 0x000fc80000000000 */
.L_x_112:
[----:B------:R-:W-:Y:S05]  /*85a0*/  BSYNC B0 ;  /* 0x0000000000007941 */ /* 0x000fea0003800000 */
.L_x_111:
[----:B---3--:R3:W5:Y:S02]  /*85b0*/  ATOMG.E.EXCH.STRONG.GPU PT, RZ, [R2], R5 ;  /* 0x0000000502ff73a8 */ /* 0x00876400041ee100 */
.L_x_108:
[----:B------:R-:W-:Y:S01]  /*85c0*/  R2UR UR4, R155 ;  /* 0x000000009b0472ca */ /* 0x000fe200000e0000 */
[----:B------:R-:W-:Y:S01]  /*85d0*/  UIADD3 UR39, UR39, 0x1, URZ ;  /* 0x0000000127277890 */ /* 0x000fe2000fffe03f */
[----:B------:R-:W-:Y:S01]  /*85e0*/  ISETP.NE.AND P0, PT, R19, RZ, PT ;  /* 0x000000ff1300720c */ /* 0x000fe20003f05270 */
[----:B------:R-:W-:Y:S01]  /*85f0*/  UIADD3 UR36, UR36, 0x8, URZ ;  /* 0x0000000824247890 */ /* 0x000fe2000fffe03f */
[----:B-12---:R-:W-:Y:S01]  /*8600*/  SEL R0, RZ, 0x1, !P2 ;  /* 0x00000001ff007807 */ /* 0x006fe20005000000 */
[----:B------:R-:W-:-:S04]  /*8610*/  UISETP.NE.AND UP3, UPT, UR39, 0x8, UPT ;  /* 0x000000082700788c */ /* 0x000fc8000bf65270 */
[----:B------:R-:W-:Y:S02]  /*8620*/  USEL UR6, URZ, 0x1, UP3 ;  /* 0x000000013f067887 */ /* 0x000fe40009800000 */
[----:B------:R-:W-:Y:S02]  /*8630*/  USEL UR39, UR39, URZ, UP3 ;  /* 0x0000003f27277287 */ /* 0x000fe40009800000 */
[----:B------:R-:W-:Y:S02]  /*8640*/  UIADD3 UR4, UR4, 0x3f, URZ ;  /* 0x0000003f04047890 */ /* 0x000fe4000fffe03f */
[----:B------:R-:W-:Y:S02]  /*8650*/  LOP3.LUT R156, R156, UR6, RZ, 0x3c, !PT ;  /* 0x000000069c9c7c12 */ /* 0x000fe4000f8e3cff */
[----:B------:R-:W-:-:S04]  /*8660*/  USHF.R.S32.HI UR5, URZ, 0x1f, UR4 ;  /* 0x0000001f3f057899 */ /* 0x000fc80008011404 */
[----:B------:R-:W-:-:S04]  /*8670*/  ULEA.HI UR5, UR5, UR4, URZ, 0x6 ;  /* 0x0000000405057291 */ /* 0x000fc8000f8f303f */
[----:B------:R-:W-:-:S04]  /*8680*/  USHF.R.S32.HI UR5, URZ, 0x6, UR5 ;  /* 0x000000063f057899 */ /* 0x000fc80008011405 */
[----:B------:R-:W-:-:S04]  /*8690*/  UIADD3 UR37, UR5, UR37, URZ ;  /* 0x0000002505257290 */ /* 0x000fc8000fffe03f */
[----:B------:R-:W-:Y:S02]  /*86a0*/  USHF.R.U32.HI UR4, URZ, 0x2, UR37 ;  /* 0x000000023f047899 */ /* 0x000fe40008011625 */
[----:B------:R-:W-:Y:S02]  /*86b0*/  UISETP.GT.U32.AND UP0, UPT, UR37, 0x3, UPT ;  /* 0x000000032500788c */ /* 0x000fe4000bf04070 */
[----:B------:R-:W-:Y:S02]  /*86c0*/  ULOP3.LUT UR4, UR4, 0x1, URZ, 0xc0, !UPT ;  /* 0x0000000104047892 */ /* 0x000fe4000f8ec03f */
[----:B------:R-:W-:Y:S02]  /*86d0*/  UISETP.LT.U32.AND UP1, UPT, UR5, 0x4, UP0 ;  /* 0x000000040500788c */ /* 0x000fe40008721070 */
[----:B------:R-:W-:Y:S02]  /*86e0*/  UISETP.NE.U32.AND UP2, UPT, UR4, 0x1, UPT ;  /* 0x000000010400788c */ /* 0x000fe4000bf45070 */
[----:B------:R-:W-:-:S02]  /*86f0*/  ULOP3.LUT UR37, UR37, 0x3, URZ, 0xc0, !UPT ;  /* 0x0000000325257892 */ /* 0x000fc4000f8ec03f */
[----:B------:R-:W-:Y:S02]  /*8700*/  UISETP.GT.U32.AND UP0, UPT, UR5, 0x3, !UP2 ;  /* 0x000000030500788c */ /* 0x000fe4000d704070 */
[----:B------:R-:W-:Y:S02]  /*8710*/  USEL UR5, URZ, 0x1, !UP1 ;  /* 0x000000013f057887 */ /* 0x000fe4000c800000 */
[----:B------:R-:W-:-:S04]  /*8720*/  USEL UR4, URZ, 0x1, !UP0 ;  /* 0x000000013f047887 */ /* 0x000fc8000c000000 */
[----:B------:R-:W-:Y:S01]  /*8730*/  ULOP3.LUT UR38, UR4, UR38, UR5, 0x96, !UPT ;  /* 0x0000002604267292 */ /* 0x000fe2000f8e9605 */
[----:B------:R-:W-:Y:S11]  /*8740*/  @P0 BRA `(.L_x_113) ;  /* 0xffffffb000ac0947 */ /* 0x000ff6000383ffff */
[----:B------:R-:W-:-:S04]  /*8750*/  DEPBAR.LE SB0, 0x0 ;  /* 0x000080000000791a */ /* 0x000fc80000000000 */
[----:B------:R-:W-:Y:S05]  /*8760*/  @!P1 BRA `(.L_x_114) ;  /* 0x0000000000049947 */ /* 0x000fea0003800000 */
[----:B------:R-:W-:Y:S01]  /*8770*/  BPT.TRAP 0x1 ;  /* 0x000000040000795c */ /* 0x000fe20000300000 */
.L_x_114:
[----:B------:R-:W-:-:S04]  /*8780*/  ULEA UR47, UR56, UR47, 0x3 ;  /* 0x0000002f382f7291 */ /* 0x000fc8000f8e183f */
[----:B------:R-:W-:-:S04]  /*8790*/  UIADD3 UR47, UR47, 0x384e0, URZ ;  /* 0x000384e02f2f7890 */ /* 0x000fc8000fffe03f */
[----:B------:R-:W-:-:S09]  /*87a0*/  UPRMT UR47, UR43, 0x654, UR47 ;  /* 0x000006542b2f7896 */ /* 0x000fd2000800002f */
[----:B-----5:R-:W-:Y:S01]  /*87b0*/  SYNCS.ARRIVE.TRANS64.RED.A1T0 RZ, [UR47], RZ ;  /* 0x000000ffffff79a7 */ /* 0x020fe2000810042f */
[----:B------:R-:W-:Y:S05]  /*87c0*/  EXIT ;  /* 0x000000000000794d */ /* 0x000fea0003800000 */
.L_x_23:
[----:B------:R-:W-:-:S08]  /*87d0*/  NOP ;  /* 0x0000000000007918 */ /* 0x000fd00000000000 */
[----:B-----5:R-:W1:-:S00]  /*87e0*/  USETMAXREG.DEALLOC.CTAPOOL 0x28 ;  /* 0x00000028000079c8 */ /* 0x020e4000080e0500 */
[----:B------:R-:W-:-:S06]  /*87f0*/  UISETP.NE.AND UP1, UPT, UR55, 0x3, UPT ;  /* 0x000000033700788c */ /* 0x000fcc000bf25270 */
[----:B------:R-:W-:-:S13]  /*8800*/  PLOP3.LUT P1, PT, PT, PT, UP1, 0x80, 0x0 ;  /* 0x000000000000781c */ /* 0x000fda0003f2f018 */
[----:B-1----:R-:W-:Y:S05]  /*8810*/  @!P1 BRA `(.L_x_115) ;  /* 0x0000003800c89947 */ /* 0x002fea0003800000 */
[----:B------:R-:W-:-:S13]  /*8820*/  ISETP.NE.AND P0, PT, RZ, UR55, PT ;  /* 0x00000037ff007c0c */ /* 0x000fda000bf05270 */
[----:B------:R-:W-:Y:S05]  /*8830*/  @!P0 BRA `(.L_x_116) ;  /* 0x0000001c00b08947 */ /* 0x000fea0003800000 */
[----:B------:R-:W-:-:S06]  /*8840*/  UISETP.NE.AND UP0, UPT, UR55, 0x2, UPT ;  /* 0x000000023700788c */ /* 0x000fcc000bf05270 */
[----:B------:R-:W-:-:S13]  /*8850*/  PLOP3.LUT P0, PT, PT, PT, UP0, 0x80, 0x0 ;  /* 0x000000000000781c */ /* 0x000fda0003f0f008 */
[----:B--2---:R-:W-:Y:S05]  /*8860*/  @P0 EXIT ;  /* 0x000000000000094d */ /* 0x004fea0003800000 */
[----:B------:R-:W1:Y:S01]  /*8870*/  S2UR UR4, SR_CTAID.Y ;  /* 0x00000000000479c3 */ /* 0x000e620000002600 */
[----:B------:R-:W-:Y:S01]  /*8880*/  ELECT P0, URZ, PT ;  /* 0x00000000003f782f */ /* 0x000fe20003800000 */
[----:B------:R-:W-:Y:S01]  /*8890*/  BSSY B0, `(.L_x_117) ;  /* 0x000001d000007945 */ /* 0x000fe20003800000 */
[----:B-1----:R-:W-:-:S11]  /*88a0*/  UIMAD UR4, UR4, UR41, UR40 ;  /* 0x00000029040472a4 */ /* 0x002fd6000f8e0228 */
[----:B------:R-:W-:Y:S05]  /*88b0*/  @!P0 BRA `(.L_x_118) ;  /* 0x0000000000688947 */ /* 0x000fea0003800000 */
[----:B------:R-:W1:Y:S01]  /*88c0*/  LDC.64 R4, c[0x0][0x600] ;  /* 0x00018000ff047b82 */ /* 0x000e620000000a00 */
[----:B------:R-:W-:Y:S02]  /*88d0*/  UMOV UR5, 0x400 ;  /* 0x0000040000057882 */ /* 0x000fe40000000000 */
[----:B------:R-:W-:-:S05]  /*88e0*/  ULEA UR5, UR42, UR5, 0x18 ;  /* 0x000000052a057291 */ /* 0x000fca000f8ec03f */
[----:B------:R-:W1:Y:S08]  /*88f0*/  LDC.64 R6, c[0x0][0x608] ;  /* 0x00018200ff067b82 */ /* 0x000e700000000a00 */
[----:B------:R-:W2:Y:S08]  /*8900*/  LDC.64 R32, c[0x0][0x610] ;  /* 0x00018400ff207b82 */ /* 0x000eb00000000a00 */
[----:B------:R-:W2:Y:S01]  /*8910*/  LDC.64 R34, c[0x0][0x618] ;  /* 0x00018600ff227b82 */ /* 0x000ea20000000a00 */
[----:B-1----:R1:W-:Y:S07]  /*8920*/  STS.128 [UR5+0x38700], R4 ;  /* 0x03870004ff007988 */ /* 0x0023ee0008000c05 */
[----:B------:R-:W3:Y:S08]  /*8930*/  LDC.64 R28, c[0x0][0x620] ;  /* 0x00018800ff1c7b82 */ /* 0x000ef00000000a00 */
[----:B------:R-:W3:Y:S01]  /*8940*/  LDC.64 R30, c[0x0][0x628] ;  /* 0x00018a00ff1e7b82 */ /* 0x000ee20000000a00 */
[----:B--2---:R2:W-:Y:S07]  /*8950*/  STS.128 [UR5+0x38710], R32 ;  /* 0x03871020ff007988 */ /* 0x0045ee0008000c05 */
[----:B------:R-:W4:Y:S08]  /*8960*/  LDC.64 R24, c[0x0][0x630] ;  /* 0x00018c00ff187b82 */ /* 0x000f300000000a00 */
[----:B------:R-:W4:Y:S08]  /*8970*/  LDC.64 R26, c[0x0][0x638] ;  /* 0x00018e00ff1a7b82 */ /* 0x000f300000000a00 */
[----:B------:R-:W5:Y:S01]  /*8980*/  LDC.64 R20, c[0x0][0x640] ;  /* 0x00019000ff147b82 */ /* 0x000f620000000a00 */
[----:B---3--:R2:W-:Y:S07]  /*8990*/  STS.128 [UR5+0x38720], R28 ;  /* 0x0387201cff007988 */ /* 0x0085ee0008000c05 */
[----:B------:R-:W5:Y:S08]  /*89a0*/  LDC.64 R22, c[0x0][0x648] ;  /* 0x00019200ff167b82 */ /* 0x000f700000000a00 */
[----:B------:R-:W3:Y:S01]  /*89b0*/  LDC.64 R12, c[0x0][0x650] ;  /* 0x00019400ff0c7b82 */ /* 0x000ee20000000a00 */
[----:B----4-:R2:W-:Y:S07]  /*89c0*/  STS.128 [UR5+0x38730], R24 ;  /* 0x03873018ff007988 */ /* 0x0105ee0008000c05 */
[----:B------:R-:W3:Y:S08]  /*89d0*/  LDC.64 R14, c[0x0][0x658] ;  /* 0x00019600ff0e7b82 */ /* 0x000ef00000000a00 */
[----:B------:R-:W4:Y:S01]  /*89e0*/  LDC.64 R8, c[0x0][0x660] ;  /* 0x00019800ff087b82 */ /* 0x000f220000000a00 */
[----:B-----5:R2:W-:Y:S07]  /*89f0*/  STS.128 [UR5+0x38740], R20 ;  /* 0x03874014ff007988 */ /* 0x0205ee0008000c05 */
[----:B------:R-:W4:Y:S08]  /*8a00*/  LDC.64 R10, c[0x0][0x668] ;  /* 0x00019a00ff0a7b82 */ /* 0x000f300000000a00 */
[----:B-1----:R-:W1:Y:S01]  /*8a10*/  LDC.64 R4, c[0x0][0x670] ;  /* 0x00019c00ff047b82 */ /* 0x002e620000000a00 */
[----:B---3--:R2:W-:Y:S07]  /*8a20*/  STS.128 [UR5+0x38750], R12 ;  /* 0x0387500cff007988 */ /* 0x0085ee0008000c05 */
[----:B------:R-:W1:Y:S01]  /*8a30*/  LDC.64 R6, c[0x0][0x678] ;  /* 0x00019e00ff067b82 */ /* 0x000e620000000a00 */
[----:B----4-:R2:W-:Y:S04]  /*8a40*/  STS.128 [UR5+0x38760], R8 ;  /* 0x03876008ff007988 */ /* 0x0105e80008000c05 */
[----:B-1----:R2:W-:Y:S02]  /*8a50*/  STS.128 [UR5+0x38770], R4 ;  /* 0x03877004ff007988 */ /* 0x0025e40008000c05 */
.L_x_118:
[----:B------:R-:W-:Y:S05]  /*8a60*/  BSYNC B0 ;  /* 0x0000000000007941 */ /* 0x000fea0003800000 */
.L_x_117:
[----:B------:R-:W-:Y:S01]  /*8a70*/  ELECT P0, URZ, PT ;  /* 0x00000000003f782f */ /* 0x000fe20003800000 */
[----:B------:R-:W-:Y:S01]  /*8a80*/  NOP ;  /* 0x0000000000007918 */ /* 0x000fe20000000000 */
[----:B------:R-:W-:Y:S01]  /*8a90*/  ULDC UR5, c[0x0][0x884] ;  /* 0x0002210000057ab9 */ /* 0x000fe20000000800 */
[----:B------:R-:W-:Y:S01]  /*8aa0*/  ULDC.64 UR44, c[0x0][0x800] ;  /* 0x00020000002c7ab9 */ /* 0x000fe20000000a00 */
[----:B------:R-:W-:Y:S01]  /*8ab0*/  ULEA UR4, UR5, UR4, 0x1 ;  /* 0x0000000405047291 */ /* 0x000fe2000f8e083f */
[----:B------:R-:W-:Y:S03]  /*8ac0*/  BSSY B0, `(.L_x_119) ;  /* 0x0000033000007945 */ /* 0x000fe60003800000 */
[----:B------:R-:W-:-:S05]  /*8ad0*/  UIMAD.WIDE UR44, UR4, 0x80, UR44 ;  /* 0x00000080042c78a5 */ /* 0x000fca000f8e022c */
[----:B------:R-:W-:Y:S07]  /*8ae0*/  @!P0 BRA `(.L_x_120) ;  /* 0x0000000000c08947 */ /* 0x000fee0003800000 */
[----:B------:R-:W-:Y:S01]  /*8af0*/  ULDC.64 UR4, c[0x0][0x808] ;  /* 0x0002020000047ab9 */ /* 0x000fe20000000a00 */
[----:B------:R-:W-:Y:S01]  /*8b00*/  ULDC.64 UR6, c[0x0][0x810] ;  /* 0x0002040000067ab9 */ /* 0x000fe20000000a00 */
[----:B------:R-:W-:Y:S02]  /*8b10*/  ISETP.NE.U32.AND P0, PT, RZ, UR4, PT ;  /* 0x00000004ff007c0c */ /* 0x000fe4000bf05070 */
[----:B------:R-:W-:Y:S02]  /*8b20*/  ISETP.NE.U32.AND P1, PT, RZ, UR6, PT ;  /* 0x00000006ff007c0c */ /* 0x000fe4000bf25070 */
[----:B------:R-:W-:Y:S02]  /*8b30*/  ISETP.NE.AND.EX P0, PT, RZ, UR5, PT, P0 ;  /* 0x00000005ff007c0c */ /* 0x000fe4000bf05300 */
[----:B------:R-:W-:-:S11]  /*8b40*/  ISETP.NE.AND.EX P1, PT, RZ, UR7, PT, P1 ;  /* 0x00000007ff007c0c */ /* 0x000fd6000bf25310 */
[----:B------:R-:W-:Y:S05]  /*8b50*/  @!P0 BRA `(.L_x_121) ;  /* 0x0000000000188947 */ /* 0x000fea0003800000 */
[----:B--2---:R-:W-:-:S04]  /*8b60*/  LEA R4, P0, R18, UR4, 0x3 ;  /* 0x0000000412047c11 */ /* 0x004fc8000f8018ff */
[----:B------:R-:W-:-:S06]  /*8b70*/  LEA.HI.X R5, R18, UR5, R3, 0x3, P0 ;  /* 0x0000000512057c11 */ /* 0x000fcc00080f1c03 */
[----:B------:R-:W2:Y:S01]  /*8b80*/  LDG.E.64 R4, desc[UR58][R4.64] ;  /* 0x0000003a04047981 */ /* 0x000ea2000c1e1b00 */
[----:B------:R-:W-:Y:S02]  /*8b90*/  UMOV UR4, 0x400 ;  /* 0x0000040000047882 */ /* 0x000fe40000000000 */
[----:B------:R-:W-:-:S09]  /*8ba0*/  ULEA UR4, UR42, UR4, 0x18 ;  /* 0x000000042a047291 */ /* 0x000fd2000f8ec03f */
[----:B--2---:R1:W-:Y:S03]  /*8bb0*/  STS.64 [UR4+0x38700], R4 ;  /* 0x03870004ff007988 */ /* 0x0043e60008000a04 */
.L_x_121:
[----:B------:R-:W-:Y:S05]  /*8bc0*/  @!P1 BRA `(.L_x_120) ;  /* 0x0000000000889947 */ /* 0x000fea0003800000 */
[----:B-12---:R-:W-:-:S04]  /*8bd0*/  LEA R4, P0, R18, UR6, 0x3 ;  /* 0x0000000612047c11 */ /* 0x006fc8000f8018ff */
[----:B------:R-:W-:-:S06]  /*8be0*/  LEA.HI.X R5, R18, UR7, R3, 0x3, P0 ;  /* 0x0000000712057c11 */ /* 0x000fcc00080f1c03 */
[----:B------:R-:W2:Y:S01]  /*8bf0*/  LDG.E.64 R4, desc[UR58][R4.64] ;  /* 0x0000003a04047981 */ /* 0x000ea2000c1e1b00 */
[----:B------:R-:W-:Y:S02]  /*8c00*/  UMOV UR4, 0x400 ;  /* 0x0000040000047882 */ /* 0x000fe40000000000 */
[----:B------:R-:W-:-:S04]  /*8c10*/  ULEA UR4, UR42, UR4, 0x18 ;  /* 0x000000042a047291 */ /* 0x000fc8000f8ec03f */
[----:B------:R-:W-:-:S05]  /*8c20*/  UIADD3 UR5, UR4, 0x38700, URZ ;  /* 0x0003870004057890 */ /* 0x000fca000fffe03f */
[----:B------:R-:W1:Y:S01]  /*8c30*/  LDS R3, [UR4+0x3871c] ;  /* 0x03871c04ff037984 */ /* 0x000e620008000800 */
[----:B------:R-:W-:-:S03]  /*8c40*/  IMAD.U32 R8, RZ, RZ, UR5 ;  /* 0x00000005ff087e24 */ /* 0x000fc6000f8e00ff */
[----:B------:R-:W-:Y:S02]  /*8c50*/  STS [UR4+0x38730], RZ ;  /* 0x038730ffff007988 */ /* 0x000fe40008000804 */
[----:B------:R-:W-:-:S05]  /*8c60*/  SHF.R.U64 R8, R8, 0x4, RZ ;  /* 0x0000000408087819 */ /* 0x000fca00000012ff */
[----:B------:R-:W-:Y:S04]  /*8c70*/  STS [UR4+0x38710], R8 ;  /* 0x03871008ff007988 */ /* 0x000fe80008000804 */
[----:B------:R-:W-:Y:S01]  /*8c80*/  STS [UR4+0x38714], R8 ;  /* 0x03871408ff007988 */ /* 0x000fe20008000804 */
[----:B--2---:R-:W-:Y:S01]  /*8c90*/  SHF.L.U64.HI R11, R4, 0x1, R5 ;  /* 0x00000001040b7819 */ /* 0x004fe20000010205 */
[----:B------:R-:W-:-:S03]  /*8ca0*/  VIADD R5, R0, 0xffffffff ;  /* 0xffffffff00057836 */ /* 0x000fc60000000000 */
[----:B------:R-:W-:-:S04]  /*8cb0*/  LOP3.LUT R11, R11, 0x1fffffff, RZ, 0xc0, !PT ;  /* 0x1fffffff0b0b7812 */ /* 0x000fc800078ec0ff */
[----:B------:R-:W-:-:S04]  /*8cc0*/  SHF.R.U32.HI R6, RZ, 0x4, R11 ;  /* 0x00000004ff067819 */ /* 0x000fc8000001160b */
[----:B-1----:R-:W-:-:S05]  /*8cd0*/  LOP3.LUT R3, R3, 0xf, R6, 0xb8, !PT ;  /* 0x0000000f03037812 */ /* 0x002fca00078eb806 */
[----:B------:R1:W-:Y:S04]  /*8ce0*/  STS [UR4+0x3871c], R3 ;  /* 0x03871c03ff007988 */ /* 0x0003e80008000804 */
[----:B------:R-:W2:Y:S01]  /*8cf0*/  LDS R6, [UR4+0x3871c] ;  /* 0x03871c04ff067984 */ /* 0x000ea20008000800 */
[----:B-1----:R-:W-:Y:S02]  /*8d00*/  IMAD.SHL.U32 R3, R4, 0x2, RZ ;  /* 0x0000000204037824 */ /* 0x002fe400078e00ff */
[----:B------:R-:W-:-:S03]  /*8d10*/  VIADD R4, R2, 0xffffffff ;  /* 0xffffffff02047836 */ /* 0x000fc60000000000 */
[----:B------:R-:W-:-:S04]  /*8d20*/  LOP3.LUT R2, R3, 0xfffffffe, RZ, 0xc0, !PT ;  /* 0xfffffffe03027812 */ /* 0x000fc800078ec0ff */
[----:B------:R-:W-:-:S05]  /*8d30*/  SHF.R.U64 R2, R2, 0x4, R11 ;  /* 0x0000000402027819 */ /* 0x000fca000000120b */
[----:B------:R-:W-:Y:S01]  /*8d40*/  STS [UR4+0x3870c], R2 ;  /* 0x03870c02ff007988 */ /* 0x000fe20008000804 */
[----:B--2---:R-:W-:-:S05]  /*8d50*/  LOP3.LUT R6, R6, 0xf0, RZ, 0xb8, !PT ;  /* 0x000000f006067812 */ /* 0x004fca00078eb8ff */
[----:B------:R1:W-:Y:S04]  /*8d60*/  STS [UR4+0x3871c], R6 ;  /* 0x03871c06ff007988 */ /* 0x0003e80008000804 */
[----:B------:R-:W2:Y:S01]  /*8d70*/  LDS R9, [UR4+0x3871c] ;  /* 0x03871c04ff097984 */ /* 0x000ea20008000800 */
[----:B-1----:R-:W-:-:S05]  /*8d80*/  CS2R R6, SRZ ;  /* 0x0000000000067805 */ /* 0x002fca000001ff00 */
[----:B------:R-:W-:Y:S01]  /*8d90*/  STS.128 [UR4+0x38720], R4 ;  /* 0x03872004ff007988 */ /* 0x000fe20008000c04 */
[----:B--2---:R-:W-:-:S05]  /*8da0*/  LOP3.LUT R9, R9, 0xf00, RZ, 0xb8, !PT ;  /* 0x00000f0009097812 */ /* 0x004fca00078eb8ff */
[----:B------:R-:W-:Y:S04]  /*8db0*/  STS.64 [UR4+0x38718], R8 ;  /* 0x03871808ff007988 */ /* 0x000fe80008000a04 */
[----:B------:R-:W1:Y:S02]  /*8dc0*/  LDS R10, [UR4+0x3871c] ;  /* 0x03871c04ff0a7984 */ /* 0x000e640008000800 */
[----:B-1----:R-:W-:-:S05]  /*8dd0*/  LOP3.LUT R0, R10, 0xf000, RZ, 0xb8, !PT ;  /* 0x0000f0000a007812 */ /* 0x002fca00078eb8ff */
[----:B------:R3:W-:Y:S02]  /*8de0*/  STS [UR4+0x3871c], R0 ;  /* 0x03871c00ff007988 */ /* 0x0007e40008000804 */
.L_x_120:
[----:B------:R-:W-:Y:S05]  /*8df0*/  BSYNC B0 ;  /* 0x0000000000007941 */ /* 0x000fea0003800000 */
.L_x_119:
[----:B---3--:R-:W3:Y:S01]  /*8e00*/  S2R R0, SR_LANEID ;  /* 0x0000000000007919 */ /* 0x008ee20000000000 */
[----:B------:R-:W-:Y:S01]  /*8e10*/  ELECT P0, URZ, PT ;  /* 0x00000000003f782f */ /* 0x000fe20003800000 */
[----:B------:R-:W-:Y:S01]  /*8e20*/  NOP ;  /* 0x0000000000007918 */ /* 0x000fe20000000000 */
[----:B------:R-:W-:Y:S01]  /*8e30*/  UMOV UR38, URZ ;  /* 0x0000003f00267c82 */ /* 0x000fe20008000000 */
[----:B------:R-:W-:Y:S10]  /*8e40*/  BSSY B0, `(.L_x_122) ;  /* 0x0000004000007945 */ /* 0x000ff40003800000 */
[----:B------:R-:W-:Y:S05]  /*8e50*/  @!P0 BRA `(.L_x_123) ;  /* 0x0000000000088947 */ /* 0x000fea0003800000 */
[----:B------:R0:W-:Y:S01]  /*8e60*/  UTMACMDFLUSH ;  /* 0x00000000000079b7 */ /* 0x0001e20000000000 */
[----:B------:R-:W-:-:S04]  /*8e70*/  DEPBAR.LE SB0, 0x0 ;  /* 0x000080000000791a */ /* 0x000fc80000000000 */
.L_x_123:
[----:B------:R-:W-:Y:S05]  /*8e80*/  BSYNC B0 ;  /* 0x0000000000007941 */ /* 0x000fea0003800000 */
.L_x_122:
[----:B------:R-:W-:Y:S01]  /*8e90*/  UMOV UR35, 0x400 ;  /* 0x0000040000237882 */ /* 0x000fe20000000000 */
[----:B-123--:R-:W-:Y:S01]  /*8ea0*/  IMAD.SHL.U32 R4, R0, 0x4, RZ ;  /* 0x0000000400047824 */ /* 0x00efe200078e00ff */
[----:B------:R-:W-:-:S04]  /*8eb0*/  ULEA UR35, UR42, UR35, 0x18 ;  /* 0x000000232a237291 */ /* 0x000fc8000f8ec03f */
[----:B------:R-:W-:Y:S01]  /*8ec0*/  UIADD3 UR34, UR35, 0x38700, URZ ;  /* 0x0003870023227890 */ /* 0x000fe2000fffe03f */
[----:B------:R-:W-:Y:S01]  /*8ed0*/  IADD3 R2, P0, R4, UR44, RZ ;  /* 0x0000002c04027c10 */ /* 0x000fe2000ff1e0ff */
[----:B------:R-:W-:-:S04]  /*8ee0*/  IMAD.MOV.U32 R0, RZ, RZ, RZ ;  /* 0x000000ffff007224 */ /* 0x000fc800078e00ff */
[----:B------:R-:W-:-:S03]  /*8ef0*/  IMAD.X R3, RZ, RZ, UR45, P0 ;  /* 0x0000002dff037e24 */ /* 0x000fc600080e06ff */
[----:B------:R-:W1:Y:S01]  /*8f00*/  LDS R5, [R4+UR34] ;  /* 0x0000002204057984 */ /* 0x000e620008000800 */
[----:B------:R-:W-:-:S03]  /*8f10*/  SHF.L.U32 R0, R0, 0x1f, RZ ;  /* 0x0000001f00007819 */ /* 0x000fc600000006ff */
[----:B-1----:R1:W2:Y:S02]  /*8f20*/  ATOMG.E.EXCH.STRONG.GPU PT, RZ, [R2], R5 ;  /* 0x0000000502ff73a8 */ /* 0x0022a400041ee100 */
[----:B--2---:R-:W2:Y:S01]  /*8f30*/  SYNCS.PHASECHK.TRANS64.TRYWAIT P0, [UR35+0x38508], R0 ;  /* 0x03850800ff0075a7 */ /* 0x004ea20008000163 */
[----:B------:R-:W-:Y:S02]  /*8f40*/  ULOP3.LUT UR33, UR54, 0x1, URZ, 0xfc, !UPT ;  /* 0x0000000136217892 */ /* 0x000fe4000f8efc3f */
[----:B------:R-:W-:Y:S01]  /*8f50*/  ULOP3.LUT UR37, UR52, 0x2, URZ, 0xfc, !UPT ;  /* 0x0000000234257892 */ /* 0x000fe2000f8efc3f */
[----:B-12---:R-:W-:Y:S11]  /*8f60*/  @!P0 BRA `(.L_x_124) ;  /* 0x0000005800e08947 */ /* 0x006ff60003800000 */
.L_x_278:
[----:B------:R-:W-:Y:S01]  /*8f70*/  IMAD.MOV.U32 R2, RZ, RZ, 0x1 ;  /* 0x00000001ff027424 */ /* 0x000fe200078e00ff */
[----:B------:R-:W-:Y:S01]  /*8f80*/  ULDC UR32, c[0x0][0x598] ;  /* 0x0001660000207ab9 */ /* 0x000fe20000000800 */
[----:B------:R-:W-:Y:S01]  /*8f90*/  IMAD.MOV.U32 R12, RZ, RZ, RZ ;  /* 0x000000ffff0c7224 */ /* 0x000fe200078e00ff */
[----:B------:R-:W-:Y:S01]  /*8fa0*/  ULDC UR36, c[0x0][0x580] ;  /* 0x0001600000247ab9 */ /* 0x000fe20000000800 */
[----:B------:R-:W-:Y:S01]  /*8fb0*/  ULDC.64 UR4, c[0x0][0x590] ;  /* 0x0001640000047ab9 */ /* 0x000fe20000000a00 */
[----:B------:R-:W-:-:S05]  /*8fc0*/  ULDC.64 UR6, c[0x0][0x588] ;  /* 0x0001620000067ab9 */ /* 0x000fca0000000a00 */
.L_x_185:
[----:B------:R-:W-:-:S06]  /*8fd0*/  UISETP.NE.AND UP0, UPT, UR33, 0x3, UPT ;  /* 0x000000032100788c */ /* 0x000fcc000bf05270 */
[----:B------:R-:W-:-:S13]  /*8fe0*/  PLOP3.LUT P1, PT, PT, PT, UP0, 0x80, 0x0 ;  /* 0x000000000000781c */ /* 0x000fda0003f2f008 */
[----:B---345:R-:W-:Y:S05]  /*8ff0*/  @!P1 BRA `(.L_x_125) ;  /* 0x0000000000049947 */ /* 0x038fea0003800000 */
[----:B------:R-:W-:Y:S01]  /*9000*/  BPT.TRAP 0x1 ;  /* 0x000000040000795c */ /* 0x000fe20000300000 */
.L_x_125:
[----:B------:R-:W-:Y:S01]  /*9010*/  ULEA UR8, UR38, UR35, 0x3 ;  /* 0x0000002326087291 */ /* 0x000fe2000f8e183f */
[----:B-1----:R-:W-:-:S08]  /*9020*/  SHF.L.U32 R0, R12, 0x1f, RZ ;  /* 0x0000001f0c007819 */ /* 0x002fd000000006ff */
[----:B------:R-:W1:Y:S02]  /*9030*/  SYNCS.PHASECHK.TRANS64.TRYWAIT P0, [UR8+0x38400], R0 ;  /* 0x03840000ff0075a7 */ /* 0x000e640008000148 */
[----:B-1----:R-:W-:Y:S05]  /*9040*/  @!P0 BRA `(.L_x_126) ;  /* 0x0000005800c08947 */ /* 0x002fea0003800000 */
.L_x_279:
[----:B------:R-:W-:-:S09]  /*9050*/  ULEA UR9, UR38, UR35, 0x4 ;  /* 0x0000002326097291 */ /* 0x000fd2000f8e203f */
[----:B------:R-:W2:Y:S01]  /*9060*/  LDS.128 R4, [UR9+0x38510] ;  /* 0x03851009ff047984 */ /* 0x000ea20008000c00 */
        /* <DEDUP_REMOVED lines=8> */
.L_x_127:
[----:B------:R-:W-:Y:S01]  /*90f0*/  UIADD3 UR8, UR8, 0x38440, URZ ;  /* 0x0003844008087890 */ /* 0x000fe2000fffe03f */
[----:B------:R-:W-:Y:S02]  /*9100*/  R2UR UR10, R16 ;  /* 0x00000000100a72ca */ /* 0x000fe400000e0000 */
[----:B------:R-:W-:Y:S01]  /*9110*/  R2UR UR11, R17 ;  /* 0x00000000110b72ca */ /* 0x000fe200000e0000 */
[----:B------:R-:W-:Y:S01]  /*9120*/  UPRMT UR8, UR42, 0x654, UR8 ;  /* 0x000006542a087896 */ /* 0x000fe20008000008 */
[----:B------:R-:W-:Y:S02]  /*9130*/  LOP3.LUT P1, RZ, R2, 0xff, RZ, 0xc0, !PT ;  /* 0x000000ff02ff7812 */ /* 0x000fe4000782c0ff */
[----:B------:R-:W-:-:S04]  /*9140*/  ISETP.NE.U32.AND P0, PT, RZ, UR4, PT ;  /* 0x00000004ff007c0c */ /* 0x000fc8000bf05070 */
[----:B------:R-:W-:Y:S02]  /*9150*/  ISETP.NE.AND.EX P0, PT, RZ, UR5, PT, P0 ;  /* 0x00000005ff007c0c */ /* 0x000fe4000bf05300 */
[----:B---3--:R-:W-:Y:S01]  /*9160*/  SYNCS.ARRIVE.TRANS64.RED.A1T0 RZ, [UR8], RZ ;  /* 0x000000ffffff79a7 */ /* 0x008fe20008100408 */
[----:B------:R-:W-:Y:S02]  /*9170*/  USHF.L.U32 UR10, UR10, 0x7, URZ ;  /* 0x000000070a0a7899 */ /* 0x000fe4000800063f */
[----:B------:R-:W-:Y:S02]  /*9180*/  USHF.L.U32 UR11, UR11, 0x8, URZ ;  /* 0x000000080b0b7899 */ /* 0x000fe4000800063f */
[----:B------:R-:W-:Y:S10]  /*9190*/  @!P1 BRA `(.L_x_128) ;  /* 0x00000000000c9947 */ /* 0x000ff40003800000 */
[----:B------:R-:W-:-:S04]  /*91a0*/  DEPBAR {5,4,3,2,1,0} ;  /* 0x0000003f0000791a */ /* 0x000fc80000000000 */
[----:B------:R3:W-:Y:S02]  /*91b0*/  UTMACCTL.IV [UR44] ;  /* 0x000000002c0079b9 */ /* 0x0007e40008000000 */
[----:B---3--:R-:W-:Y:S01]  /*91c0*/  NOP ;  /* 0x0000000000007918 */ /* 0x008fe20000000000 */
.L_x_128:
[----:B------:R-:W-:Y:S05]  /*91d0*/  @!P0 BRA `(.L_x_129) ;  /* 0x0000000000188947 */ /* 0x000fea0003800000 */
[----:B-1----:R-:W1:Y:S02]  /*91e0*/  LDC.64 R2, c[0x0][0x590] ;  /* 0x00016400ff027b82 */ /* 0x002e640000000a00 */
[----:B-1----:R-:W-:-:S06]  /*91f0*/  IMAD.WIDE R2, R18, 0x8, R2 ;  /* 0x0000000812027825 */ /* 0x002fcc00078e0202 */
[----:B------:R-:W3:Y:S04]  /*9200*/  LDG.E.64 R2, desc[UR58][R2.64] ;  /* 0x0000003a02027981 */ /* 0x000ee8000c1e1b00 */
[----:B---3--:R-:W3:Y:S02]  /*9210*/  LD.E R0, desc[UR58][R2.64] ;  /* 0x0000003a02007980 */ /* 0x008ee4000c101900 */
[----:B---3--:R-:W-:Y:S01]  /*9220*/  FSETP.NEU.AND P0, PT, R0, RZ, PT ;  /* 0x000000ff0000720b */ /* 0x008fe20003f0d000 */
[----:B------:R-:W-:-:S12]  /*9230*/  BRA `(.L_x_130) ;  /* 0x0000000000247947 */ /* 0x000fd80003800000 */
.L_x_129:
[----:B------:R-:W-:Y:S02]  /*9240*/  ISETP.NE.U32.AND P1, PT, RZ, UR6, PT ;  /* 0x00000006ff007c0c */ /* 0x000fe4000bf25070 */
[----:B------:R-:W-:Y:S02]  /*9250*/  FSETP.NEU.AND P0, PT, RZ, UR36, PT ;  /* 0x00000024ff007c0b */ /* 0x000fe4000bf0d000 */
[----:B------:R-:W-:-:S13]  /*9260*/  ISETP.NE.AND.EX P1, PT, RZ, UR7, PT, P1 ;  /* 0x00000007ff007c0c */ /* 0x000fda000bf25310 */
[----:B------:R-:W-:Y:S05]  /*9270*/  @!P1 BRA `(.L_x_130) ;  /* 0x0000000000149947 */ /* 0x000fea0003800000 */
[----:B-1----:R-:W1:Y:S01]  /*9280*/  LDC.64 R2, c[0x0][0x588] ;  /* 0x00016200ff027b82 */ /* 0x002e620000000a00 */
[----:B------:R-:W-:-:S04]  /*9290*/  IMAD R9, R18, UR32, RZ ;  /* 0x0000002012097c24 */ /* 0x000fc8000f8e02ff */
[----:B-1----:R-:W-:-:S06]  /*92a0*/  IMAD.WIDE R2, R9, 0x4, R2 ;  /* 0x0000000409027825 */ /* 0x002fcc00078e0202 */
[----:B------:R-:W3:Y:S02]  /*92b0*/  LDG.E R2, desc[UR58][R2.64] ;  /* 0x0000003a02027981 */ /* 0x000ee4000c1e1900 */
[----:B---3--:R-:W-:-:S13]  /*92c0*/  FSETP.NEU.AND P0, PT, R2, RZ, PT ;  /* 0x000000ff0200720b */ /* 0x008fda0003f0d000 */
.L_x_130:
[----:B------:R-:W-:Y:S01]  /*92d0*/  UISETP.NE.AND UP0, UPT, UR37, 0x3, UPT ;  /* 0x000000032500788c */ /* 0x000fe2000bf05270 */
[----:B------:R-:W-:-:S05]  /*92e0*/  ELECT P1, URZ, PT ;  /* 0x00000000003f782f */ /* 0x000fca0003820000 */
[----:B------:R-:W-:Y:S02]  /*92f0*/  PLOP3.LUT P2, PT, PT, PT, UP0, 0x80, 0x0 ;  /* 0x000000000000781c */ /* 0x000fe40003f4f008 */
[----:B------:R-:W-:-:S11]  /*9300*/  PLOP3.LUT P0, PT, P0, P1, PT, 0x2a, 0x0 ;  /* 0x000000000000781c */ /* 0x000fd60000702572 */
[----:B------:R-:W-:Y:S05]  /*9310*/  @!P2 BRA `(.L_x_131) ;  /* 0x000000000004a947 */ /* 0x000fea0003800000 */
[----:B------:R-:W-:Y:S01]  /*9320*/  BPT.TRAP 0x1 ;  /* 0x000000040000795c */ /* 0x000fe20000300000 */
.L_x_131:
[----:B-1----:R-:W-:-:S04]  /*9330*/  MOV R0, 0x1 ;  /* 0x0000000100007802 */ /* 0x002fc80000000f00 */
[----:B------:R-:W-:-:S04]  /*9340*/  SHF.L.U32 R0, R0, 0x1f, RZ ;  /* 0x0000001f00007819 */ /* 0x000fc800000006ff */
[----:B------:R-:W1:Y:S02]  /*9350*/  SYNCS.PHASECHK.TRANS64.TRYWAIT P1, [UR35+0x384e0], R0 ;  /* 0x0384e000ff0075a7 */ /* 0x000e640008020163 */
[----:B-1----:R-:W-:Y:S05]  /*9360*/  @!P1 BRA `(.L_x_132) ;  /* 0x0000005800109947 */ /* 0x002fea0003800000 */
.L_x_280:
[----:B------:R-:W-:Y:S04]  /*9370*/  BSSY B0, `(.L_x_133) ;  /* 0x0000010000007945 */ /* 0x000fe80003800000 */
[----:B------:R-:W-:Y:S05]  /*9380*/  @P0 BRA `(.L_x_134) ;  /* 0x0000000000380947 */ /* 0x000fea0003800000 */
[----:B------:R-:W-:Y:S02]  /*9390*/  UIADD3 UR8, UR35, 0x30000, URZ ;  /* 0x0003000023087890 */ /* 0x000fe4000fffe03f */
[----:B------:R-:W-:Y:S02]  /*93a0*/  UIADD3 UR9, UR35, 0x384c0, URZ ;  /* 0x000384c023097890 */ /* 0x000fe4000fffe03f */
[----:B------:R-:W-:Y:S02]  /*93b0*/  UIADD3 UR14, UR10, 0x40, URZ ;  /* 0x000000400a0e7890 */ /* 0x000fe4000fffe03f */
[----:B------:R-:W-:Y:S01]  /*93c0*/  UIADD3 UR12, UR35, 0x31000, URZ ;  /* 0x00031000230c7890 */ /* 0x000fe2000fffe03f */
[----:B------:R-:W-:Y:S01]  /*93d0*/  UMOV UR16, 0x0 ;  /* 0x0000000000107882 */ /* 0x000fe20000000000 */
[----:B------:R-:W-:Y:S01]  /*93e0*/  UMOV UR17, 0x10000000 ;  /* 0x1000000000117882 */ /* 0x000fe20000000000 */
[----:B------:R-:W-:Y:S01]  /*93f0*/  UMOV UR15, UR11 ;  /* 0x0000000b000f7c82 */ /* 0x000fe20008000000 */
[----:B------:R-:W-:Y:S01]  /*9400*/  UMOV UR13, UR9 ;  /* 0x00000009000d7c82 */ /* 0x000fe20008000000 */
[----:B------:R3:W-:Y:S04]  /*9410*/  UTMALDG.2D [UR8], [UR44], desc[UR16] ;  /* 0x000010082c0075b4 */ /* 0x0007e80008009000 */
[----:B------:R3:W-:Y:S02]  /*9420*/  UTMALDG.2D [UR12], [UR44], desc[UR16] ;  /* 0x0000100c2c0075b4 */ /* 0x0007e40008009000 */
[----:B---3--:R-:W-:Y:S05]  /*9430*/  @!P2 BRA `(.L_x_135) ;  /* 0x000000000004a947 */ /* 0x008fea0003800000 */
[----:B------:R-:W-:Y:S01]  /*9440*/  BPT.TRAP 0x1 ;  /* 0x000000040000795c */ /* 0x000fe20000300000 */
.L_x_135:
[----:B------:R-:W3:Y:S02]  /*9450*/  LDC R2, c[0x0][0x828] ;  /* 0x00020a00ff027b82 */ /* 0x000ee40000000800 */
[----:B---3--:R3:W-:Y:S02]  /*9460*/  SYNCS.ARRIVE.TRANS64.RED.A0TR RZ, [UR35+0x384c0], R2 ;  /* 0x0384c002ffff79a7 */ /* 0x0087e40008300423 */
.L_x_134:
[----:B------:R-:W-:Y:S05]  /*9470*/  BSYNC B0 ;  /* 0x0000000000007941 */ /* 0x000fea0003800000 */
.L_x_133:
[----:B------:R-:W-:Y:S05]  /*9480*/  @!P2 BRA `(.L_x_136) ;  /* 0x000000000004a947 */ /* 0x000fea0003800000 */
[----:B------:R-:W-:Y:S01]  /*9490*/  BPT.TRAP 0x1 ;  /* 0x000000040000795c */ /* 0x000fe20000300000 */
.L_x_136:
[----:B------:R-:W-:-:S04]  /*94a0*/  UIADD3 UR21, UR35, 0x384c0, URZ ;  /* 0x000384c023157890 */ /* 0x000fc8000fffe03f */
[----:B------:R-:W-:-:S09]  /*94b0*/  UPRMT UR8, UR42, 0x654, UR21 ;  /* 0x000006542a087896 */ /* 0x000fd20008000015 */
[----:B------:R-:W-:Y:S01]  /*94c0*/  SYNCS.ARRIVE.TRANS64.RED.A1T0 RZ, [UR8], RZ ;  /* 0x000000ffffff79a7 */ /* 0x000fe20008100408 */
[----:B------:R-:W-:Y:S05]  /*94d0*/  @!P2 BRA `(.L_x_137) ;  /* 0x000000000004a947 */ /* 0x000fea0003800000 */
[----:B------:R-:W-:Y:S01]  /*94e0*/  BPT.TRAP 0x1 ;  /* 0x000000040000795c */ /* 0x000fe20000300000 */
.L_x_137:
[----:B------:R-:W4:Y:S02]  /*94f0*/  SYNCS.PHASECHK.TRANS64.TRYWAIT P1, [UR35+0x384e8], R0 ;  /* 0x0384e800ff0075a7 */ /* 0x000f240008020163 */
[----:B----4-:R-:W-:Y:S05]  /*9500*/  @!P1 BRA `(.L_x_138) ;  /* 0x0000005400c09947 */ /* 0x010fea0003800000 */
.L_x_281:
[----:B------:R-:W-:Y:S04]  /*9510*/  BSSY B0, `(.L_x_139) ;  /* 0x0000012000007945 */ /* 0x000fe80003800000 */
[----:B------:R-:W-:Y:S05]  /*9520*/  @P0 BRA `(.L_x_140) ;  /* 0x0000000000400947 */ /* 0x000fea0003800000 */
[----:B------:R-:W-:Y:S02]  /*9530*/  UIADD3 UR15, UR11, 0x20, URZ ;  /* 0x000000200b0f7890 */ /* 0x000fe4000fffe03f */
        /* <DEDUP_REMOVED lines=8> */
[----:B------:R-:W-:Y:S01]  /*95c0*/  UMOV UR19, UR15 ;  /* 0x0000000f00137c82 */ /* 0x000fe20008000000 */
[----:B------:R4:W-:Y:S03]  /*95d0*/  UTMALDG.2D [UR12], [UR44], desc[UR22] ;  /* 0x0000160c2c0075b4 */ /* 0x0009e60008009000 */
[----:B------:R4:W-:Y:S02]  /*95e0*/  UTMALDG.2D [UR16], [UR44], desc[UR22] ;  /* 0x000016102c0075b4 */ /* 0x0009e40008009000 */
[----:B----4-:R-:W-:Y:S05]  /*95f0*/  @!P2 BRA `(.L_x_141) ;  /* 0x000000000004a947 */ /* 0x010fea0003800000 */
[----:B------:R-:W-:Y:S01]  /*9600*/  BPT.TRAP 0x1 ;  /* 0x000000040000795c */ /* 0x000fe20000300000 */
.L_x_141:
[----:B---3--:R-:W3:Y:S02]  /*9610*/  LDC R2, c[0x0][0x828] ;  /* 0x00020a00ff027b82 */ /* 0x008ee40000000800 */
[----:B---3--:R4:W-:Y:S02]  /*9620*/  SYNCS.ARRIVE.TRANS64.RED.A0TR RZ, [UR35+0x384c8], R2 ;  /* 0x0384c802ffff79a7 */ /* 0x0089e40008300423 */
.L_x_140:
[----:B------:R-:W-:Y:S05]  /*9630*/  BSYNC B0 ;  /* 0x0000000000007941 */ /* 0x000fea0003800000 */
.L_x_139:
[----:B------:R-:W-:Y:S05]  /*9640*/  @!P2 BRA `(.L_x_142) ;  /* 0x000000000004a947 */ /* 0x000fea0003800000 */
[----:B------:R-:W-:Y:S01]  /*9650*/  BPT.TRAP 0x1 ;  /* 0x000000040000795c */ /* 0x000fe20000300000 */
.L_x_142:
[----:B------:R-:W-:-:S04]  /*9660*/  UIADD3 UR13, UR35, 0x384c8, URZ ;  /* 0x000384c8230d7890 */ /* 0x000fc8000fffe03f */
[----:B------:R-:W-:-:S09]  /*9670*/  UPRMT UR9, UR42, 0x654, UR13 ;  /* 0x000006542a097896 */ /* 0x000fd2000800000d */
[----:B------:R-:W-:Y:S01]  /*9680*/  SYNCS.ARRIVE.TRANS64.RED.A1T0 RZ, [UR9], RZ ;  /* 0x000000ffffff79a7 */ /* 0x000fe20008100409 */
[----:B------:R-:W-:Y:S05]  /*9690*/  @!P2 BRA `(.L_x_143) ;  /* 0x000000000004a947 */ /* 0x000fea0003800000 */
[----:B------:R-:W-:Y:S01]  /*96a0*/  BPT.TRAP 0x1 ;  /* 0x000000040000795c */ /* 0x000fe20000300000 */
.L_x_143:
[----:B------:R-:W5:Y:S02]  /*96b0*/  SYNCS.PHASECHK.TRANS64.TRYWAIT P1, [UR35+0x384f0], R0 ;  /* 0x0384f000ff0075a7 */ /* 0x000f640008020163 */
[----:B-----5:R-:W-:Y:S05]  /*96c0*/  @!P1 BRA `(.L_x_144) ;  /* 0x0000005400689947 */ /* 0x020fea0003800000 */
.L_x_282:
        /* <DEDUP_REMOVED lines=14> */
[----:B-1----:R-:W-:Y:S05]  /*97b0*/  @!P2 BRA `(.L_x_147) ;  /* 0x000000000004a947 */ /* 0x002fea0003800000 */
[----:B------:R-:W-:Y:S01]  /*97c0*/  BPT.TRAP 0x1 ;  /* 0x000000040000795c */ /* 0x000fe20000300000 */
.L_x_147:
[----:B---34-:R-:W1:Y:S02]  /*97d0*/  LDC R2, c[0x0][0x828] ;  /* 0x00020a00ff027b82 */ /* 0x018e640000000800 */
[----:B-1----:R1:W-:Y:S02]  /*97e0*/  SYNCS.ARRIVE.TRANS64.RED.A0TR RZ, [UR35+0x384d0], R2 ;  /* 0x0384d002ffff79a7 */ /* 0x0023e40008300423 */
.L_x_146:
[----:B------:R-:W-:Y:S05]  /*97f0*/  BSYNC B0 ;  /* 0x0000000000007941 */ /* 0x000fea0003800000 */
.L_x_145:
[----:B------:R-:W-:Y:S05]  /*9800*/  @!P2 BRA `(.L_x_148) ;  /* 0x000000000004a947 */ /* 0x000fea0003800000 */
[----:B------:R-:W-:Y:S01]  /*9810*/  BPT.TRAP 0x1 ;  /* 0x000000040000795c */ /* 0x000fe20000300000 */
.L_x_148:
[----:B------:R-:W-:-:S04]  /*9820*/  UIADD3 UR17, UR35, 0x384d0, URZ ;  /* 0x000384d023117890 */ /* 0x000fc8000fffe03f */
[----:B------:R-:W-:-:S09]  /*9830*/  UPRMT UR39, UR42, 0x654, UR17 ;  /* 0x000006542a277896 */ /* 0x000fd20008000011 */
[----:B------:R-:W-:Y:S01]  /*9840*/  SYNCS.ARRIVE.TRANS64.RED.A1T0 RZ, [UR39], RZ ;  /* 0x000000ffffff79a7 */ /* 0x000fe20008100427 */
[----:B------:R-:W-:Y:S05]  /*9850*/  @!P2 BRA `(.L_x_149) ;  /* 0x000000000004a947 */ /* 0x000fea0003800000 */
[----:B------:R-:W-:Y:S01]  /*9860*/  BPT.TRAP 0x1 ;  /* 0x000000040000795c */ /* 0x000fe20000300000 */
.L_x_149:
[----:B------:R-:W5:Y:S02]  /*9870*/  SYNCS.PHASECHK.TRANS64.TRYWAIT P1, [UR35+0x384f8], R0 ;  /* 0x0384f800ff0075a7 */ /* 0x000f640008020163 */
[----:B-----5:R-:W-:Y:S05]  /*9880*/  @!P1 BRA `(.L_x_150) ;  /* 0x0000005400109947 */ /* 0x020fea0003800000 */
.L_x_283:
        /* <DEDUP_REMOVED lines=16> */
.L_x_153:
[----:B---34-:R-:W1:Y:S02]  /*9990*/  LDC R2, c[0x0][0x828] ;  /* 0x00020a00ff027b82 */ /* 0x018e640000000800 */
[----:B-1----:R1:W-:Y:S02]  /*99a0*/  SYNCS.ARRIVE.TRANS64.RED.A0TR RZ, [UR35+0x384d8], R2 ;  /* 0x0384d802ffff79a7 */ /* 0x0023e40008300423 */
.L_x_152:
[----:B------:R-:W-:Y:S05]  /*99b0*/  BSYNC B0 ;  /* 0x0000000000007941 */ /* 0x000fea0003800000 */
.L_x_151:
[----:B------:R-:W-:Y:S05]  /*99c0*/  @!P2 BRA `(.L_x_154) ;  /* 0x000000000004a947 */ /* 0x000fea0003800000 */
[----:B------:R-:W-:Y:S01]  /*99d0*/  BPT.TRAP 0x1 ;  /* 0x000000040000795c */ /* 0x000fe20000300000 */
.L_x_154:
[----:B------:R-:W-:-:S04]  /*99e0*/  UIADD3 UR29, UR35, 0x384d8, URZ ;  /* 0x000384d8231d7890 */ /* 0x000fc8000fffe03f */
[----:B------:R-:W-:-:S09]  /*99f0*/  UPRMT UR43, UR42, 0x654, UR29 ;  /* 0x000006542a2b7896 */ /* 0x000fd2000800001d */
[----:B------:R-:W-:Y:S01]  /*9a00*/  SYNCS.ARRIVE.TRANS64.RED.A1T0 RZ, [UR43], RZ ;  /* 0x000000ffffff79a7 */ /* 0x000fe2000810042b */
[----:B------:R-:W-:Y:S05]  /*9a10*/  @!P2 BRA `(.L_x_155) ;  /* 0x000000000004a947 */ /* 0x000fea0003800000 */
[----:B------:R-:W-:Y:S01]  /*9a20*/  BPT.TRAP 0x1 ;  /* 0x000000040000795c */ /* 0x000fe20000300000 */
.L_x_155:
[----:B-1-34-:R-:W-:-:S04]  /*9a30*/  SHF.L.U32 R2, RZ, 0x1f, RZ ;  /* 0x0000001fff027819 */ /* 0x01afc800000006ff */
[----:B------:R-:W1:Y:S02]  /*9a40*/  SYNCS.PHASECHK.TRANS64.TRYWAIT P1, [UR35+0x384e0], R2 ;  /* 0x0384e002ff0075a7 */ /* 0x000e640008020163 */
[----:B-1----:R-:W-:Y:S05]  /*9a50*/  @!P1 BRA `(.L_x_156) ;  /* 0x0000005000b49947 */ /* 0x002fea0003800000 */
.L_x_284:
        /* <DEDUP_REMOVED lines=13> */
[----:B---3--:R-:W-:Y:S05]  /*9b30*/  @!P2 BRA `(.L_x_159) ;  /* 0x000000000004a947 */ /* 0x008fea0003800000 */
[----:B------:R-:W-:Y:S01]  /*9b40*/  BPT.TRAP 0x1 ;  /* 0x000000040000795c */ /* 0x000fe20000300000 */
.L_x_159:
[----:B-1----:R-:W1:Y:S02]  /*9b50*/  LDC R3, c[0x0][0x828] ;  /* 0x00020a00ff037b82 */ /* 0x002e640000000800 */
[----:B-1----:R3:W-:Y:S02]  /*9b60*/  SYNCS.ARRIVE.TRANS64.RED.A0TR RZ, [UR35+0x384c0], R3 ;  /* 0x0384c003ffff79a7 */ /* 0x0027e40008300423 */
.L_x_158:
[----:B------:R-:W-:Y:S05]  /*9b70*/  BSYNC B0 ;  /* 0x0000000000007941 */ /* 0x000fea0003800000 */
.L_x_157:
[----:B------:R-:W-:Y:S05]  /*9b80*/  @!P2 BRA `(.L_x_160) ;  /* 0x000000000004a947 */ /* 0x000fea0003800000 */
[----:B------:R-:W-:Y:S01]  /*9b90*/  BPT.TRAP 0x1 ;  /* 0x000000040000795c */ /* 0x000fe20000300000 */
.L_x_160:
[----:B------:R-:W-:Y:S01]  /*9ba0*/  SYNCS.ARRIVE.TRANS64.RED.A1T0 RZ, [UR8], RZ ;  /* 0x000000ffffff79a7 */ /* 0x000fe20008100408 */
[----:B------:R-:W-:Y:S05]  /*9bb0*/  @!P2 BRA `(.L_x_161) ;  /* 0x000000000004a947 */ /* 0x000fea0003800000 */
[----:B------:R-:W-:Y:S01]  /*9bc0*/  BPT.TRAP 0x1 ;  /* 0x000000040000795c */ /* 0x000fe20000300000 */
.L_x_161:
[----:B------:R-:W4:Y:S02]  /*9bd0*/  SYNCS.PHASECHK.TRANS64.TRYWAIT P1, [UR35+0x384e8], R2 ;  /* 0x0384e802ff0075a7 */ /* 0x000f240008020163 */
[----:B----4-:R-:W-:Y:S05]  /*9be0*/  @!P1 BRA `(.L_x_162) ;  /* 0x0000005000689947 */ /* 0x010fea0003800000 */
.L_x_285:
        /* <DEDUP_REMOVED lines=15> */
.L_x_165:
[----:B-1-3--:R-:W1:Y:S02]  /*9ce0*/  LDC R3, c[0x0][0x828] ;  /* 0x00020a00ff037b82 */ /* 0x00ae640000000800 */
[----:B-1----:R4:W-:Y:S02]  /*9cf0*/  SYNCS.ARRIVE.TRANS64.RED.A0TR RZ, [UR35+0x384c8], R3 ;  /* 0x0384c803ffff79a7 */ /* 0x0029e40008300423 */
.L_x_164:
[----:B------:R-:W-:Y:S05]  /*9d00*/  BSYNC B0 ;  /* 0x0000000000007941 */ /* 0x000fea0003800000 */
.L_x_163:
[----:B------:R-:W-:Y:S05]  /*9d10*/  @!P2 BRA `(.L_x_166) ;  /* 0x000000000004a947 */ /* 0x000fea0003800000 */
[----:B------:R-:W-:Y:S01]  /*9d20*/  BPT.TRAP 0x1 ;  /* 0x000000040000795c */ /* 0x000fe20000300000 */
.L_x_166:
[----:B------:R-:W-:Y:S01]  /*9d30*/  SYNCS.ARRIVE.TRANS64.RED.A1T0 RZ, [UR9], RZ ;  /* 0x000000ffffff79a7 */ /* 0x000fe20008100409 */
[----:B------:R-:W-:Y:S05]  /*9d40*/  @!P2 BRA `(.L_x_167) ;  /* 0x000000000004a947 */ /* 0x000fea0003800000 */
[----:B------:R-:W-:Y:S01]  /*9d50*/  BPT.TRAP 0x1 ;  /* 0x000000040000795c */ /* 0x000fe20000300000 */
.L_x_167:
[----:B------:R-:W5:Y:S02]  /*9d60*/  SYNCS.PHASECHK.TRANS64.TRYWAIT P1, [UR35+0x384f0], R2 ;  /* 0x0384f002ff0075a7 */ /* 0x000f640008020163 */
[----:B-----5:R-:W-:Y:S05]  /*9d70*/  @!P1 BRA `(.L_x_168) ;  /* 0x00000050001c9947 */ /* 0x020fea0003800000 */
.L_x_286:
        /* <DEDUP_REMOVED lines=15> */
.L_x_171:
[----:B---34-:R-:W1:Y:S02]  /*9e70*/  LDC R3, c[0x0][0x828] ;  /* 0x00020a00ff037b82 */ /* 0x018e640000000800 */
[----:B-1----:R1:W-:Y:S02]  /*9e80*/  SYNCS.ARRIVE.TRANS64.RED.A0TR RZ, [UR35+0x384d0], R3 ;  /* 0x0384d003ffff79a7 */ /* 0x0023e40008300423 */
.L_x_170:
[----:B------:R-:W-:Y:S05]  /*9e90*/  BSYNC B0 ;  /* 0x0000000000007941 */ /* 0x000fea0003800000 */
.L_x_169:
[----:B------:R-:W-:Y:S05]  /*9ea0*/  @!P2 BRA `(.L_x_172) ;  /* 0x000000000004a947 */ /* 0x000fea0003800000 */
[----:B------:R-:W-:Y:S01]  /*9eb0*/  BPT.TRAP 0x1 ;  /* 0x000000040000795c */ /* 0x000fe20000300000 */
.L_x_172:
[----:B------:R-:W-:Y:S01]  /*9ec0*/  SYNCS.ARRIVE.TRANS64.RED.A1T0 RZ, [UR39], RZ ;  /* 0x000000ffffff79a7 */ /* 0x000fe20008100427 */
[----:B------:R-:W-:Y:S05]  /*9ed0*/  @!P2 BRA `(.L_x_173) ;  /* 0x000000000004a947 */ /* 0x000fea0003800000 */
[----:B------:R-:W-:Y:S01]  /*9ee0*/  BPT.TRAP 0x1 ;  /* 0x000000040000795c */ /* 0x000fe20000300000 */
.L_x_173:
[----:B------:R-:W5:Y:S02]  /*9ef0*/  SYNCS.PHASECHK.TRANS64.TRYWAIT P1, [UR35+0x384f8], R2 ;  /* 0x0384f802ff0075a7 */ /* 0x000f640008020163 */
[----:B-----5:R-:W-:Y:S05]  /*9f00*/  @!P1 BRA `(.L_x_174) ;  /* 0x0000004c00d09947 */ /* 0x020fea0003800000 */
.L_x_287:
        /* <DEDUP_REMOVED lines=15> */
.L_x_177:
[----:B------:R-:W1:Y:S02]  /*a000*/  LDC R2, c[0x0][0x828] ;  /* 0x00020a00ff027b82 */ /* 0x000e640000000800 */
[----:B-1----:R1:W-:Y:S02]  /*a010*/  SYNCS.ARRIVE.TRANS64.RED.A0TR RZ, [UR35+0x384d8], R2 ;  /* 0x0384d802ffff79a7 */ /* 0x0023e40008300423 */
.L_x_176:
[----:B------:R-:W-:Y:S05]  /*a020*/  BSYNC B0 ;  /* 0x0000000000007941 */ /* 0x000fea0003800000 */
.L_x_175:
[----:B------:R-:W-:Y:S05]  /*a030*/  @!P2 BRA `(.L_x_178) ;  /* 0x000000000004a947 */ /* 0x000fea0003800000 */
[----:B------:R-:W-:Y:S01]  /*a040*/  BPT.TRAP 0x1 ;  /* 0x000000040000795c */ /* 0x000fe20000300000 */
.L_x_178:
[----:B--2---:R-:W-:Y:S01]  /*a050*/  ISETP.NE.AND P0, PT, R7, RZ, PT ;  /* 0x000000ff0700720c */ /* 0x004fe20003f05270 */
[----:B------:R-:W-:Y:S01]  /*a060*/  SYNCS.ARRIVE.TRANS64.RED.A1T0 RZ, [UR43], RZ ;  /* 0x000000ffffff79a7 */ /* 0x000fe2000810042b */
[CC--:B------:R-:W-:Y:S02]  /*a070*/  ISETP.NE.AND P3, PT, R18.reuse, R6.reuse, PT ;  /* 0x000000061200720c */ /* 0x0c0fe40003f65270 */
[----:B------:R-:W-:-:S13]  /*a080*/  ISETP.EQ.OR P0, PT, R18, R6, !P0 ;  /* 0x000000061200720c */ /* 0x000fda0004702670 */
[----:B------:R-:W-:Y:S05]  /*a090*/  @P0 BRA `(.L_x_179) ;  /* 0x0000000400040947 */ /* 0x000fea0003800000 */
[----:B------:R-:W-:Y:S01]  /*a0a0*/  ELECT P0, URZ, PT ;  /* 0x00000000003f782f */ /* 0x000fe20003800000 */
[----:B------:R-:W-:-:S12]  /*a0b0*/  BSSY B0, `(.L_x_180) ;  /* 0x0000032000007945 */ /* 0x000fd80003800000 */
[----:B------:R-:W-:Y:S05]  /*a0c0*/  @!P0 BRA `(.L_x_181) ;  /* 0x0000000000c08947 */ /* 0x000fea0003800000 */
[----:B-1-34-:R-:W1:Y:S08]  /*a0d0*/  LDC.64 R2, c[0x0][0x290] ;  /* 0x0000a400ff027b82 */ /* 0x01ae700000000a00 */
[----:B------:R-:W2:Y:S08]  /*a0e0*/  LDC.64 R14, c[0x0][0x808] ;  /* 0x00020200ff0e7b82 */ /* 0x000eb00000000a00 */
[----:B------:R-:W3:Y:S01]  /*a0f0*/  LDC.64 R16, c[0x0][0x810] ;  /* 0x00020400ff107b82 */ /* 0x000ee20000000a00 */
[----:B-1----:R-:W-:-:S05]  /*a100*/  IMAD.WIDE R2, R6, 0xc, R2 ;  /* 0x0000000c06027825 */ /* 0x002fca00078e0202 */
[----:B------:R1:W5:Y:S04]  /*a110*/  LDG.E R10, desc[UR58][R2.64] ;  /* 0x0000003a020a7981 */ /* 0x000368000c1e1900 */
[----:B------:R1:W5:Y:S01]  /*a120*/  LDG.E R13, desc[UR58][R2.64+0x4] ;  /* 0x0000043a020d7981 */ /* 0x000362000c1e1900 */
[----:B--2---:R-:W-:Y:S02]  /*a130*/  ISETP.NE.U32.AND P0, PT, R14, RZ, PT ;  /* 0x000000ff0e00720c */ /* 0x004fe40003f05070 */
[----:B------:R-:W-:Y:S02]  /*a140*/  SHF.R.S32.HI R8, RZ, 0x1f, R6 ;  /* 0x0000001fff087819 */ /* 0x000fe40000011406 */
[----:B------:R-:W-:Y:S02]  /*a150*/  ISETP.NE.AND.EX P0, PT, R15, RZ, PT, P0 ;  /* 0x000000ff0f00720c */ /* 0x000fe40003f05300 */
[----:B---3--:R-:W-:-:S04]  /*a160*/  ISETP.NE.U32.AND P1, PT, R16, RZ, PT ;  /* 0x000000ff1000720c */ /* 0x008fc80003f25070 */
[----:B------:R-:W-:-:S07]  /*a170*/  ISETP.NE.AND.EX P1, PT, R17, RZ, PT, P1 ;  /* 0x000000ff1100720c */ /* 0x000fce0003f25310 */
[----:B-1----:R-:W-:Y:S06]  /*a180*/  @!P0 BRA `(.L_x_182) ;  /* 0x0000000000108947 */ /* 0x002fec0003800000 */
[----:B------:R-:W-:-:S04]  /*a190*/  LEA R2, P0, R6, R14, 0x3 ;  /* 0x0000000e06027211 */ /* 0x000fc800078018ff */
[----:B------:R-:W-:-:S06]  /*a1a0*/  LEA.HI.X R3, R6, R15, R8, 0x3, P0 ;  /* 0x0000000f06037211 */ /* 0x000fcc00000f1c08 */
[----:B------:R-:W2:Y:S04]  /*a1b0*/  LDG.E.64 R2, desc[UR58][R2.64] ;  /* 0x0000003a02027981 */ /* 0x000ea8000c1e1b00 */
[----:B--2---:R1:W-:Y:S02]  /*a1c0*/  STS.64 [UR34], R2 ;  /* 0x00000002ff007988 */ /* 0x0043e40008000a22 */
.L_x_182:
[----:B------:R-:W-:Y:S05]  /*a1d0*/  @!P1 BRA `(.L_x_181) ;  /* 0x00000000007c9947 */ /* 0x000fea0003800000 */
[----:B-1----:R-:W-:-:S04]  /*a1e0*/  LEA R2, P0, R6, R16, 0x3 ;  /* 0x0000001006027211 */ /* 0x002fc800078018ff */
[----:B------:R-:W-:Y:S02]  /*a1f0*/  LEA.HI.X R3, R6, R17, R8, 0x3, P0 ;  /* 0x0000001106037211 */ /* 0x000fe400000f1c08 */
[----:B------:R-:W1:Y:S04]  /*a200*/  LDS R8, [UR34+0x1c] ;  /* 0x00001c22ff087984 */ /* 0x000e680008000800 */
[----:B------:R-:W2:Y:S01]  /*a210*/  LDG.E.64 R2, desc[UR58][R2.64] ;  /* 0x0000003a02027981 */ /* 0x000ea2000c1e1b00 */
[----:B------:R-:W-:-:S03]  /*a220*/  IMAD.U32 R16, RZ, RZ, UR34 ;  /* 0x00000022ff107e24 */ /* 0x000fc6000f8e00ff */
[----:B------:R-:W-:Y:S02]  /*a230*/  STS [UR34+0x30], RZ ;  /* 0x000030ffff007988 */ /* 0x000fe40008000822 */
[----:B------:R-:W-:-:S05]  /*a240*/  SHF.R.U64 R16, R16, 0x4, RZ ;  /* 0x0000000410107819 */ /* 0x000fca00000012ff */
        /* <DEDUP_REMOVED lines=10> */
[----:B------:R1:W-:Y:S04]  /*a2f0*/  STS [UR34+0x1c], R8 ;  /* 0x00001c08ff007988 */ /* 0x0003e80008000822 */
[----:B------:R-:W2:Y:S01]  /*a300*/  LDS R11, [UR34+0x1c] ;  /* 0x00001c22ff0b7984 */ /* 0x000ea20008000800 */
[----:B-1---5:R-:W-:Y:S01]  /*a310*/  VIADD R8, R10, 0xffffffff ;  /* 0xffffffff0a087836 */ /* 0x022fe20000000000 */
[----:B--2---:R-:W-:-:S05]  /*a320*/  LOP3.LUT R11, R11, 0xf0, RZ, 0xb8, !PT ;  /* 0x000000f00b0b7812 */ /* 0x004fca00078eb8ff */
[----:B------:R1:W-:Y:S04]  /*a330*/  STS [UR34+0x1c], R11 ;  /* 0x00001c0bff007988 */ /* 0x0003e80008000822 */
[----:B------:R-:W2:Y:S01]  /*a340*/  LDS R9, [UR34+0x1c] ;  /* 0x00001c22ff097984 */ /* 0x000ea20008000800 */
[----:B-1----:R-:W-:Y:S02]  /*a350*/  CS2R R10, SRZ ;  /* 0x00000000000a7805 */ /* 0x002fe4000001ff00 */
[----:B--2---:R-:W-:Y:S01]  /*a360*/  LOP3.LUT R17, R9, 0xf00, RZ, 0xb8, !PT ;  /* 0x00000f0009117812 */ /* 0x004fe200078eb8ff */
[----:B------:R-:W-:-:S04]  /*a370*/  VIADD R9, R13, 0xffffffff ;  /* 0xffffffff0d097836 */ /* 0x000fc80000000000 */
[----:B------:R-:W-:Y:S04]  /*a380*/  STS.64 [UR34+0x18], R16 ;  /* 0x00001810ff007988 */ /* 0x000fe80008000a22 */
[----:B------:R-:W1:Y:S04]  /*a390*/  LDS R15, [UR34+0x1c] ;  /* 0x00001c22ff0f7984 */ /* 0x000e680008000800 */
[----:B------:R2:W-:Y:S01]  /*a3a0*/  STS.128 [UR34+0x20], R8 ;  /* 0x00002008ff007988 */ /* 0x0005e20008000c22 */
[----:B-1----:R-:W-:-:S05]  /*a3b0*/  LOP3.LUT R2, R15, 0xf000, RZ, 0xb8, !PT ;  /* 0x0000f0000f027812 */ /* 0x002fca00078eb8ff */
[----:B------:R2:W-:Y:S02]  /*a3c0*/  STS [UR34+0x1c], R2 ;  /* 0x00001c02ff007988 */ /* 0x0005e40008000822 */
.L_x_181:
[----:B------:R-:W-:Y:S05]  /*a3d0*/  BSYNC B0 ;  /* 0x0000000000007941 */ /* 0x000fea0003800000 */
.L_x_180:
[----:B-12---:R-:W1:Y:S01]  /*a3e0*/  S2R R2, SR_LANEID ;  /* 0x0000000000027919 */ /* 0x006e620000000000 */
[----:B------:R-:W-:Y:S01]  /*a3f0*/  NOP ;  /* 0x0000000000007918 */ /* 0x000fe20000000000 */
[----:B------:R-:W-:Y:S01]  /*a400*/  ELECT P0, URZ, PT ;  /* 0x00000000003f782f */ /* 0x000fe20003800000 */
[----:B------:R-:W-:Y:S01]  /*a410*/  BSSY B0, `(.L_x_183) ;  /* 0x0000008000007945 */ /* 0x000fe20003800000 */
[----:B-1----:R-:W-:-:S05]  /*a420*/  IMAD.SHL.U32 R8, R2, 0x4, RZ ;  /* 0x0000000402087824 */ /* 0x002fca00078e00ff */
[----:B------:R1:W2:Y:S01]  /*a430*/  LDS R9, [R8+UR34] ;  /* 0x0000002208097984 */ /* 0x0002a20008000800 */
[----:B------:R-:W-:-:S05]  /*a440*/  IADD3 R2, P1, R8, UR44, RZ ;  /* 0x0000002c08027c10 */ /* 0x000fca000ff3e0ff */
[----:B---34-:R-:W-:Y:S01]  /*a450*/  IMAD.X R3, RZ, RZ, UR45, P1 ;  /* 0x0000002dff037e24 */ /* 0x018fe200088e06ff */
[----:B------:R-:W-:Y:S07]  /*a460*/  @!P0 BRA `(.L_x_184) ;  /* 0x0000000000088947 */ /* 0x000fee0003800000 */
[----:B------:R0:W-:Y:S01]  /*a470*/  UTMACMDFLUSH ;  /* 0x00000000000079b7 */ /* 0x0001e20000000000 */
[----:B------:R-:W-:-:S04]  /*a480*/  DEPBAR.LE SB0, 0x0 ;  /* 0x000080000000791a */ /* 0x000fc80000000000 */
.L_x_184:
[----:B------:R-:W-:Y:S05]  /*a490*/  BSYNC B0 ;  /* 0x0000000000007941 */ /* 0x000fea0003800000 */
.L_x_183:
[----:B--2---:R2:W5:Y:S02]  /*a4a0*/  ATOMG.E.EXCH.STRONG.GPU PT, RZ, [R2], R9 ;  /* 0x0000000902ff73a8 */ /* 0x00456400041ee100 */
.L_x_179:
[----:B------:R-:W-:Y:S01]  /*a4b0*/  UIADD3 UR38, UR38, 0x1, URZ ;  /* 0x0000000126267890 */ /* 0x000fe2000fffe03f */
[----:B------:R-:W-:Y:S01]  /*a4c0*/  ISETP.NE.AND P0, PT, R7, RZ, PT ;  /* 0x000000ff0700720c */ /* 0x000fe20003f05270 */
[----:B------:R-:W-:Y:S01]  /*a4d0*/  IMAD.MOV.U32 R16, RZ, RZ, R4 ;  /* 0x000000ffff107224 */ /* 0x000fe200078e0004 */
[----:B-12---:R-:W-:Y:S01]  /*a4e0*/  SEL R2, RZ, 0x1, !P3 ;  /* 0x00000001ff027807 */ /* 0x006fe20005800000 */
[----:B------:R-:W-:Y:S01]  /*a4f0*/  UISETP.NE.AND UP0, UPT, UR38, 0x8, UPT ;  /* 0x000000082600788c */ /* 0x000fe2000bf05270 */
[----:B------:R-:W-:Y:S02]  /*a500*/  IMAD.MOV.U32 R17, RZ, RZ, R5 ;  /* 0x000000ffff117224 */ /* 0x000fe400078e0005 */
[----:B------:R-:W-:Y:S01]  /*a510*/  IMAD.MOV.U32 R18, RZ, RZ, R6 ;  /* 0x000000ffff127224 */ /* 0x000fe200078e0006 */
[----:B------:R-:W-:Y:S02]  /*a520*/  USEL UR8, URZ, 0x1, UP0 ;  /* 0x000000013f087887 */ /* 0x000fe40008000000 */
[----:B------:R-:W-:-:S04]  /*a530*/  USEL UR38, UR38, URZ, UP0 ;  /* 0x0000003f26267287 */ /* 0x000fc80008000000 */
[----:B------:R-:W-:Y:S01]  /*a540*/  LOP3.LUT R12, R12, UR8, RZ, 0x3c, !PT ;  /* 0x000000080c0c7c12 */ /* 0x000fe2000f8e3cff */
[----:B------:R-:W-:Y:S07]  /*a550*/  @P0 BRA `(.L_x_185) ;  /* 0xffffffe8009c0947 */ /* 0x000fee000383ffff */
[----:B-----5:R-:W-:Y:S01]  /*a560*/  ELECT P0, URZ, PT ;  /* 0x00000000003f782f */ /* 0x020fe20003800000 */
[----:B------:R-:W-:-:S12]  /*a570*/  BSSY B0, `(.L_x_186) ;  /* 0x0000017000007945 */ /* 0x000fd80003800000 */
[----:B------:R-:W-:Y:S05]  /*a580*/  @!P0 BRA `(.L_x_187) ;  /* 0x0000000000548947 */ /* 0x000fea0003800000 */
[----:B------:R-:W-:Y:S05]  /*a590*/  @!P2 BRA `(.L_x_188) ;  /* 0x000000000004a947 */ /* 0x000fea0003800000 */
[----:B------:R-:W-:Y:S01]  /*a5a0*/  BPT.TRAP 0x1 ;  /* 0x000000040000795c */ /* 0x000fe20000300000 */
.L_x_188:
[----:B------:R-:W1:Y:S02]  /*a5b0*/  SYNCS.PHASECHK.TRANS64.TRYWAIT P0, [UR35+0x384e0], R0 ;  /* 0x0384e000ff0075a7 */ /* 0x000e640008000163 */
[----:B-1----:R-:W-:Y:S05]  /*a5c0*/  @!P0 BRA `(.L_x_189) ;  /* 0x0000004800388947 */ /* 0x002fea0003800000 */
.L_x_288:
[----:B------:R-:W-:Y:S05]  /*a5d0*/  @!P2 BRA `(.L_x_190) ;  /* 0x000000000004a947 */ /* 0x000fea0003800000 */
[----:B------:R-:W-:Y:S01]  /*a5e0*/  BPT.TRAP 0x1 ;  /* 0x000000040000795c */ /* 0x000fe20000300000 */
.L_x_190:
[----:B------:R-:W2:Y:S02]  /*a5f0*/  SYNCS.PHASECHK.TRANS64.TRYWAIT P0, [UR35+0x384e8], R0 ;  /* 0x0384e800ff0075a7 */ /* 0x000ea40008000163 */
[----:B--2---:R-:W-:Y:S05]  /*a600*/  @!P0 BRA `(.L_x_191) ;  /* 0x0000004800408947 */ /* 0x004fea0003800000 */
.L_x_289:
[----:B------:R-:W-:Y:S05]  /*a610*/  @!P2 BRA `(.L_x_192) ;  /* 0x000000000004a947 */ /* 0x000fea0003800000 */
[----:B------:R-:W-:Y:S01]  /*a620*/  BPT.TRAP 0x1 ;  /* 0x000000040000795c */ /* 0x000fe20000300000 */
.L_x_192:
[----:B------:R-:W2:Y:S02]  /*a630*/  SYNCS.PHASECHK.TRANS64.TRYWAIT P0, [UR35+0x384f0], R0 ;  /* 0x0384f000ff0075a7 */ /* 0x000ea40008000163 */
[----:B--2---:R-:W-:Y:S05]  /*a640*/  @!P0 BRA `(.L_x_193) ;  /* 0x0000004800488947 */ /* 0x004fea0003800000 */
.L_x_290:
[----:B------:R-:W-:Y:S05]  /*a650*/  @!P2 BRA `(.L_x_194) ;  /* 0x000000000004a947 */ /* 0x000fea0003800000 */
[----:B------:R-:W-:Y:S01]  /*a660*/  BPT.TRAP 0x1 ;  /* 0x000000040000795c */ /* 0x000fe20000300000 */
.L_x_194:
[----:B-1----:R-:W-:-:S05]  /*a670*/  IMAD.MOV.U32 R0, RZ, RZ, 0x1 ;  /* 0x00000001ff007424 */ /* 0x002fca00078e00ff */
[----:B------:R-:W-:-:S07]  /*a680*/  SHF.L.U32 R0, R0, 0x1f, RZ ;  /* 0x0000001f00007819 */ /* 0x000fce00000006ff */
.L_x_195:
[----:B-1-34-:R-:W-:-:S04]  /*a690*/  IMAD.U32 R3, RZ, RZ, UR35 ;  /* 0x00000023ff037e24 */ /* 0x01afc8000f8e00ff */
[----:B------:R1:W2:Y:S03]  /*a6a0*/  SYNCS.PHASECHK.TRANS64.TRYWAIT P0, [R3+URZ+0x384f8], R0 ;  /* 0x0384f800030075a7 */ /* 0x0002a6000800017f */
[----:B--2---:R-:W-:Y:S05]  /*a6b0*/  @!P0 NANOSLEEP.SYNCS 0x989680 ;  /* 0x009896800000895d */ /* 0x004fea0003900000 */
[----:B------:R-:W2:Y:S02]  /*a6c0*/  @!P0 SYNCS.PHASECHK.TRANS64 P0, [R3+URZ+0x384f8], R0 ;  /* 0x0384f800030085a7 */ /* 0x000ea4000800007f */
[----:B--2---:R-:W-:Y:S05]  /*a6d0*/  @!P0 BRA `(.L_x_195) ;  /* 0xfffffffc00ec8947 */ /* 0x004fea000383ffff */
.L_x_187:
[----:B------:R-:W-:Y:S05]  /*a6e0*/  BSYNC B0 ;  /* 0x0000000000007941 */ /* 0x000fea0003800000 */
.L_x_186:
[----:B------:R-:W-:Y:S05]  /*a6f0*/  EXIT ;  /* 0x000000000000794d */ /* 0x000fea0003800000 */
.L_x_116:
[----:B------:R-:W1:Y:S01]  /*a700*/  S2UR UR4, SR_CTAID.Y ;  /* 0x00000000000479c3 */ /* 0x000e620000002600 */
[----:B------:R-:W3:Y:S01]  /*a710*/  S2R R37, SR_LANEID ;  /* 0x0000000000257919 */ /* 0x000ee20000000000 */
[----:B------:R-:W-:Y:S01]  /*a720*/  ELECT P0, URZ, PT ;  /* 0x00000000003f782f */ /* 0x000fe20003800000 */
[----:B------:R-:W-:Y:S01]  /*a730*/  BSSY B0, `(.L_x_196) ;  /* 0x0000037000007945 */ /* 0x000fe20003800000 */
[----:B------:R-:W-:Y:S01]  /*a740*/  ULDC.64 UR12, c[0x0][0x508] ;  /* 0x00014200000c7ab9 */ /* 0x000fe20000000a00 */
[----:B-1----:R-:W-:-:S04]  /*a750*/  UIMAD UR4, UR4, UR41, UR40 ;  /* 0x00000029040472a4 */ /* 0x002fc8000f8e0228 */
[----:B------:R-:W-:-:S06]  /*a760*/  UIMAD.WIDE UR12, UR4, 0x80, UR12 ;  /* 0x00000080040c78a5 */ /* 0x000fcc000f8e020c */
[----:B------:R-:W-:Y:S06]  /*a770*/  @!P0 BRA `(.L_x_197) ;  /* 0x0000000000c88947 */ /* 0x000fec0003800000 */
[----:B------:R-:W1:Y:S01]  /*a780*/  LDC.64 R8, c[0x0][0x300] ;  /* 0x0000c000ff087b82 */ /* 0x000e620000000a00 */
[----:B------:R-:W-:Y:S02]  /*a790*/  UMOV UR4, 0x400 ;  /* 0x0000040000047882 */ /* 0x000fe40000000000 */
[----:B--2---:R-:W-:-:S05]  /*a7a0*/  ULEA UR4, UR42, UR4, 0x18 ;  /* 0x000000042a047291 */ /* 0x004fca000f8ec03f */
[----:B------:R-:W1:Y:S08]  /*a7b0*/  LDC.64 R10, c[0x0][0x308] ;  /* 0x0000c200ff0a7b82 */ /* 0x000e700000000a00 */
[----:B------:R-:W2:Y:S08]  /*a7c0*/  LDC.64 R4, c[0x0][0x330] ;  /* 0x0000cc00ff047b82 */ /* 0x000eb00000000a00 */
[----:B------:R-:W2:Y:S01]  /*a7d0*/  LDC.64 R6, c[0x0][0x338] ;  /* 0x0000ce00ff067b82 */ /* 0x000ea20000000a00 */
[----:B-1----:R1:W-:Y:S07]  /*a7e0*/  STS.128 [UR4+0x38600], R8 ;  /* 0x03860008ff007988 */ /* 0x0023ee0008000c04 */
[----:B------:R-:W4:Y:S08]  /*a7f0*/  LDC.64 R32, c[0x0][0x310] ;  /* 0x0000c400ff207b82 */ /* 0x000f300000000a00 */
[----:B------:R-:W4:Y:S01]  /*a800*/  LDC.64 R34, c[0x0][0x318] ;  /* 0x0000c600ff227b82 */ /* 0x000f220000000a00 */
[----:B--2---:R2:W-:Y:S07]  /*a810*/  STS.128 [UR4+0x38630], R4 ;  /* 0x03863004ff007988 */ /* 0x0045ee0008000c04 */
[----:B------:R-:W5:Y:S08]  /*a820*/  LDC.64 R28, c[0x0][0x320] ;  /* 0x0000c800ff1c7b82 */ /* 0x000f700000000a00 */
[----:B------:R-:W5:Y:S08]  /*a830*/  LDC.64 R30, c[0x0][0x328] ;  /* 0x0000ca00ff1e7b82 */ /* 0x000f700000000a00 */
[----:B------:R-:W3:Y:S01]  /*a840*/  LDC.64 R24, c[0x0][0x340] ;  /* 0x0000d000ff187b82 */ /* 0x000ee20000000a00 */
[----:B----4-:R4:W-:Y:S07]  /*a850*/  STS.128 [UR4+0x38610], R32 ;  /* 0x03861020ff007988 */ /* 0x0109ee0008000c04 */
[----:B------:R-:W3:Y:S08]  /*a860*/  LDC.64 R26, c[0x0][0x348] ;  /* 0x0000d200ff1a7b82 */ /* 0x000ef00000000a00 */
[----:B------:R-:W2:Y:S01]  /*a870*/  LDC.64 R20, c[0x0][0x350] ;  /* 0x0000d400ff147b82 */ /* 0x000ea20000000a00 */
[----:B-----5:R5:W-:Y:S07]  /*a880*/  STS.128 [UR4+0x38620], R28 ;  /* 0x0386201cff007988 */ /* 0x020bee0008000c04 */
[----:B------:R-:W2:Y:S08]  /*a890*/  LDC.64 R22, c[0x0][0x358] ;  /* 0x0000d600ff167b82 */ /* 0x000eb00000000a00 */
[----:B------:R-:W4:Y:S01]  /*a8a0*/  LDC.64 R12, c[0x0][0x360] ;  /* 0x0000d800ff0c7b82 */ /* 0x000f220000000a00 */
[----:B---3--:R3:W-:Y:S07]  /*a8b0*/  STS.128 [UR4+0x38640], R24 ;  /* 0x03864018ff007988 */ /* 0x0087ee0008000c04 */
[----:B------:R-:W4:Y:S08]  /*a8c0*/  LDC.64 R14, c[0x0][0x368] ;  /* 0x0000da00ff0e7b82 */ /* 0x000f300000000a00 */
[----:B-1----:R-:W1:Y:S01]  /*a8d0*/  LDC.64 R8, c[0x0][0x370] ;  /* 0x0000dc00ff087b82 */ /* 0x002e620000000a00 */
[----:B--2---:R2:W-:Y:S07]  /*a8e0*/  STS.128 [UR4+0x38650], R20 ;  /* 0x03865014ff007988 */ /* 0x0045ee0008000c04 */
[----:B------:R-:W1:Y:S08]  /*a8f0*/  LDC.64 R10, c[0x0][0x378] ;  /* 0x0000de00ff0a7b82 */ /* 0x000e700000000a00 */
[----:B------:R-:W5:Y:S01]  /*a900*/  LDC.64 R4, c[0x0][0x410] ;  /* 0x00010400ff047b82 */ /* 0x000f620000000a00 */
[----:B----4-:R4:W-:Y:S07]  /*a910*/  STS.128 [UR4+0x38660], R12 ;  /* 0x0386600cff007988 */ /* 0x0109ee0008000c04 */
[----:B------:R-:W5:Y:S01]  /*a920*/  LDC.64 R6, c[0x0][0x418] ;  /* 0x00010600ff067b82 */ /* 0x000f620000000a00 */
[----:B-1----:R1:W-:Y:S07]  /*a930*/  STS.128 [UR4+0x38670], R8 ;  /* 0x03867008ff007988 */ /* 0x0023ee0008000c04 */
[----:B------:R-:W2:Y:S08]  /*a940*/  LDC.64 R32, c[0x0][0x400] ;  /* 0x00010000ff207b82 */ /* 0x000eb00000000a00 */
[----:B------:R-:W2:Y:S01]  /*a950*/  LDC.64 R34, c[0x0][0x408] ;  /* 0x00010200ff227b82 */ /* 0x000ea20000000a00 */
[----:B-----5:R5:W-:Y:S07]  /*a960*/  STS.128 [UR4+0x38690], R4 ;  /* 0x03869004ff007988 */ /* 0x020bee0008000c04 */
[----:B------:R-:W4:Y:S08]  /*a970*/  LDC.64 R28, c[0x0][0x420] ;  /* 0x00010800ff1c7b82 */ /* 0x000f300000000a00 */
[----:B------:R-:W4:Y:S08]  /*a980*/  LDC.64 R30, c[0x0][0x428] ;  /* 0x00010a00ff1e7b82 */ /* 0x000f300000000a00 */
[----:B---3--:R-:W3:Y:S01]  /*a990*/  LDC.64 R24, c[0x0][0x430] ;  /* 0x00010c00ff187b82 */ /* 0x008ee20000000a00 */
[----:B--2---:R2:W-:Y:S07]  /*a9a0*/  STS.128 [UR4+0x38680], R32 ;  /* 0x03868020ff007988 */ /* 0x0045ee0008000c04 */
[----:B------:R-:W3:Y:S08]  /*a9b0*/  LDC.64 R26, c[0x0][0x438] ;  /* 0x00010e00ff1a7b82 */ /* 0x000ef00000000a00 */
[----:B------:R-:W5:Y:S01]  /*a9c0*/  LDC.64 R20, c[0x0][0x440] ;  /* 0x00011000ff147b82 */ /* 0x000f620000000a00 */
[----:B----4-:R2:W-:Y:S07]  /*a9d0*/  STS.128 [UR4+0x386a0], R28 ;  /* 0x0386a01cff007988 */ /* 0x0105ee0008000c04 */
[----:B------:R-:W5:Y:S08]  /*a9e0*/  LDC.64 R22, c[0x0][0x448] ;  /* 0x00011200ff167b82 */ /* 0x000f700000000a00 */
[----:B------:R-:W4:Y:S01]  /*a9f0*/  LDC.64 R12, c[0x0][0x450] ;  /* 0x00011400ff0c7b82 */ /* 0x000f220000000a00 */
[----:B---3--:R2:W-:Y:S07]  /*aa00*/  STS.128 [UR4+0x386b0], R24 ;  /* 0x0386b018ff007988 */ /* 0x0085ee0008000c04 */
[----:B------:R-:W4:Y:S08]  /*aa10*/  LDC.64 R14, c[0x0][0x458] ;  /* 0x00011600ff0e7b82 */ /* 0x000f300000000a00 */
[----:B-1----:R-:W1:Y:S01]  /*aa20*/  LDC.64 R8, c[0x0][0x460] ;  /* 0x00011800ff087b82 */ /* 0x002e620000000a00 */
[----:B-----5:R2:W-:Y:S07]  /*aa30*/  STS.128 [UR4+0x386c0], R20 ;  /* 0x0386c014ff007988 */ /* 0x0205ee0008000c04 */
[----:B------:R-:W1:Y:S08]  /*aa40*/  LDC.64 R10, c[0x0][0x468] ;  /* 0x00011a00ff0a7b82 */ /* 0x000e700000000a00 */
[----:B------:R-:W3:Y:S01]  /*aa50*/  LDC.64 R4, c[0x0][0x470] ;  /* 0x00011c00ff047b82 */ /* 0x000ee20000000a00 */
[----:B----4-:R2:W-:Y:S07]  /*aa60*/  STS.128 [UR4+0x386d0], R12 ;  /* 0x0386d00cff007988 */ /* 0x0105ee0008000c04 */
[----:B------:R-:W3:Y:S01]  /*aa70*/  LDC.64 R6, c[0x0][0x478] ;  /* 0x00011e00ff067b82 */ /* 0x000ee20000000a00 */
[----:B-1----:R2:W-:Y:S04]  /*aa80*/  STS.128 [UR4+0x386e0], R8 ;  /* 0x0386e008ff007988 */ /* 0x0025e80008000c04 */
[----:B---3--:R2:W-:Y:S02]  /*aa90*/  STS.128 [UR4+0x386f0], R4 ;  /* 0x0386f004ff007988 */ /* 0x0085e40008000c04 */
.L_x_197:
[----:B--2---:R-:W-:Y:S05]  /*aaa0*/  BSYNC B0 ;  /* 0x0000000000007941 */ /* 0x004fea0003800000 */
.L_x_196:
[----:B------:R-:W-:Y:S01]  /*aab0*/  ELECT P0, URZ, PT ;  /* 0x00000000003f782f */ /* 0x000fe20003800000 */
[----:B------:R-:W-:Y:S01]  /*aac0*/  NOP ;  /* 0x0000000000007918 */ /* 0x000fe20000000000 */
[----:B------:R-:W-:Y:S11]  /*aad0*/  BSSY B0, `(.L_x_198) ;  /* 0x0000052000007945 */ /* 0x000ff60003800000 */
[----:B------:R-:W-:Y:S05]  /*aae0*/  @!P0 BRA `(.L_x_199) ;  /* 0x0000000400408947 */ /* 0x000fea0003800000 */
[C---:B------:R-:W-:Y:S01]  /*aaf0*/  IMAD.SHL.U32 R20, R18.reuse, 0x8, RZ ;  /* 0x0000000812147824 */ /* 0x040fe200078e00ff */
[----:B------:R-:W-:Y:S01]  /*ab00*/  ULDC.64 UR4, c[0x0][0x518] ;  /* 0x0001460000047ab9 */ /* 0x000fe20000000a00 */
[----:B------:R-:W-:Y:S01]  /*ab10*/  ULDC.64 UR6, c[0x0][0x528] ;  /* 0x00014a0000067ab9 */ /* 0x000fe20000000a00 */
[----:B------:R-:W-:Y:S02]  /*ab20*/  SHF.L.U64.HI R3, R18, 0x3, R3 ;  /* 0x0000000312037819 */ /* 0x000fe40000010203 */
[C---:B------:R-:W-:Y:S02]  /*ab30*/  IADD3 R6, P0, R20.reuse, UR4, RZ ;  /* 0x0000000414067c10 */ /* 0x040fe4000ff1e0ff */
[----:B------:R-:W-:Y:S02]  /*ab40*/  IADD3 R4, P1, R20, UR6, RZ ;  /* 0x0000000614047c10 */ /* 0x000fe4000ff3e0ff */
[C---:B------:R-:W-:Y:S01]  /*ab50*/  IADD3.X R7, R3.reuse, UR5, RZ, P0, !PT ;  /* 0x0000000503077c10 */ /* 0x040fe200087fe4ff */
[----:B------:R-:W-:Y:S01]  /*ab60*/  ULDC.64 UR4, c[0x0][0x510] ;  /* 0x0001440000047ab9 */ /* 0x000fe20000000a00 */
[----:B------:R-:W-:Y:S01]  /*ab70*/  IADD3.X R5, R3, UR7, RZ, P1, !PT ;  /* 0x0000000703057c10 */ /* 0x000fe20008ffe4ff */
[----:B------:R-:W-:-:S03]  /*ab80*/  ULDC.64 UR6, c[0x0][0x520] ;  /* 0x0001480000067ab9 */ /* 0x000fc60000000a00 */
[----:B------:R-:W2:Y:S04]  /*ab90*/  LDG.E.64 R6, desc[UR58][R6.64] ;  /* 0x0000003a06067981 */ /* 0x000ea8000c1e1b00 */
[----:B------:R-:W4:Y:S01]  /*aba0*/  LDG.E.64 R4, desc[UR58][R4.64] ;  /* 0x0000003a04047981 */ /* 0x000f22000c1e1b00 */
[C---:B------:R-:W-:Y:S02]  /*abb0*/  IADD3 R22, P0, R20.reuse, UR4, RZ ;  /* 0x0000000414167c10 */ /* 0x040fe4000ff1e0ff */
[----:B------:R-:W-:Y:S02]  /*abc0*/  IADD3 R20, P1, R20, UR6, RZ ;  /* 0x0000000614147c10 */ /* 0x000fe4000ff3e0ff */
[C---:B------:R-:W-:Y:S02]  /*abd0*/  IADD3.X R23, R3.reuse, UR5, RZ, P0, !PT ;  /* 0x0000000503177c10 */ /* 0x040fe400087fe4ff */
[----:B------:R-:W-:-:S04]  /*abe0*/  IADD3.X R21, R3, UR7, RZ, P1, !PT ;  /* 0x0000000703157c10 */ /* 0x000fc80008ffe4ff */
[----:B------:R-:W5:Y:S04]  /*abf0*/  LDG.E.64 R22, desc[UR58][R22.64] ;  /* 0x0000003a16167981 */ /* 0x000f68000c1e1b00 */
[----:B------:R-:W3:Y:S01]  /*ac00*/  LDG.E.64 R20, desc[UR58][R20.64] ;  /* 0x0000003a14147981 */ /* 0x000ee2000c1e1b00 */
[----:B------:R-:W-:Y:S01]  /*ac10*/  UMOV UR4, 0x400 ;  /* 0x0000040000047882 */ /* 0x000fe20000000000 */
[----:B------:R-:W-:Y:S01]  /*ac20*/  VIADD R13, R0, 0xffffffff ;  /* 0xffffffff000d7836 */ /* 0x000fe20000000000 */
[----:B------:R-:W-:Y:S01]  /*ac30*/  ULEA UR4, UR42, UR4, 0x18 ;  /* 0x000000042a047291 */ /* 0x000fe2000f8ec03f */
[----:B------:R-:W-:-:S03]  /*ac40*/  CS2R R14, SRZ ;  /* 0x00000000000e7805 */ /* 0x000fc6000001ff00 */
[----:B------:R-:W-:Y:S02]  /*ac50*/  UIADD3 UR6, UR4, 0x38680, URZ ;  /* 0x0003868004067890 */ /* 0x000fe4000fffe03f */
[----:B------:R-:W-:-:S03]  /*ac60*/  UIADD3 UR5, UR4, 0x38600, URZ ;  /* 0x0003860004057890 */ /* 0x000fc6000fffe03f */
[----:B------:R-:W1:Y:S01]  /*ac70*/  LDS R8, [UR4+0x3861c] ;  /* 0x03861c04ff087984 */ /* 0x000e620008000800 */
[----:B------:R-:W-:Y:S02]  /*ac80*/  IMAD.U32 R26, RZ, RZ, UR6 ;  /* 0x00000006ff1a7e24 */ /* 0x000fe4000f8e00ff */
[----:B------:R-:W-:Y:S01]  /*ac90*/  MOV R24, UR5 ;  /* 0x0000000500187c02 */ /* 0x000fe20008000f00 */
[----:B------:R-:W5:Y:S02]  /*aca0*/  LDS R9, [UR4+0x3869c] ;  /* 0x03869c04ff097984 */ /* 0x000f640008000800 */
[----:B------:R-:W-:Y:S02]  /*acb0*/  SHF.R.U64 R26, R26, 0x4, RZ ;  /* 0x000000041a1a7819 */ /* 0x000fe400000012ff */
[----:B------:R-:W-:Y:S01]  /*acc0*/  SHF.R.U64 R24, R24, 0x4, RZ ;  /* 0x0000000418187819 */ /* 0x000fe200000012ff */
[----:B------:R-:W-:Y:S04]  /*acd0*/  STS [UR4+0x38630], RZ ;  /* 0x038630ffff007988 */ /* 0x000fe80008000804 */
[----:B------:R-:W-:Y:S04]  /*ace0*/  STS [UR4+0x38610], R24 ;  /* 0x03861018ff007988 */ /* 0x000fe80008000804 */
[----:B------:R-:W-:Y:S04]  /*acf0*/  STS [UR4+0x38614], R24 ;  /* 0x03861418ff007988 */ /* 0x000fe80008000804 */
[----:B------:R-:W-:Y:S04]  /*ad00*/  STS [UR4+0x38690], R26 ;  /* 0x0386901aff007988 */ /* 0x000fe80008000804 */
[----:B------:R-:W-:Y:S04]  /*ad10*/  STS [UR4+0x38694], R26 ;  /* 0x0386941aff007988 */ /* 0x000fe80008000804 */
[----:B------:R-:W-:Y:S01]  /*ad20*/  STS [UR4+0x386b0], RZ ;  /* 0x0386b0ffff007988 */ /* 0x000fe20008000804 */
[----:B--2---:R-:W-:-:S02]  /*ad30*/  SHF.L.U64.HI R7, R6, 0x1, R7 ;  /* 0x0000000106077819 */ /* 0x004fc40000010207 */
[C---:B----4-:R-:W-:Y:S01]  /*ad40*/  SHF.L.U64.HI R3, R4.reuse, 0x1, R5 ;  /* 0x0000000104037819 */ /* 0x050fe20000010205 */
[----:B------:R-:W-:Y:S01]  /*ad50*/  IMAD.SHL.U32 R0, R4, 0x2, RZ ;  /* 0x0000000204007824 */ /* 0x000fe200078e00ff */
[----:B------:R-:W-:Y:S02]  /*ad60*/  LOP3.LUT R5, R7, 0x1fffffff, RZ, 0xc0, !PT ;  /* 0x1fffffff07057812 */ /* 0x000fe400078ec0ff */
[----:B------:R-:W-:Y:S02]  /*ad70*/  LOP3.LUT R3, R3, 0x1fffffff, RZ, 0xc0, !PT ;  /* 0x1fffffff03037812 */ /* 0x000fe400078ec0ff */
[----:B------:R-:W-:Y:S02]  /*ad80*/  SHF.R.U32.HI R7, RZ, 0x4, R5 ;  /* 0x00000004ff077819 */ /* 0x000fe40000011605 */
[----:B------:R-:W-:Y:S02]  /*ad90*/  SHF.R.U32.HI R10, RZ, 0x4, R3 ;  /* 0x00000004ff0a7819 */ /* 0x000fe40000011603 */
[----:B-1----:R-:W-:Y:S01]  /*ada0*/  LOP3.LUT R8, R8, 0xf, R7, 0xb8, !PT ;  /* 0x0000000f08087812 */ /* 0x002fe200078eb807 */
[----:B-----5:R-:W-:Y:S01]  /*adb0*/  STS.64 [UR4+0x38600], R22 ;  /* 0x03860016ff007988 */ /* 0x020fe20008000a04 */
[----:B------:R-:W-:-:S02]  /*adc0*/  LOP3.LUT R9, R9, 0xf, R10, 0xb8, !PT ;  /* 0x0000000f09097812 */ /* 0x000fc400078eb80a */
[----:B------:R-:W-:Y:S01]  /*add0*/  LOP3.LUT R0, R0, 0xfffffffe, RZ, 0xc0, !PT ;  /* 0xfffffffe00007812 */ /* 0x000fe200078ec0ff */
[----:B------:R1:W-:Y:S03]  /*ade0*/  STS [UR4+0x3861c], R8 ;  /* 0x03861c08ff007988 */ /* 0x0003e60008000804 */
[----:B------:R-:W-:Y:S01]  /*adf0*/  SHF.R.U64 R3, R0, 0x4, R3 ;  /* 0x0000000400037819 */ /* 0x000fe20000001203 */
[----:B------:R2:W-:Y:S04]  /*ae00*/  STS [UR4+0x3869c], R9 ;  /* 0x03869c09ff007988 */ /* 0x0005e80008000804 */
[----:B------:R-:W4:Y:S01]  /*ae10*/  LDS R7, [UR4+0x3861c] ;  /* 0x03861c04ff077984 */ /* 0x000f220008000800 */
[----:B-1----:R-:W-:-:S03]  /*ae20*/  VIADD R8, R36, 0xffffffff ;  /* 0xffffffff24087836 */ /* 0x002fc60000000000 */
[----:B------:R-:W1:Y:S01]  /*ae30*/  LDS R10, [UR4+0x3869c] ;  /* 0x03869c04ff0a7984 */ /* 0x000e620008000800 */
[----:B--2---:R-:W-:Y:S02]  /*ae40*/  VIADD R9, R2, 0xffffffff ;  /* 0xffffffff02097836 */ /* 0x004fe40000000000 */
[----:B------:R-:W-:Y:S01]  /*ae50*/  IMAD.SHL.U32 R2, R6, 0x2, RZ ;  /* 0x0000000206027824 */ /* 0x000fe200078e00ff */
[----:B---3--:R-:W-:Y:S01]  /*ae60*/  STS.64 [UR4+0x38680], R20 ;  /* 0x03868014ff007988 */ /* 0x008fe20008000a04 */
[----:B------:R-:W-:-:S03]  /*ae70*/  IMAD.MOV.U32 R12, RZ, RZ, R8 ;  /* 0x000000ffff0c7224 */ /* 0x000fc600078e0008 */
[----:B------:R-:W-:Y:S01]  /*ae80*/  LOP3.LUT R2, R2, 0xfffffffe, RZ, 0xc0, !PT ;  /* 0xfffffffe02027812 */ /* 0x000fe200078ec0ff */
[----:B------:R-:W-:Y:S03]  /*ae90*/  STS [UR4+0x3868c], R3 ;  /* 0x03868c03ff007988 */ /* 0x000fe60008000804 */
[----:B------:R-:W-:Y:S01]  /*aea0*/  SHF.R.U64 R5, R2, 0x4, R5 ;  /* 0x0000000402057819 */ /* 0x000fe20000001205 */
[----:B------:R-:W-:Y:S04]  /*aeb0*/  STS.128 [UR4+0x386a0], R12 ;  /* 0x0386a00cff007988 */ /* 0x000fe80008000c04 */
[----:B------:R-:W-:Y:S01]  /*aec0*/  STS [UR4+0x3860c], R5 ;  /* 0x03860c05ff007988 */ /* 0x000fe20008000804 */
[----:B----4-:R-:W-:-:S02]  /*aed0*/  LOP3.LUT R7, R7, 0xf0, RZ, 0xb8, !PT ;  /* 0x000000f007077812 */ /* 0x010fc400078eb8ff */
[----:B-1----:R-:W-:-:S03]  /*aee0*/  LOP3.LUT R10, R10, 0xf0, RZ, 0xb8, !PT ;  /* 0x000000f00a0a7812 */ /* 0x002fc600078eb8ff */
[----:B------:R-:W-:Y:S04]  /*aef0*/  STS [UR4+0x3861c], R7 ;  /* 0x03861c07ff007988 */ /* 0x000fe80008000804 */
[----:B------:R1:W-:Y:S04]  /*af00*/  STS [UR4+0x3869c], R10 ;  /* 0x03869c0aff007988 */ /* 0x0003e80008000804 */
[----:B------:R-:W2:Y:S04]  /*af10*/  LDS R25, [UR4+0x3861c] ;  /* 0x03861c04ff197984 */ /* 0x000ea80008000800 */
[----:B------:R-:W3:Y:S01]  /*af20*/  LDS R27, [UR4+0x3869c] ;  /* 0x03869c04ff1b7984 */ /* 0x000ee20008000800 */
[----:B-1----:R-:W-:-:S05]  /*af30*/  CS2R R10, SRZ ;  /* 0x00000000000a7805 */ /* 0x002fca000001ff00 */
[----:B------:R-:W-:Y:S01]  /*af40*/  STS.128 [UR4+0x38620], R8 ;  /* 0x03862008ff007988 */ /* 0x000fe20008000c04 */
[----:B--2---:R-:W-:Y:S02]  /*af50*/  LOP3.LUT R25, R25, 0xf00, RZ, 0xb8, !PT ;  /* 0x00000f0019197812 */ /* 0x004fe400078eb8ff */
[----:B---3--:R-:W-:-:S03]  /*af60*/  LOP3.LUT R27, R27, 0xf00, RZ, 0xb8, !PT ;  /* 0x00000f001b1b7812 */ /* 0x008fc600078eb8ff */
[----:B------:R-:W-:Y:S04]  /*af70*/  STS.64 [UR4+0x38618], R24 ;  /* 0x03861818ff007988 */ /* 0x000fe80008000a04 */
[----:B------:R-:W-:Y:S04]  /*af80*/  STS.64 [UR4+0x38698], R26 ;  /* 0x0386981aff007988 */ /* 0x000fe80008000a04 */
[----:B------:R-:W1:Y:S04]  /*af90*/  LDS R7, [UR4+0x3861c] ;  /* 0x03861c04ff077984 */ /* 0x000e680008000800 */
[----:B------:R-:W2:Y:S01]  /*afa0*/  LDS R28, [UR4+0x3869c] ;  /* 0x03869c04ff1c7984 */ /* 0x000ea20008000800 */
[----:B-1----:R-:W-:-:S02]  /*afb0*/  LOP3.LUT R0, R7, 0xf000, RZ, 0xb8, !PT ;  /* 0x0000f00007007812 */ /* 0x002fc400078eb8ff */
[----:B--2---:R-:W-:-:S03]  /*afc0*/  LOP3.LUT R2, R28, 0xf000, RZ, 0xb8, !PT ;  /* 0x0000f0001c027812 */ /* 0x004fc600078eb8ff */
[----:B------:R1:W-:Y:S04]  /*afd0*/  STS [UR4+0x3861c], R0 ;  /* 0x03861c00ff007988 */ /* 0x0003e80008000804 */
[----:B------:R1:W-:Y:S02]  /*afe0*/  STS [UR4+0x3869c], R2 ;  /* 0x03869c02ff007988 */ /* 0x0003e40008000804 */
.L_x_199:
[----:B------:R-:W-:Y:S05]  /*aff0*/  BSYNC B0 ;  /* 0x0000000000007941 */ /* 0x000fea0003800000 */
.L_x_198:
[----:B------:R-:W-:Y:S01]  /*b000*/  ELECT P0, URZ, PT ;  /* 0x00000000003f782f */ /* 0x000fe20003800000 */
[----:B------:R-:W-:Y:S01]  /*b010*/  NOP ;  /* 0x0000000000007918 */ /* 0x000fe20000000000 */
[----:B------:R-:W-:Y:S11]  /*b020*/  BSSY B0, `(.L_x_200) ;  /* 0x0000004000007945 */ /* 0x000ff60003800000 */
[----:B------:R-:W-:Y:S05]  /*b030*/  @!P0 BRA `(.L_x_201) ;  /* 0x0000000000088947 */ /* 0x000fea0003800000 */
[----:B------:R0:W-:Y:S01]  /*b040*/  UTMACMDFLUSH ;  /* 0x00000000000079b7 */ /* 0x0001e20000000000 */
[----:B------:R-:W-:-:S04]  /*b050*/  DEPBAR.LE SB0, 0x0 ;  /* 0x000080000000791a */ /* 0x000fc80000000000 */
.L_x_201:
[----:B------:R-:W-:Y:S05]  /*b060*/  BSYNC B0 ;  /* 0x0000000000007941 */ /* 0x000fea0003800000 */
.L_x_200:
[----:B------:R-:W-:Y:S01]  /*b070*/  UMOV UR4, 0x400 ;  /* 0x0000040000047882 */ /* 0x000fe20000000000 */
[----:B---3--:R-:W-:Y:S01]  /*b080*/  IMAD.SHL.U32 R37, R37, 0x4, RZ ;  /* 0x0000000425257824 */ /* 0x008fe200078e00ff */
[----:B------:R-:W-:Y:S01]  /*b090*/  ULEA UR17, UR42, UR4, 0x18 ;  /* 0x000000042a117291 */ /* 0x000fe2000f8ec03f */
[----:B------:R-:W-:-:S03]  /*b0a0*/  ULDC UR14, c[0x0][0x884] ;  /* 0x00022100000e7ab9 */ /* 0x000fc60000000800 */
[----:B------:R-:W-:Y:S01]  /*b0b0*/  UIADD3 UR20, UR17, 0x38600, URZ ;  /* 0x0003860011147890 */ /* 0x000fe2000fffe03f */
[----:B------:R-:W-:Y:S01]  /*b0c0*/  IADD3 R4, P0, R37, UR12, RZ ;  /* 0x0000000c25047c10 */ /* 0x000fe2000ff1e0ff */
[----:B------:R-:W-:Y:S01]  /*b0d0*/  UIMAD.WIDE UR14, UR14, 0x80, UR12 ;  /* 0x000000800e0e78a5 */ /* 0x000fe2000f8e020c */
[----:B------:R-:W-:-:S03]  /*b0e0*/  IMAD.MOV.U32 R6, RZ, RZ, 0x1 ;  /* 0x00000001ff067424 */ /* 0x000fc600078e00ff */
[----:B------:R-:W-:Y:S02]  /*b0f0*/  IMAD.X R5, RZ, RZ, UR13, P0 ;  /* 0x0000000dff057e24 */ /* 0x000fe400080e06ff */
[----:B-1----:R-:W-:Y:S01]  /*b100*/  IADD3 R2, P1, R37, UR14, RZ ;  /* 0x0000000e25027c10 */ /* 0x002fe2000ff3e0ff */
[----:B------:R-:W1:Y:S04]  /*b110*/  LDS R7, [R37+UR20] ;  /* 0x0000001425077984 */ /* 0x000e680008000800 */
[----:B------:R-:W2:Y:S01]  /*b120*/  LDS R9, [R37+UR20+0x80] ;  /* 0x0000801425097984 */ /* 0x000ea20008000800 */
[----:B------:R-:W-:Y:S01]  /*b130*/  IMAD.X R3, RZ, RZ, UR15, P1 ;  /* 0x0000000fff037e24 */ /* 0x000fe200088e06ff */
[----:B------:R-:W-:Y:S01]  /*b140*/  MOV R8, 0x1 ;  /* 0x0000000100087802 */ /* 0x000fe20000000f00 */
[----:B------:R-:W-:Y:S01]  /*b150*/  BSSY B0, `(.L_x_202) ;  /* 0x00000ef000007945 */ /* 0x000fe20003800000 */
[----:B------:R-:W-:Y:S01]  /*b160*/  USHF.L.U32 UR4, UR42, 0x7, URZ ;  /* 0x000000072a047899 */ /* 0x000fe2000800063f */
[----:B------:R-:W-:-:S02]  /*b170*/  IMAD.MOV.U32 R0, RZ, RZ, RZ ;  /* 0x000000ffff007224 */ /* 0x000fc400078e00ff */
[----:B------:R-:W-:Y:S02]  /*b180*/  IMAD.MOV.U32 R20, RZ, RZ, 0x1 ;  /* 0x00000001ff147424 */ /* 0x000fe400078e00ff */
[----:B------:R-:W-:Y:S02]  /*b190*/  IMAD.MOV.U32 R21, RZ, RZ, RZ ;  /* 0x000000ffff157224 */ /* 0x000fe400078e00ff */
[----:B------:R-:W-:Y:S01]  /*b1a0*/  IMAD.MOV.U32 R22, RZ, RZ, RZ ;  /* 0x000000ffff167224 */ /* 0x000fe200078e00ff */
[----:B------:R-:W-:Y:S02]  /*b1b0*/  USHF.L.U32 UR18, UR42, 0xd, URZ ;  /* 0x0000000d2a127899 */ /* 0x000fe4000800063f */
[----:B------:R-:W-:Y:S02]  /*b1c0*/  ULOP3.LUT UR22, UR54, 0x1, URZ, 0xfc, !UPT ;  /* 0x0000000136167892 */ /* 0x000fe4000f8efc3f */
[----:B------:R-:W-:Y:S02]  /*b1d0*/  ULOP3.LUT UR19, UR53, 0x2, URZ, 0xfc, !UPT ;  /* 0x0000000235137892 */ /* 0x000fe4000f8efc3f */
[----:B------:R-:W-:-:S02]  /*b1e0*/  ULOP3.LUT UR16, UR4, 0x80, URZ, 0xc0, !UPT ;  /* 0x0000008004107892 */ /* 0x000fc4000f8ec03f */
[----:B------:R-:W-:Y:S01]  /*b1f0*/  UIADD3 UR21, UR17, 0x38680, URZ ;  /* 0x0003868011157890 */ /* 0x000fe2000fffe03f */
[----:B-1----:R-:W5:Y:S04]  /*b200*/  ATOMG.E.EXCH.STRONG.GPU PT, RZ, [R4], R7 ;  /* 0x0000000704ff73a8 */ /* 0x002f6800041ee100 */
[----:B--2---:R1:W5:Y:S02]  /*b210*/  ATOMG.E.EXCH.STRONG.GPU PT, RZ, [R2], R9 ;  /* 0x0000000902ff73a8 */ /* 0x00436400041ee100 */
[----:B-1----:R-:W-:Y:S02]  /*b220*/  PRMT R2, R6, 0x7610, R2 ;  /* 0x0000761006027816 */ /* 0x002fe40000000002 */
[----:B------:R-:W-:-:S07]  /*b230*/  PRMT R3, R8, 0x7610, R3 ;  /* 0x0000761008037816 */ /* 0x000fce0000000003 */
.L_x_221:
[----:B------:R-:W-:Y:S01]  /*b240*/  LOP3.LUT P0, RZ, R3, 0xff, RZ, 0xc0, !PT ;  /* 0x000000ff03ff7812 */ /* 0x000fe2000780c0ff */
[----:B-----5:R-:W-:Y:S01]  /*b250*/  VIADD R4, R36, 0x3f ;  /* 0x0000003f24047836 */ /* 0x020fe20000000000 */
[----:B------:R-:W-:Y:S05]  /*b260*/  YIELD ;  /* 0x0000000000007946 */ /* 0x000fea0003800000 */
[----:B------:R-:W-:Y:S01]  /*b270*/  SHF.R.S32.HI R5, RZ, 0x1f, R4 ;  /* 0x0000001fff057819 */ /* 0x000fe20000011404 */
[----:B------:R-:W-:Y:S03]  /*b280*/  BSSY B1, `(.L_x_203) ;  /* 0x0000008000017945 */ /* 0x000fe60003800000 */
[----:B------:R-:W-:-:S02]  /*b290*/  LEA.HI R5, R5, R4, RZ, 0x6 ;  /* 0x0000000405057211 */ /* 0x000fc400078f30ff */
[----:B------:R-:W-:Y:S05]  /*b2a0*/  @!P0 BRA `(.L_x_204) ;  /* 0x0000000000148947 */ /* 0x000fea0003800000 */
[----:B------:R-:W-:-:S04]  /*b2b0*/  DEPBAR {5,4,3,2,1,0} ;  /* 0x0000003f0000791a */ /* 0x000fc80000000000 */
[----:B------:R1:W-:Y:S01]  /*b2c0*/  UTMACCTL.IV [UR12] ;  /* 0x000000000c0079b9 */ /* 0x0003e20008000000 */
[----:B------:R-:W-:-:S04]  /*b2d0*/  DEPBAR {5,4,3,2,1,0} ;  /* 0x0000003f0000791a */ /* 0x000fc80000000000 */
[----:B------:R1:W-:Y:S02]  /*b2e0*/  UTMACCTL.IV [UR14] ;  /* 0x000000000e0079b9 */ /* 0x0003e40008000000 */
[----:B-1----:R-:W-:Y:S01]  /*b2f0*/  NOP ;  /* 0x0000000000007918 */ /* 0x002fe20000000000 */
.L_x_204:
[----:B------:R-:W-:Y:S05]  /*b300*/  BSYNC B1 ;  /* 0x0000000000017941 */ /* 0x000fea0003800000 */
.L_x_203:
[----:B------:R-:W-:Y:S01]  /*b310*/  UMOV UR4, 0xffffffff ;  /* 0xffffffff00047882 */ /* 0x000fe20000000000 */
[----:B------:R-:W-:Y:S02]  /*b320*/  SHF.R.S32.HI R7, RZ, 0x6, R5 ;  /* 0x00000006ff077819 */ /* 0x000fe40000011405 */
[----:B------:R-:W-:Y:S05]  /*b330*/  BRA.DIV UR4, `(.L_x_205) ;  /* 0x0000003e04247947 */ /* 0x000fea000b800000 */
[----:B-----5:R-:W-:-:S13]  /*b340*/  ELECT P6, URZ, PT ;  /* 0x00000000003f782f */ /* 0x020fda00038c0000 */
.L_x_293:
[----:B------:R-:W-:Y:S01]  /*b350*/  ISETP.LT.OR P6, PT, R36, 0x1, !P6 ;  /* 0x000000012400780c */ /* 0x000fe200077c1670 */
[----:B------:R-:W-:-:S12]  /*b360*/  BSSY B1, `(.L_x_206) ;  /* 0x0000030000017945 */ /* 0x000fd80003800000 */
[----:B------:R-:W-:Y:S05]  /*b370*/  @P6 BRA `(.L_x_207) ;  /* 0x0000000000b86947 */ /* 0x000fea0003800000 */
[----:B------:R-:W-:Y:S01]  /*b380*/  LEA R17, R17, UR16, 0x8 ;  /* 0x0000001011117c11 */ /* 0x000fe2000f8e40ff */
[----:B------:R-:W-:Y:S02]  /*b390*/  IMAD.SHL.U32 R16, R16, 0x80, RZ ;  /* 0x0000008010107824 */ /* 0x000fe400078e00ff */
[----:B------:R-:W-:Y:S02]  /*b3a0*/  VIADD R9, R7, 0x1 ;  /* 0x0000000107097836 */ /* 0x000fe40000000000 */
[----:B------:R-:W-:Y:S02]  /*b3b0*/  IMAD.MOV.U32 R10, RZ, RZ, RZ ;  /* 0x000000ffff0a7224 */ /* 0x000fe400078e00ff */
[----:B------:R-:W-:Y:S02]  /*b3c0*/  IMAD.MOV.U32 R3, RZ, RZ, R20 ;  /* 0x000000ffff037224 */ /* 0x000fe400078e0014 */
[----:B------:R-:W-:-:S07]  /*b3d0*/  IMAD.MOV.U32 R4, RZ, RZ, R0 ;  /* 0x000000ffff047224 */ /* 0x000fce00078e0000 */
.L_x_210:
[----:B-1----:R-:W-:Y:S01]  /*b3e0*/  LEA R8, R4, UR17, 0x3 ;  /* 0x0000001104087c11 */ /* 0x002fe2000f8e18ff */
[----:B------:R-:W-:Y:S05]  /*b3f0*/  YIELD ;  /* 0x0000000000007946 */ /* 0x000fea0003800000 */
[----:B------:R-:W-:Y:S02]  /*b400*/  SHF.L.U32 R5, R3, 0x1f, RZ ;  /* 0x0000001f03057819 */ /* 0x000fe400000006ff */
[----:B------:R-:W-:Y:S02]  /*b410*/  LOP3.LUT P1, RZ, R19, 0x7f, RZ, 0xc0, !PT ;  /* 0x0000007f13ff7812 */ /* 0x000fe4000782c0ff */
[----:B------:R-:W1:Y:S11]  /*b420*/  SYNCS.PHASECHK.TRANS64.TRYWAIT P0, [R8+URZ+0x384a0], R5 ;  /* 0x0384a005080075a7 */ /* 0x000e76000800017f */
[----:B------:R-:W2:Y:S01]  /*b430*/  @!P1 LDC R6, c[0x0][0x500] ;  /* 0x00014000ff069b82 */ /* 0x000ea20000000800 */
[----:B-1----:R-:W-:Y:S05]  /*b440*/  @!P0 BRA `(.L_x_208) ;  /* 0x0000003c00008947 */ /* 0x002fea0003800000 */
.L_x_294:
[----:B------:R-:W-:Y:S01]  /*b450*/  UPRMT UR4, UR19, 0x9910, URZ ;  /* 0x0000991013047896 */ /* 0x000fe2000800003f */
[----:B--2---:R2:W-:Y:S03]  /*b460*/  @!P1 SYNCS.ARRIVE.TRANS64 RZ, [R8+URZ+0x38480], R6 ;  /* 0x0384800608ff99a7 */ /* 0x0045e6000800003f */
[----:B------:R-:W-:-:S06]  /*b470*/  UISETP.NE.AND UP0, UPT, UR4, 0x2, UPT ;  /* 0x000000020400788c */ /* 0x000fcc000bf05270 */
[----:B------:R-:W-:-:S13]  /*b480*/  PLOP3.LUT P0, PT, PT, PT, UP0, 0x80, 0x0 ;  /* 0x000000000000781c */ /* 0x000fda0003f0f008 */
[----:B--2---:R-:W-:Y:S05]  /*b490*/  @P0 BRA `(.L_x_209) ;  /* 0x0000000000040947 */ /* 0x004fea0003800000 */
[----:B------:R-:W-:Y:S01]  /*b4a0*/  BPT.TRAP 0x1 ;  /* 0x000000040000795c */ /* 0x000fe20000300000 */
.L_x_209:
[----:B------:R-:W-:Y:S01]  /*b4b0*/  R2UR UR8, R4 ;  /* 0x00000000040872ca */ /* 0x000fe200000e0000 */
[----:B------:R-:W-:Y:S01]  /*b4c0*/  VIADD R9, R9, 0xffffffff ;  /* 0xffffffff09097836 */ /* 0x000fe20000000000 */
[----:B------:R-:W-:Y:S01]  /*b4d0*/  R2UR UR9, R8 ;  /* 0x00000000080972ca */ /* 0x000fe200000e0000 */
[----:B------:R-:W-:Y:S01]  /*b4e0*/  VIADD R4, R4, 0x1 ;  /* 0x0000000104047836 */ /* 0x000fe20000000000 */
[----:B------:R-:W-:Y:S01]  /*b4f0*/  R2UR UR10, R10 ;  /* 0x000000000a0a72ca */ /* 0x000fe200000e0000 */
[----:B------:R-:W-:Y:S01]  /*b500*/  UMOV UR24, 0x0 ;  /* 0x0000000000187882 */ /* 0x000fe20000000000 */
[----:B------:R-:W-:Y:S01]  /*b510*/  R2UR UR11, R16 ;  /* 0x00000000100b72ca */ /* 0x000fe200000e0000 */
[----:B------:R-:W-:Y:S01]  /*b520*/  UMOV UR25, 0x10000000 ;  /* 0x1000000000197882 */ /* 0x000fe20000000000 */
[----:B------:R-:W-:Y:S01]  /*b530*/  R2UR UR7, R17 ;  /* 0x00000000110772ca */ /* 0x000fe200000e0000 */
[----:B------:R-:W-:Y:S01]  /*b540*/  UMOV UR23, 0x30000 ;  /* 0x0003000000177882 */ /* 0x000fe20000000000 */
[----:B------:R-:W-:Y:S01]  /*b550*/  ISETP.GT.AND P1, PT, R9, 0x1, PT ;  /* 0x000000010900780c */ /* 0x000fe20003f24270 */
[----:B------:R-:W-:Y:S01]  /*b560*/  VIADD R10, R10, 0x40 ;  /* 0x000000400a0a7836 */ /* 0x000fe20000000000 */
[----:B------:R-:W-:Y:S01]  /*b570*/  ISETP.NE.AND P0, PT, R4, 0x4, PT ;  /* 0x000000040400780c */ /* 0x000fe20003f05270 */
[----:B------:R-:W-:-:S02]  /*b580*/  USHF.L.U32 UR8, UR8, 0xe, URZ ;  /* 0x0000000e08087899 */ /* 0x000fc4000800063f */
[----:B------:R-:W-:Y:S01]  /*b590*/  UIADD3 UR9, UR9, 0x38480, URZ ;  /* 0x0003848009097890 */ /* 0x000fe2000fffe03f */
[----:B------:R-:W-:Y:S01]  /*b5a0*/  SEL R6, RZ, 0x1, P0 ;  /* 0x00000001ff067807 */ /* 0x000fe20000000000 */
[----:B------:R-:W-:Y:S01]  /*b5b0*/  ULOP3.LUT UR4, UR8, 0x2000, UR18, 0xf8, !UPT ;  /* 0x0000200008047892 */ /* 0x000fe2000f8ef812 */
[----:B------:R-:W-:Y:S01]  /*b5c0*/  SEL R4, R4, RZ, P0 ;  /* 0x000000ff04047207 */ /* 0x000fe20000000000 */
[----:B------:R-:W-:Y:S01]  /*b5d0*/  UIADD3 UR8, UR17, UR8, URZ ;  /* 0x0000000811087290 */ /* 0x000fe2000fffe03f */
[----:B------:R-:W-:Y:S01]  /*b5e0*/  LOP3.LUT R3, R3, R6, RZ, 0x3c, !PT ;  /* 0x0000000603037212 */ /* 0x000fe200078e3cff */
[----:B------:R-:W-:Y:S01]  /*b5f0*/  ULEA UR4, UR4, UR17, 0x1 ;  /* 0x0000001104047291 */ /* 0x000fe2000f8e083f */
[----:B------:R-:W-:Y:S01]  /*b600*/  UMOV UR6, UR10 ;  /* 0x0000000a00067c82 */ /* 0x000fe20008000000 */
[----:B------:R-:W-:Y:S02]  /*b610*/  UMOV UR5, UR9 ;  /* 0x0000000900057c82 */ /* 0x000fe40008000000 */
[----:B------:R-:W-:-:S03]  /*b620*/  UIADD3 UR4, UR4, 0x10000, URZ ;  /* 0x0001000004047890 */ /* 0x000fc6000fffe03f */
[----:B------:R2:W-:Y:S06]  /*b630*/  UTMALDG.2D [UR8], [UR12], desc[UR24] ;  /* 0x000018080c0075b4 */ /* 0x0005ec0008009000 */
[----:B------:R2:W-:Y:S02]  /*b640*/  UTMALDG.2D.MULTICAST [UR4], [UR14], UR23, desc[UR24] ;  /* 0x000018040e0073b4 */ /* 0x0005e40008009817 */
[----:B--2---:R-:W-:Y:S05]  /*b650*/  @P1 BRA `(.L_x_210) ;  /* 0xfffffffc00601947 */ /* 0x004fea000383ffff */
.L_x_207:
[----:B------:R-:W-:Y:S05]  /*b660*/  BSYNC B1 ;  /* 0x0000000000017941 */ /* 0x000fea0003800000 */
.L_x_206:
[----:B------:R-:W-:Y:S02]  /*b670*/  IADD3 R0, R7, R0, RZ ;  /* 0x0000000007007210 */ /* 0x000fe40007ffe0ff */
[----:B------:R-:W-:Y:S02]  /*b680*/  LOP3.LUT P0, RZ, R2, 0xff, RZ, 0xc0, !PT ;  /* 0x000000ff02ff7812 */ /* 0x000fe4000780c0ff */
[----:B------:R-:W-:-:S04]  /*b690*/  SHF.R.U32.HI R2, RZ, 0x2, R0 ;  /* 0x00000002ff027819 */ /* 0x000fc80000011600 */
[----:B------:R-:W-:-:S04]  /*b6a0*/  LOP3.LUT R2, R2, 0x1, RZ, 0xc0, !PT ;  /* 0x0000000102027812 */ /* 0x000fc800078ec0ff */
[----:B------:R-:W-:Y:S01]  /*b6b0*/  ISETP.NE.U32.AND P1, PT, R2, 0x1, PT ;  /* 0x000000010200780c */ /* 0x000fe20003f25070 */
[----:B------:R-:W-:Y:S02]  /*b6c0*/  IMAD.U32 R2, RZ, RZ, UR22 ;  /* 0x00000016ff027e24 */ /* 0x000fe4000f8e00ff */
[----:B------:R-:W-:Y:S01]  /*b6d0*/  @P0 SYNCS.ARRIVE.TRANS64.A1T0 RZ, [UR17+0x38508], RZ ;  /* 0x038508ffffff09a7 */ /* 0x000fe20008100011 */
[----:B------:R-:W-:Y:S02]  /*b6e0*/  ISETP.GT.U32.AND P0, PT, R0, 0x3, PT ;  /* 0x000000030000780c */ /* 0x000fe40003f04070 */
[----:B------:R-:W-:Y:S02]  /*b6f0*/  ISETP.NE.AND P2, PT, R2, 0x3, PT ;  /* 0x000000030200780c */ /* 0x000fe40003f45270 */
[C---:B------:R-:W-:Y:S02]  /*b700*/  ISETP.LT.U32.AND P0, PT, R7.reuse, 0x4, P0 ;  /* 0x000000040700780c */ /* 0x040fe40000701070 */
[----:B------:R-:W-:-:S02]  /*b710*/  ISETP.GT.U32.AND P1, PT, R7, 0x3, !P1 ;  /* 0x000000030700780c */ /* 0x000fc40004f24070 */
[----:B------:R-:W-:Y:S02]  /*b720*/  SEL R3, RZ, 0x1, !P0 ;  /* 0x00000001ff037807 */ /* 0x000fe40004000000 */
[----:B------:R-:W-:Y:S02]  /*b730*/  SEL R2, RZ, 0x1, !P1 ;  /* 0x00000001ff027807 */ /* 0x000fe40004800000 */
[----:B------:R-:W-:Y:S02]  /*b740*/  LOP3.LUT R0, R0, 0x3, RZ, 0xc0, !PT ;  /* 0x0000000300007812 */ /* 0x000fe400078ec0ff */
[----:B------:R-:W-:Y:S01]  /*b750*/  LOP3.LUT R20, R2, R20, R3, 0x96, !PT ;  /* 0x0000001402147212 */ /* 0x000fe200078e9603 */
[----:B------:R-:W-:Y:S06]  /*b760*/  @!P2 BRA `(.L_x_211) ;  /* 0x000000000004a947 */ /* 0x000fec0003800000 */
[----:B------:R-:W-:Y:S01]  /*b770*/  BPT.TRAP 0x1 ;  /* 0x000000040000795c */ /* 0x000fe20000300000 */
.L_x_211:
[C---:B------:R-:W-:Y:S01]  /*b780*/  LEA R3, R21.reuse, UR17, 0x3 ;  /* 0x0000001115037c11 */ /* 0x040fe2000f8e18ff */
[----:B------:R-:W-:Y:S01]  /*b790*/  BSSY B1, `(.L_x_212) ;  /* 0x0000005000017945 */ /* 0x000fe20003800000 */
[----:B------:R-:W-:Y:S02]  /*b7a0*/  SHF.L.U32 R2, R22, 0x1f, RZ ;  /* 0x0000001f16027819 */ /* 0x000fe400000006ff */
[----:B------:R-:W-:Y:S02]  /*b7b0*/  LEA R4, R21, UR17, 0x4 ;  /* 0x0000001115047c11 */ /* 0x000fe4000f8e20ff */
[----:B------:R-:W2:Y:S02]  /*b7c0*/  SYNCS.PHASECHK.TRANS64.TRYWAIT P0, [R3+URZ+0x38400], R2 ;  /* 0x03840002030075a7 */ /* 0x000ea4000800017f */
[----:B--2---:R-:W-:Y:S05]  /*b7d0*/  @!P0 BRA `(.L_x_213) ;  /* 0x0000003800308947 */ /* 0x004fea0003800000 */
.L_x_295:
[----:B------:R-:W-:Y:S05]  /*b7e0*/  BSYNC B1 ;  /* 0x0000000000017941 */ /* 0x000fea0003800000 */
.L_x_212:
[----:B-1----:R-:W1:Y:S01]  /*b7f0*/  LDS.128 R4, [R4+0x38510] ;  /* 0x0385100004047984 */ /* 0x002e620000000c00 */
[----:B------:R-:W-:Y:S01]  /*b800*/  @!PT LDS RZ, [RZ] ;  /* 0x00000000fffff984 */ /* 0x000fe20000000800 */
[----:B------:R-:W-:Y:S01]  /*b810*/  @!PT LDS RZ, [RZ] ;  /* 0x00000000fffff984 */ /* 0x000fe20000000800 */
[----:B------:R-:W-:Y:S01]  /*b820*/  @!PT LDS RZ, [RZ] ;  /* 0x00000000fffff984 */ /* 0x000fe20000000800 */
[----:B------:R-:W-:Y:S01]  /*b830*/  @!PT LDS RZ, [RZ] ;  /* 0x00000000fffff984 */ /* 0x000fe20000000800 */
[----:B------:R3:W-:Y:S06]  /*b840*/  MEMBAR.ALL.CTA ;  /* 0x0000000000007992 */ /* 0x0007ec0000008000 */
[----:B---3--:R-:W3:Y:S01]  /*b850*/  FENCE.VIEW.ASYNC.S ;  /* 0x00000000000073c6 */ /* 0x008ee20000000000 */
[----:B-1----:R-:W-:Y:S02]  /*b860*/  IMAD.MOV.U32 R17, RZ, RZ, R5 ;  /* 0x000000ffff117224 */ /* 0x002fe400078e0005 */
[----:B------:R-:W-:Y:S01]  /*b870*/  IMAD.MOV.U32 R16, RZ, RZ, R4 ;  /* 0x000000ffff107224 */ /* 0x000fe200078e0004 */
[----:B---3--:R-:W-:Y:S06]  /*b880*/  @!P2 BRA `(.L_x_214) ;  /* 0x000000000004a947 */ /* 0x008fec0003800000 */
[----:B------:R-:W-:Y:S01]  /*b890*/  BPT.TRAP 0x1 ;  /* 0x000000040000795c */ /* 0x000fe20000300000 */
.L_x_214:
[----:B------:R-:W1:Y:S01]  /*b8a0*/  S2R R5, SR_CgaCtaId ;  /* 0x0000000000057919 */ /* 0x000e620000008800 */
[----:B------:R-:W-:Y:S01]  /*b8b0*/  ISETP.NE.AND P0, PT, R7, RZ, PT ;  /* 0x000000ff0700720c */ /* 0x000fe20003f05270 */
[----:B--2---:R-:W-:Y:S01]  /*b8c0*/  VIADD R2, R3, 0x38440 ;  /* 0x0003844003027836 */ /* 0x004fe20000000000 */
[CC--:B------:R-:W-:Y:S02]  /*b8d0*/  ISETP.NE.AND P1, PT, R6.reuse, R18.reuse, PT ;  /* 0x000000120600720c */ /* 0x0c0fe40003f25270 */
[----:B------:R-:W-:Y:S02]  /*b8e0*/  ISETP.EQ.OR P0, PT, R6, R18, !P0 ;  /* 0x000000120600720c */ /* 0x000fe40004702670 */
[----:B-1----:R-:W-:-:S04]  /*b8f0*/  PRMT R2, R5, 0x654, R2 ;  /* 0x0000065405027816 */ /* 0x002fc80000000002 */
[----:B------:R1:W-:Y:S07]  /*b900*/  SYNCS.ARRIVE.TRANS64.RED.A1T0 RZ, [R2+URZ], RZ ;  /* 0x000000ff02ff79a7 */ /* 0x0003ee000810043f */
[----:B------:R-:W-:Y:S05]  /*b910*/  @P0 BRA `(.L_x_215) ;  /* 0x0000000400a40947 */ /* 0x000fea0003800000 */
[----:B-1----:R-:W1:Y:S02]  /*b920*/  LDC.64 R2, c[0x0][0x290] ;  /* 0x0000a400ff027b82 */ /* 0x002e640000000a00 */
[----:B-1----:R-:W-:-:S05]  /*b930*/  IMAD.WIDE R2, R6, 0xc, R2 ;  /* 0x0000000c06027825 */ /* 0x002fca00078e0202 */
[----:B------:R1:W5:Y:S01]  /*b940*/  LDG.E R36, desc[UR58][R2.64+0x8] ;  /* 0x0000083a02247981 */ /* 0x000362000c1e1900 */
[----:B------:R-:W-:-:S03]  /*b950*/  UMOV UR4, 0xffffffff ;  /* 0xffffffff00047882 */ /* 0x000fc60000000000 */
[----:B------:R-:W-:Y:S05]  /*b960*/  BRA.DIV UR4, `(.L_x_216) ;  /* 0x0000003604e07947 */ /* 0x000fea000b800000 */
[----:B------:R-:W-:-:S13]  /*b970*/  ELECT P6, URZ, PT ;  /* 0x00000000003f782f */ /* 0x000fda00038c0000 */
.L_x_298:
[----:B------:R-:W-:Y:S04]  /*b980*/  BSSY B1, `(.L_x_217) ;  /* 0x000004f000017945 */ /* 0x000fe80003800000 */
[----:B------:R-:W-:Y:S05]  /*b990*/  @!P6 BRA `(.L_x_218) ;  /* 0x000000040034e947 */ /* 0x000fea0003800000 */
[C---:B------:R-:W-:Y:S01]  /*b9a0*/  IMAD.SHL.U32 R4, R6.reuse, 0x8, RZ ;  /* 0x0000000806047824 */ /* 0x040fe200078e00ff */
[----:B------:R-:W-:Y:S01]  /*b9b0*/  SHF.R.S32.HI R5, RZ, 0x1f, R6 ;  /* 0x0000001fff057819 */ /* 0x000fe20000011406 */
[----:B------:R-:W-:Y:S01]  /*b9c0*/  ULDC.64 UR4, c[0x0][0x510] ;  /* 0x0001440000047ab9 */ /* 0x000fe20000000a00 */
[----:B------:R-:W-:Y:S01]  /*b9d0*/  ULDC.64 UR6, c[0x0][0x520] ;  /* 0x0001480000067ab9 */ /* 0x000fe20000000a00 */
[----:B------:R-:W2:Y:S01]  /*b9e0*/  LDG.E R15, desc[UR58][R2.64] ;  /* 0x0000003a020f7981 */ /* 0x000ea2000c1e1900 */
[----:B------:R-:W-:Y:S02]  /*b9f0*/  SHF.L.U64.HI R5, R6, 0x3, R5 ;  /* 0x0000000306057819 */ /* 0x000fe40000010205 */
[C---:B------:R-:W-:Y:S02]  /*ba00*/  IADD3 R12, P0, R4.reuse, UR4, RZ ;  /* 0x00000004040c7c10 */ /* 0x040fe4000ff1e0ff */
[----:B------:R-:W-:Y:S02]  /*ba10*/  IADD3 R10, P2, R4, UR6, RZ ;  /* 0x00000006040a7c10 */ /* 0x000fe4000ff5e0ff */
[C---:B------:R-:W-:Y:S01]  /*ba20*/  IADD3.X R13, R5.reuse, UR5, RZ, P0, !PT ;  /* 0x00000005050d7c10 */ /* 0x040fe200087fe4ff */
[----:B------:R-:W-:Y:S01]  /*ba30*/  ULDC.64 UR4, c[0x0][0x518] ;  /* 0x0001460000047ab9 */ /* 0x000fe20000000a00 */
[----:B------:R-:W-:-:S04]  /*ba40*/  IADD3.X R11, R5, UR7, RZ, P2, !PT ;  /* 0x00000007050b7c10 */ /* 0x000fc800097fe4ff */
[----:B------:R-:W3:Y:S04]  /*ba50*/  LDG.E.64 R12, desc[UR58][R12.64] ;  /* 0x0000003a0c0c7981 */ /* 0x000ee8000c1e1b00 */
[----:B------:R-:W4:Y:S01]  /*ba60*/  LDG.E.64 R10, desc[UR58][R10.64] ;  /* 0x0000003a0a0a7981 */ /* 0x000f22000c1e1b00 */
[----:B------:R-:W-:-:S04]  /*ba70*/  IADD3 R8, P0, R4, UR4, RZ ;  /* 0x0000000404087c10 */ /* 0x000fc8000ff1e0ff */
[----:B------:R-:W-:Y:S01]  /*ba80*/  IADD3.X R9, R5, UR5, RZ, P0, !PT ;  /* 0x0000000505097c10 */ /* 0x000fe200087fe4ff */
[----:B------:R-:W-:-:S05]  /*ba90*/  ULDC.64 UR4, c[0x0][0x528] ;  /* 0x00014a0000047ab9 */ /* 0x000fca0000000a00 */
[----:B------:R-:W2:Y:S01]  /*baa0*/  LDG.E.64 R8, desc[UR58][R8.64] ;  /* 0x0000003a08087981 */ /* 0x000ea2000c1e1b00 */
[----:B------:R-:W-:-:S04]  /*bab0*/  IADD3 R4, P0, R4, UR4, RZ ;  /* 0x0000000404047c10 */ /* 0x000fc8000ff1e0ff */
[----:B------:R-:W-:-:S06]  /*bac0*/  IADD3.X R5, R5, UR5, RZ, P0, !PT ;  /* 0x0000000505057c10 */ /* 0x000fcc00087fe4ff */
[----:B------:R-:W2:Y:S04]  /*bad0*/  LDG.E.64 R4, desc[UR58][R4.64] ;  /* 0x0000003a04047981 */ /* 0x000ea8000c1e1b00 */
[----:B---3--:R-:W-:Y:S04]  /*bae0*/  STS.64 [UR20], R12 ;  /* 0x0000000cff007988 */ /* 0x008fe80008000a14 */
[----:B----4-:R-:W-:Y:S04]  /*baf0*/  STS.64 [UR21], R10 ;  /* 0x0000000aff007988 */ /* 0x010fe80008000a15 */
[----:B------:R-:W3:Y:S01]  /*bb00*/  LDS R14, [UR20+0x1c] ;  /* 0x00001c14ff0e7984 */ /* 0x000ee20008000800 */
[----:B--2---:R-:W-:-:S04]  /*bb10*/  SHF.L.U64.HI R24, R8, 0x1, R9 ;  /* 0x0000000108187819 */ /* 0x004fc80000010209 */
[----:B------:R-:W-:-:S04]  /*bb20*/  LOP3.LUT R24, R24, 0x1fffffff, RZ, 0xc0, !PT ;  /* 0x1fffffff18187812 */ /* 0x000fc800078ec0ff */
[----:B------:R-:W-:-:S04]  /*bb30*/  SHF.R.U32.HI R9, RZ, 0x4, R24 ;  /* 0x00000004ff097819 */ /* 0x000fc80000011618 */
[----:B---3--:R-:W-:Y:S02]  /*bb40*/  LOP3.LUT R9, R14, 0xf, R9, 0xb8, !PT ;  /* 0x0000000f0e097812 */ /* 0x008fe400078eb809 */
[----:B------:R1:W2:Y:S04]  /*bb50*/  LDG.E R14, desc[UR58][R2.64+0x4] ;  /* 0x0000043a020e7981 */ /* 0x0002a8000c1e1900 */
[----:B------:R-:W-:Y:S04]  /*bb60*/  STS [UR20+0x1c], R9 ;  /* 0x00001c09ff007988 */ /* 0x000fe80008000814 */
[----:B------:R-:W3:Y:S02]  /*bb70*/  LDS R18, [UR20+0x1c] ;  /* 0x00001c14ff127984 */ /* 0x000ee40008000800 */
[----:B---3--:R-:W-:-:S05]  /*bb80*/  LOP3.LUT R18, R18, 0xf0, RZ, 0xb8, !PT ;  /* 0x000000f012127812 */ /* 0x008fca00078eb8ff */
[----:B------:R-:W-:Y:S04]  /*bb90*/  STS [UR20+0x1c], R18 ;  /* 0x00001c12ff007988 */ /* 0x000fe80008000814 */
[----:B------:R-:W3:Y:S01]  /*bba0*/  LDS R13, [UR20+0x1c] ;  /* 0x00001c14ff0d7984 */ /* 0x000ee20008000800 */
[----:B------:R-:W-:-:S05]  /*bbb0*/  IMAD.U32 R12, RZ, RZ, UR20 ;  /* 0x00000014ff0c7e24 */ /* 0x000fca000f8e00ff */
[----:B------:R-:W-:Y:S02]  /*bbc0*/  SHF.R.U64 R12, R12, 0x4, RZ ;  /* 0x000000040c0c7819 */ /* 0x000fe400000012ff */
[----:B---3--:R-:W-:-:S05]  /*bbd0*/  LOP3.LUT R13, R13, 0xf00, RZ, 0xb8, !PT ;  /* 0x00000f000d0d7812 */ /* 0x008fca00078eb8ff */
[----:B------:R-:W-:Y:S04]  /*bbe0*/  STS.64 [UR20+0x18], R12 ;  /* 0x0000180cff007988 */ /* 0x000fe80008000a14 */
[----:B------:R-:W1:Y:S01]  /*bbf0*/  LDS R25, [UR20+0x1c] ;  /* 0x00001c14ff197984 */ /* 0x000e620008000800 */
[----:B------:R-:W-:Y:S01]  /*bc00*/  IMAD.SHL.U32 R23, R8, 0x2, RZ ;  /* 0x0000000208177824 */ /* 0x000fe200078e00ff */
[----:B------:R-:W-:-:S04]  /*bc10*/  CS2R R10, SRZ ;  /* 0x00000000000a7805 */ /* 0x000fc8000001ff00 */
[----:B------:R-:W-:Y:S01]  /*bc20*/  LOP3.LUT R23, R23, 0xfffffffe, RZ, 0xc0, !PT ;  /* 0xfffffffe17177812 */ /* 0x000fe200078ec0ff */
[----:B-----5:R-:W-:Y:S02]  /*bc30*/  VIADD R8, R36, 0xffffffff ;  /* 0xffffffff24087836 */ /* 0x020fe40000000000 */
[----:B------:R-:W-:Y:S01]  /*bc40*/  VIADD R9, R15, 0xffffffff ;  /* 0xffffffff0f097836 */ /* 0x000fe20000000000 */
[----:B------:R-:W-:Y:S01]  /*bc50*/  SHF.R.U64 R23, R23, 0x4, R24 ;  /* 0x0000000417177819 */ /* 0x000fe20000001218 */
[----:B------:R-:W-:Y:S04]  /*bc60*/  STS [UR20+0x10], R12 ;  /* 0x0000100cff007988 */ /* 0x000fe80008000814 */
[----:B------:R-:W-:Y:S04]  /*bc70*/  STS [UR20+0x14], R12 ;  /* 0x0000140cff007988 */ /* 0x000fe80008000814 */
[----:B------:R-:W-:Y:S04]  /*bc80*/  STS.128 [UR20+0x20], R8 ;  /* 0x00002008ff007988 */ /* 0x000fe80008000c14 */
[----:B------:R-:W-:Y:S04]  /*bc90*/  STS [UR20+0xc], R23 ;  /* 0x00000c17ff007988 */ /* 0x000fe80008000814 */
[----:B------:R-:W-:Y:S01]  /*bca0*/  STS [UR20+0x30], RZ ;  /* 0x000030ffff007988 */ /* 0x000fe20008000814 */
[----:B-1----:R-:W-:-:S05]  /*bcb0*/  LOP3.LUT R2, R25, 0xf000, RZ, 0xb8, !PT ;  /* 0x0000f00019027812 */ /* 0x002fca00078eb8ff */
[----:B------:R-:W-:Y:S04]  /*bcc0*/  STS [UR20+0x1c], R2 ;  /* 0x00001c02ff007988 */ /* 0x000fe80008000814 */
[----:B------:R-:W1:Y:S01]  /*bcd0*/  LDS R3, [UR21+0x1c] ;  /* 0x00001c15ff037984 */ /* 0x000e620008000800 */
[----:B------:R-:W-:-:S04]  /*bce0*/  SHF.L.U64.HI R24, R4, 0x1, R5 ;  /* 0x0000000104187819 */ /* 0x000fc80000010205 */
[----:B------:R-:W-:-:S04]  /*bcf0*/  LOP3.LUT R24, R24, 0x1fffffff, RZ, 0xc0, !PT ;  /* 0x1fffffff18187812 */ /* 0x000fc800078ec0ff */
[----:B------:R-:W-:-:S04]  /*bd00*/  SHF.R.U32.HI R18, RZ, 0x4, R24 ;  /* 0x00000004ff127819 */ /* 0x000fc80000011618 */
[----:B-1----:R-:W-:-:S05]  /*bd10*/  LOP3.LUT R5, R3, 0xf, R18, 0xb8, !PT ;  /* 0x0000000f03057812 */ /* 0x002fca00078eb812 */
[----:B------:R-:W-:Y:S04]  /*bd20*/  STS [UR21+0x1c], R5 ;  /* 0x00001c05ff007988 */ /* 0x000fe80008000815 */
[----:B------:R-:W1:Y:S02]  /*bd30*/  LDS R3, [UR21+0x1c] ;  /* 0x00001c15ff037984 */ /* 0x000e640008000800 */
[----:B-1----:R-:W-:-:S05]  /*bd40*/  LOP3.LUT R9, R3, 0xf0, RZ, 0xb8, !PT ;  /* 0x000000f003097812 */ /* 0x002fca00078eb8ff */
[----:B------:R-:W-:Y:S04]  /*bd50*/  STS [UR21+0x1c], R9 ;  /* 0x00001c09ff007988 */ /* 0x000fe80008000815 */
[----:B------:R-:W1:Y:S01]  /*bd60*/  LDS R3, [UR21+0x1c] ;  /* 0x00001c15ff037984 */ /* 0x000e620008000800 */
[----:B------:R-:W-:-:S05]  /*bd70*/  IMAD.U32 R2, RZ, RZ, UR21 ;  /* 0x00000015ff027e24 */ /* 0x000fca000f8e00ff */
[----:B------:R-:W-:Y:S02]  /*bd80*/  SHF.R.U64 R2, R2, 0x4, RZ ;  /* 0x0000000402027819 */ /* 0x000fe400000012ff */
[----:B-1----:R-:W-:-:S05]  /*bd90*/  LOP3.LUT R3, R3, 0xf00, RZ, 0xb8, !PT ;  /* 0x00000f0003037812 */ /* 0x002fca00078eb8ff */
[----:B------:R-:W-:Y:S04]  /*bda0*/  STS.64 [UR21+0x18], R2 ;  /* 0x00001802ff007988 */ /* 0x000fe80008000a15 */
[----:B------:R-:W1:Y:S01]  /*bdb0*/  LDS R12, [UR21+0x1c] ;  /* 0x00001c15ff0c7984 */ /* 0x000e620008000800 */
[----:B------:R-:W-:-:S05]  /*bdc0*/  IMAD.SHL.U32 R4, R4, 0x2, RZ ;  /* 0x0000000204047824 */ /* 0x000fca00078e00ff */
[----:B------:R-:W-:Y:S01]  /*bdd0*/  LOP3.LUT R5, R4, 0xfffffffe, RZ, 0xc0, !PT ;  /* 0xfffffffe04057812 */ /* 0x000fe200078ec0ff */
[----:B--2---:R-:W-:-:S03]  /*bde0*/  VIADD R9, R14, 0xffffffff ;  /* 0xffffffff0e097836 */ /* 0x004fc60000000000 */
[----:B------:R-:W-:Y:S01]  /*bdf0*/  SHF.R.U64 R5, R5, 0x4, R24 ;  /* 0x0000000405057819 */ /* 0x000fe20000001218 */
[----:B------:R2:W-:Y:S04]  /*be00*/  STS [UR21+0x10], R2 ;  /* 0x00001002ff007988 */ /* 0x0005e80008000815 */
[----:B------:R2:W-:Y:S04]  /*be10*/  STS.128 [UR21+0x20], R8 ;  /* 0x00002008ff007988 */ /* 0x0005e80008000c15 */
[----:B------:R2:W-:Y:S04]  /*be20*/  STS [UR21+0xc], R5 ;  /* 0x00000c05ff007988 */ /* 0x0005e80008000815 */
[----:B------:R2:W-:Y:S04]  /*be30*/  STS [UR21+0x14], R2 ;  /* 0x00001402ff007988 */ /* 0x0005e80008000815 */
[----:B------:R-:W-:Y:S01]  /*be40*/  STS [UR21+0x30], RZ ;  /* 0x000030ffff007988 */ /* 0x000fe20008000815 */
[----:B-1----:R-:W-:-:S05]  /*be50*/  LOP3.LUT R4, R12, 0xf000, RZ, 0xb8, !PT ;  /* 0x0000f0000c047812 */ /* 0x002fca00078eb8ff */
[----:B------:R2:W-:Y:S02]  /*be60*/  STS [UR21+0x1c], R4 ;  /* 0x00001c04ff007988 */ /* 0x0005e40008000815 */
.L_x_218:
[----:B------:R-:W-:Y:S05]  /*be70*/  BSYNC B1 ;  /* 0x0000000000017941 */ /* 0x000fea0003800000 */
.L_x_217:
[----:B------:R-:W-:-:S03]  /*be80*/  UMOV UR4, 0xffffffff ;  /* 0xffffffff00047882 */ /* 0x000fc60000000000 */
[----:B------:R-:W-:Y:S05]  /*be90*/  BRA.DIV UR4, `(.L_x_219) ;  /* 0x0000003204b47947 */ /* 0x000fea000b800000 */
[----:B------:R-:W-:Y:S01]  /*bea0*/  ELECT P6, URZ, PT ;  /* 0x00000000003f782f */ /* 0x000fe200038c0000 */
[----:B------:R-:W-:-:S12]  /*beb0*/  NOP ;  /* 0x0000000000007918 */ /* 0x000fd80000000000 */
.L_x_302:
[----:B-12---:R-:W1:Y:S02]  /*bec0*/  S2R R2, SR_LANEID ;  /* 0x0000000000027919 */ /* 0x006e640000000000 */
[----:B-1----:R-:W-:-:S04]  /*bed0*/  SHF.L.U32 R8, R2, 0x2, RZ ;  /* 0x0000000202087819 */ /* 0x002fc800000006ff */
[C---:B------:R-:W-:Y:S01]  /*bee0*/  IADD3 R4, P0, R8.reuse, UR12, RZ ;  /* 0x0000000c08047c10 */ /* 0x040fe2000ff1e0ff */
[----:B------:R1:W2:Y:S01]  /*bef0*/  LDS R9, [R8+UR20] ;  /* 0x0000001408097984 */ /* 0x0002a20008000800 */
[----:B------:R-:W-:-:S03]  /*bf00*/  IADD3 R2, P2, R8, UR14, RZ ;  /* 0x0000000e08027c10 */ /* 0x000fc6000ff5e0ff */
[----:B------:R1:W3:Y:S01]  /*bf10*/  LDS R11, [R8+UR20+0x80] ;  /* 0x00008014080b7984 */ /* 0x0002e20008000800 */
[----:B------:R-:W-:Y:S09]  /*bf20*/  @!P6 BRA `(.L_x_220) ;  /* 0x000000000008e947 */ /* 0x000ff20003800000 */
[----:B------:R0:W-:Y:S01]  /*bf30*/  UTMACMDFLUSH ;  /* 0x00000000000079b7 */ /* 0x0001e20000000000 */
[----:B------:R-:W-:-:S04]  /*bf40*/  DEPBAR.LE SB0, 0x0 ;  /* 0x000080000000791a */ /* 0x000fc80000000000 */
.L_x_220:
[----:B------:R-:W-:Y:S01]  /*bf50*/  IMAD.X R5, RZ, RZ, UR13, P0 ;  /* 0x0000000dff057e24 */ /* 0x000fe200080e06ff */
[----:B------:R-:W-:Y:S05]  /*bf60*/  WARPSYNC.ALL ;  /* 0x0000000000007948 */ /* 0x000fea0003800000 */
[----:B------:R-:W-:Y:S01]  /*bf70*/  IMAD.X R3, RZ, RZ, UR15, P2 ;  /* 0x0000000fff037e24 */ /* 0x000fe200090e06ff */
[----:B--2---:R2:W5:Y:S04]  /*bf80*/  ATOMG.E.EXCH.STRONG.GPU PT, RZ, [R4], R9 ;  /* 0x0000000904ff73a8 */ /* 0x00456800041ee100 */
[----:B---3--:R2:W5:Y:S01]  /*bf90*/  ATOMG.E.EXCH.STRONG.GPU PT, RZ, [R2], R11 ;  /* 0x0000000b02ff73a8 */ /* 0x00856200041ee100 */
[----:B------:R-:W-:-:S07]  /*bfa0*/  IMAD.MOV.U32 R18, RZ, RZ, R6 ;  /* 0x000000ffff127224 */ /* 0x000fce00078e0006 */
.L_x_215:
[----:B------:R-:W-:Y:S01]  /*bfb0*/  ISETP.NE.AND P2, PT, R7, RZ, PT ;  /* 0x000000ff0700720c */ /* 0x000fe20003f45270 */
[----:B------:R-:W-:Y:S01]  /*bfc0*/  VIADD R21, R21, 0x1 ;  /* 0x0000000115157836 */ /* 0x000fe20000000000 */
[----:B--2---:R-:W-:Y:S02]  /*bfd0*/  SEL R3, RZ, 0x1, !P1 ;  /* 0x00000001ff037807 */ /* 0x004fe40004800000 */
[----:B-1----:R-:W-:Y:S02]  /*bfe0*/  PRMT R2, RZ, 0x7610, R2 ;  /* 0x00007610ff027816 */ /* 0x002fe40000000002 */
[----:B------:R-:W-:-:S04]  /*bff0*/  ISETP.NE.AND P0, PT, R21, 0x8, PT ;  /* 0x000000081500780c */ /* 0x000fc80003f05270 */
[----:B------:R-:W-:Y:S02]  /*c000*/  SEL R5, RZ, 0x1, P0 ;  /* 0x00000001ff057807 */ /* 0x000fe40000000000 */
[----:B------:R-:W-:Y:S02]  /*c010*/  SEL R21, R21, RZ, P0 ;  /* 0x000000ff15157207 */ /* 0x000fe40000000000 */
[----:B------:R-:W-:Y:S01]  /*c020*/  LOP3.LUT R22, R22, R5, RZ, 0x3c, !PT ;  /* 0x0000000516167212 */ /* 0x000fe200078e3cff */
[----:B------:R-:W-:Y:S06]  /*c030*/  @P2 BRA `(.L_x_221) ;  /* 0xfffffff000802947 */ /* 0x000fec000383ffff */
[----:B------:R-:W-:Y:S05]  /*c040*/  BSYNC B0 ;  /* 0x0000000000007941 */ /* 0x000fea0003800000 */
.L_x_202:
[----:B------:R-:W-:-:S03]  /*c050*/  UMOV UR4, 0xffffffff ;  /* 0xffffffff00047882 */ /* 0x000fc60000000000 */
[----:B------:R-:W-:Y:S05]  /*c060*/  BRA.DIV UR4, `(.L_x_222) ;  /* 0x0000003204707947 */ /* 0x000fea000b800000 */
[----:B-----5:R-:W-:-:S13]  /*c070*/  ELECT P6, URZ, PT ;  /* 0x00000000003f782f */ /* 0x020fda00038c0000 */
.L_x_305:
[----:B------:R-:W-:Y:S04]  /*c080*/  BSSY B0, `(.L_x_223) ;  /* 0x000002a000007945 */ /* 0x000fe80003800000 */
[----:B------:R-:W-:Y:S05]  /*c090*/  @!P6 BRA `(.L_x_224) ;  /* 0x0000000000a0e947 */ /* 0x000fea0003800000 */
[----:B------:R-:W-:-:S04]  /*c0a0*/  ULOP3.LUT UR4, UR53, 0x2, URZ, 0xfc, !UPT ;  /* 0x0000000235047892 */ /* 0x000fc8000f8efc3f */
[----:B------:R-:W-:-:S06]  /*c0b0*/  UISETP.NE.AND UP0, UPT, UR4, 0x3, UPT ;  /* 0x000000030400788c */ /* 0x000fcc000bf05270 */
[----:B------:R-:W-:-:S13]  /*c0c0*/  PLOP3.LUT P0, PT, PT, PT, UP0, 0x80, 0x0 ;  /* 0x000000000000781c */ /* 0x000fda0003f0f008 */
[----:B------:R-:W-:Y:S05]  /*c0d0*/  @!P0 BRA `(.L_x_225) ;  /* 0x0000000000048947 */ /* 0x000fea0003800000 */
[----:B------:R-:W-:Y:S01]  /*c0e0*/  BPT.TRAP 0x1 ;  /* 0x000000040000795c */ /* 0x000fe20000300000 */
.L_x_225:
[----:B------:R-:W-:Y:S01]  /*c0f0*/  IMAD.U32 R3, RZ, RZ, UR17 ;  /* 0x00000011ff037e24 */ /* 0x000fe2000f8e00ff */
[----:B------:R-:W-:-:S03]  /*c100*/  SHF.L.U32 R2, R20, 0x1f, RZ ;  /* 0x0000001f14027819 */ /* 0x000fc600000006ff */
[----:B------:R-:W-:-:S04]  /*c110*/  VIADD R3, R3, 0x384a0 ;  /* 0x000384a003037836 */ /* 0x000fc80000000000 */
[C---:B------:R-:W-:Y:S02]  /*c120*/  IMAD R7, R0.reuse, 0x8, R3 ;  /* 0x0000000800077824 */ /* 0x040fe400078e0203 */
[----:B------:R-:W-:Y:S02]  /*c130*/  VIADD R0, R0, 0x1 ;  /* 0x0000000100007836 */ /* 0x000fe40000000000 */
[----:B------:R-:W1:Y:S03]  /*c140*/  SYNCS.PHASECHK.TRANS64.TRYWAIT P0, [R7+URZ], R2 ;  /* 0x00000002070075a7 */ /* 0x000e66000800017f */
[----:B------:R-:W-:-:S04]  /*c150*/  ISETP.NE.AND P1, PT, R0, 0x4, PT ;  /* 0x000000040000780c */ /* 0x000fc80003f25270 */
[----:B------:R-:W-:Y:S02]  /*c160*/  SEL R5, RZ, 0x1, P1 ;  /* 0x00000001ff057807 */ /* 0x000fe40000800000 */
[----:B------:R-:W-:Y:S02]  /*c170*/  SEL R0, R0, RZ, P1 ;  /* 0x000000ff00007207 */ /* 0x000fe40000800000 */
[----:B------:R-:W-:-:S03]  /*c180*/  LOP3.LUT R5, R20, R5, RZ, 0x3c, !PT ;  /* 0x0000000514057212 */ /* 0x000fc600078e3cff */
[----:B------:R-:W-:Y:S01]  /*c190*/  IMAD R9, R0, 0x8, R3 ;  /* 0x0000000800097824 */ /* 0x000fe200078e0203 */
[----:B------:R-:W-:Y:S01]  /*c1a0*/  SHF.L.U32 R4, R5, 0x1f, RZ ;  /* 0x0000001f05047819 */ /* 0x000fe200000006ff */
[----:B-1----:R-:W-:Y:S06]  /*c1b0*/  @!P0 BRA `(.L_x_226) ;  /* 0x00000030003c8947 */ /* 0x002fec0003800000 */
.L_x_306:
[----:B------:R-:W2:Y:S01]  /*c1c0*/  SYNCS.PHASECHK.TRANS64.TRYWAIT P0, [R9+URZ], R4 ;  /* 0x00000004090075a7 */ /* 0x000ea2000800017f */
[----:B------:R-:W-:-:S05]  /*c1d0*/  VIADD R0, R0, 0x1 ;  /* 0x0000000100007836 */ /* 0x000fca0000000000 */
[----:B------:R-:W-:-:S04]  /*c1e0*/  ISETP.NE.AND P1, PT, R0, 0x4, PT ;  /* 0x000000040000780c */ /* 0x000fc80003f25270 */
[----:B-1----:R-:W-:Y:S02]  /*c1f0*/  SEL R2, RZ, 0x1, P1 ;  /* 0x00000001ff027807 */ /* 0x002fe40000800000 */
[----:B------:R-:W-:Y:S02]  /*c200*/  SEL R0, R0, RZ, P1 ;  /* 0x000000ff00007207 */ /* 0x000fe40000800000 */
[----:B------:R-:W-:-:S03]  /*c210*/  LOP3.LUT R7, R5, R2, RZ, 0x3c, !PT ;  /* 0x0000000205077212 */ /* 0x000fc600078e3cff */
[----:B------:R-:W-:Y:S01]  /*c220*/  IMAD R6, R0, 0x8, R3 ;  /* 0x0000000800067824 */ /* 0x000fe200078e0203 */
[----:B------:R-:W-:Y:S01]  /*c230*/  SHF.L.U32 R5, R7, 0x1f, RZ ;  /* 0x0000001f07057819 */ /* 0x000fe200000006ff */
[----:B--2---:R-:W-:Y:S06]  /*c240*/  @!P0 BRA `(.L_x_227) ;  /* 0x00000030002c8947 */ /* 0x004fec0003800000 */
.L_x_307:
[----:B------:R-:W2:Y:S01]  /*c250*/  SYNCS.PHASECHK.TRANS64.TRYWAIT P0, [R6+URZ], R5 ;  /* 0x00000005060075a7 */ /* 0x000ea2000800017f */
[----:B------:R-:W-:-:S05]  /*c260*/  VIADD R0, R0, 0x1 ;  /* 0x0000000100007836 */ /* 0x000fca0000000000 */
[----:B------:R-:W-:-:S04]  /*c270*/  ISETP.NE.AND P1, PT, R0, 0x4, PT ;  /* 0x000000040000780c */ /* 0x000fc80003f25270 */
[----:B------:R-:W-:Y:S02]  /*c280*/  SEL R2, RZ, 0x1, P1 ;  /* 0x00000001ff027807 */ /* 0x000fe40000800000 */
[----:B------:R-:W-:Y:S02]  /*c290*/  SEL R0, R0, RZ, P1 ;  /* 0x000000ff00007207 */ /* 0x000fe40000800000 */
[----:B------:R-:W-:Y:S01]  /*c2a0*/  LOP3.LUT R2, R7, R2, RZ, 0x3c, !PT ;  /* 0x0000000207027212 */ /* 0x000fe200078e3cff */
[----:B--2---:R-:W-:Y:S06]  /*c2b0*/  @!P0 BRA `(.L_x_228) ;  /* 0x0000003000248947 */ /* 0x004fec0003800000 */
.L_x_308:
[----:B------:R-:W-:Y:S02]  /*c2c0*/  LEA R3, R0, R3, 0x3 ;  /* 0x0000000300037211 */ /* 0x000fe400078e18ff */
[----:B------:R-:W-:-:S07]  /*c2d0*/  SHF.L.U32 R0, R2, 0x1f, RZ ;  /* 0x0000001f02007819 */ /* 0x000fce00000006ff */
.L_x_229:
[----:B---3--:R3:W4:Y:S02]  /*c2e0*/  SYNCS.PHASECHK.TRANS64.TRYWAIT P0, [R3+URZ], R0 ;  /* 0x00000000030075a7 */ /* 0x008724000800017f */
[----:B----4-:R-:W-:Y:S05]  /*c2f0*/  @!P0 NANOSLEEP.SYNCS 0x989680 ;  /* 0x009896800000895d */ /* 0x010fea0003900000 */
[----:B------:R-:W4:Y:S02]  /*c300*/  @!P0 SYNCS.PHASECHK.TRANS64 P0, [R3+URZ], R0 ;  /* 0x00000000030085a7 */ /* 0x000f24000800007f */
[----:B----4-:R-:W-:Y:S05]  /*c310*/  @!P0 BRA `(.L_x_229) ;  /* 0xfffffffc00f08947 */ /* 0x010fea000383ffff */
.L_x_224:
[----:B------:R-:W-:Y:S05]  /*c320*/  BSYNC B0 ;  /* 0x0000000000007941 */ /* 0x000fea0003800000 */
.L_x_223:
[----:B------:R-:W-:Y:S05]  /*c330*/  EXIT ;  /* 0x000000000000794d */ /* 0x000fea0003800000 */
.L_x_115:
[----:B------:R-:W-:Y:S01]  /*c340*/  PLOP3.LUT P1, PT, PT, PT, UP3, 0x80, 0x0 ;  /* 0x000000000000781c */ /* 0x000fe20003f2f038 */
[----:B------:R-:W-:Y:S01]  /*c350*/  ULDC UR19, c[0x0][0x14] ;  /* 0x0000050000137ab9 */ /* 0x000fe20000000800 */
[----:B------:R-:W-:Y:S01]  /*c360*/  ULDC UR20, c[0x0][0x10] ;  /* 0x0000040000147ab9 */ /* 0x000fe20000000800 */
[----:B------:R-:W-:Y:S01]  /*c370*/  ULDC.64 UR12, c[0x0][0x8c8] ;  /* 0x00023200000c7ab9 */ /* 0x000fe20000000a00 */
[----:B------:R-:W-:Y:S01]  /*c380*/  P2R R0, PR, RZ, 0x2 ;  /* 0x00000002ff007803 */ /* 0x000fe20000000000 */
[----:B------:R-:W-:Y:S01]  /*c390*/  UIMAD.WIDE.U32 UR20, UR41, UR20, URZ ;  /* 0x00000014291472a5 */ /* 0x000fe2000f8e003f */
[----:B------:R-:W-:Y:S01]  /*c3a0*/  IMAD.MOV.U32 R16, RZ, RZ, RZ ;  /* 0x000000ffff107224 */ /* 0x000fe200078e00ff */
[----:B------:R-:W-:Y:S01]  /*c3b0*/  ULDC.64 UR14, c[0x0][0x8e0] ;  /* 0x00023800000e7ab9 */ /* 0x000fe20000000a00 */
[----:B------:R-:W-:Y:S01]  /*c3c0*/  ULDC UR24, c[0x0][0x904] ;  /* 0x0002410000187ab9 */ /* 0x000fe20000000800 */
[----:B------:R-:W-:Y:S01]  /*c3d0*/  UMOV UR22, 0xffffffff ;  /* 0xffffffff00167882 */ /* 0x000fe20000000000 */
[----:B------:R-:W-:-:S02]  /*c3e0*/  UIADD3 UR11, UP1, UR12, -0x1, URZ ;  /* 0xffffffff0c0b7890 */ /* 0x000fc4000ff3e03f */
[----:B------:R-:W-:Y:S01]  /*c3f0*/  UIADD3 UR12, UP2, UR14, -0x1, URZ ;  /* 0xffffffff0e0c7890 */ /* 0x000fe2000ff5e03f */
[----:B------:R-:W1:Y:S01]  /*c400*/  @P1 S2R R0, SR_CTAID.Y ;  /* 0x0000000000001919 */ /* 0x000e620000002600 */
[----:B------:R-:W-:Y:S02]  /*c410*/  USHF.L.U32 UR25, UR22, UR24, URZ ;  /* 0x0000001816197299 */ /* 0x000fe4000800063f */
[----:B------:R-:W-:Y:S02]  /*c420*/  UIMAD.WIDE.U32 UR22, UR20, UR19, URZ ;  /* 0x00000013141672a5 */ /* 0x000fe4000f8e003f */
[----:B------:R-:W-:Y:S01]  /*c430*/  UIMAD UR21, UR21, UR19, URZ ;  /* 0x00000013151572a4 */ /* 0x000fe2000f8e023f */
[----:B------:R-:W-:Y:S01]  /*c440*/  ULDC UR18, c[0x0][0x8a8] ;  /* 0x00022a0000127ab9 */ /* 0x000fe20000000800 */
[----:B------:R-:W-:Y:S01]  /*c450*/  UMOV UR26, 0x1 ;  /* 0x00000001001a7882 */ /* 0x000fe20000000000 */
[----:B------:R-:W-:Y:S02]  /*c460*/  UIADD3.X UR14, UR15, -0x1, URZ, UP2, !UPT ;  /* 0xffffffff0f0e7890 */ /* 0x000fe400097fe43f */
[----:B------:R-:W-:-:S02]  /*c470*/  UIADD3.X UR13, UR13, -0x1, URZ, UP1, !UPT ;  /* 0xffffffff0d0d7890 */ /* 0x000fc40008ffe43f */
[----:B------:R-:W-:Y:S02]  /*c480*/  ULOP3.LUT UR15, UR54, 0x2, URZ, 0xfc, !UPT ;  /* 0x00000002360f7892 */ /* 0x000fe4000f8efc3f */
[----:B------:R-:W-:Y:S02]  /*c490*/  UIADD3 UR16, UR8, -0x1, URZ ;  /* 0xffffffff08107890 */ /* 0x000fe4000fffe03f */
[----:B------:R-:W-:Y:S02]  /*c4a0*/  UIADD3 UR17, UR7, -0x1, URZ ;  /* 0xffffffff07117890 */ /* 0x000fe4000fffe03f */
[----:B------:R-:W-:Y:S02]  /*c4b0*/  UIADD3 UR18, UR18, -0x1, URZ ;  /* 0xffffffff12127890 */ /* 0x000fe4000fffe03f */
[----:B------:R-:W-:Y:S02]  /*c4c0*/  USHF.L.U32 UR19, UR26, UR24, URZ ;  /* 0x000000181a137299 */ /* 0x000fe4000800063f */
[----:B------:R-:W-:-:S02]  /*c4d0*/  ULOP3.LUT UR20, URZ, UR25, URZ, 0x33, !UPT ;  /* 0x000000193f147292 */ /* 0x000fc4000f8e333f */
[----:B------:R-:W-:Y:S01]  /*c4e0*/  UIADD3 UR21, UR23, UR21, URZ ;  /* 0x0000001517157290 */ /* 0x000fe2000fffe03f */
[----:B-1----:R-:W-:Y:S01]  /*c4f0*/  @P1 R2UR UR40, R0 ;  /* 0x00000000002812ca */ /* 0x002fe200000e0000 */
[----:B------:R-:W-:-:S14]  /*c500*/  IMAD.MOV.U32 R0, RZ, RZ, 0x1 ;  /* 0x00000001ff007424 */ /* 0x000fdc00078e00ff */
.L_x_250:
[----:B------:R-:W1:Y:S01]  /*c510*/  LDC.64 R2, c[0x0][0x8f8] ;  /* 0x00023e00ff027b82 */ /* 0x000e620000000a00 */
[----:B------:R-:W-:Y:S01]  /*c520*/  UIADD3 UR10, UP1, UR10, UR22, URZ ;  /* 0x000000160a0a7290 */ /* 0x000fe2000ff3e03f */
[----:B------:R-:W-:Y:S01]  /*c530*/  ISETP.NE.AND P2, PT, R21, RZ, PT ;  /* 0x000000ff1500720c */ /* 0x000fe20003f45270 */
[----:B------:R-:W-:Y:S01]  /*c540*/  UMOV UR24, 0xffffffff ;  /* 0xffffffff00187882 */ /* 0x000fe20000000000 */
[----:B------:R-:W-:Y:S01]  /*c550*/  UMOV UR25, 0xffffffff ;  /* 0xffffffff00197882 */ /* 0x000fe20000000000 */
[----:B------:R-:W-:Y:S01]  /*c560*/  UIADD3.X UR9, UR9, UR21, URZ, UP1, !UPT ;  /* 0x0000001509097290 */ /* 0x000fe20008ffe43f */
[----:B------:R-:W-:Y:S01]  /*c570*/  IMAD.MOV.U32 R15, RZ, RZ, RZ ;  /* 0x000000ffff0f7224 */ /* 0x000fe200078e00ff */
[----:B------:R-:W-:Y:S01]  /*c580*/  UMOV UR26, 0xffffffff ;  /* 0xffffffff001a7882 */ /* 0x000fe20000000000 */
[----:B-1----:R-:W-:-:S03]  /*c590*/  ISETP.LE.U32.AND P1, PT, R2, UR10, PT ;  /* 0x0000000a02007c0c */ /* 0x002fc6000bf23070 */
[----:B------:R-:W-:-:S05]  /*c5a0*/  IMAD.U32 R2, RZ, RZ, UR9 ;  /* 0x00000009ff027e24 */ /* 0x000fca000f8e00ff */
[----:B------:R-:W-:-:S13]  /*c5b0*/  ISETP.GE.U32.AND.EX P1, PT, R2, R3, PT, P1 ;  /* 0x000000030200720c */ /* 0x000fda0003f26110 */
[----:B---345:R-:W-:Y:S05]  /*c5c0*/  @P2 BRA P1, `(.L_x_230) ;  /* 0x0000001800402947 */ /* 0x038fea0000800000 */
[----:B------:R-:W-:-:S04]  /*c5d0*/  IADD3 R2, P2, R6, UR5, RZ ;  /* 0x0000000506027c10 */ /* 0x000fc8000ff5e0ff */
[----:B------:R-:W-:Y:S02]  /*c5e0*/  ISETP.GT.U32.AND P1, PT, R2, UR10, PT ;  /* 0x0000000a02007c0c */ /* 0x000fe4000bf24070 */
[----:B------:R-:W-:-:S04]  /*c5f0*/  IADD3.X R2, R7, UR4, RZ, P2, !PT ;  /* 0x0000000407027c10 */ /* 0x000fc800097fe4ff */
[----:B------:R-:W-:-:S13]  /*c600*/  ISETP.GT.U32.AND.EX P1, PT, R2, UR9, PT, P1 ;  /* 0x0000000902007c0c */ /* 0x000fda000bf24110 */
[----:B------:R-:W-:Y:S05]  /*c610*/  @P1 BRA `(.L_x_231) ;  /* 0x0000001400201947 */ /* 0x000fea0003800000 */
[----:B------:R-:W-:Y:S01]  /*c620*/  VIADD R12, R9, UR6 ;  /* 0x00000006090c7c36 */ /* 0x000fe20008000000 */
[----:B------:R-:W-:Y:S01]  /*c630*/  ULDC UR24, c[0x0][0x910] ;  /* 0x0002440000187ab9 */ /* 0x000fe20000000800 */
[----:B------:R-:W-:Y:S02]  /*c640*/  IMAD.MOV.U32 R23, RZ, RZ, R8 ;  /* 0x000000ffff177224 */ /* 0x000fe400078e0008 */
[----:B------:R-:W-:Y:S02]  /*c650*/  VIADD R13, R12, 0x20 ;  /* 0x000000200c0d7836 */ /* 0x000fe40000000000 */
[----:B------:R-:W-:-:S03]  /*c660*/  IMAD.MOV.U32 R14, RZ, RZ, R10 ;  /* 0x000000ffff0e7224 */ /* 0x000fc600078e000a */
[----:B------:R-:W-:-:S13]  /*c670*/  ISETP.GE.AND P1, PT, R13, UR24, PT ;  /* 0x000000180d007c0c */ /* 0x000fda000bf26270 */
[----:B------:R-:W1:Y:S01]  /*c680*/  @!P1 LDC.64 R2, c[0x0][0x918] ;  /* 0x00024600ff029b82 */ /* 0x000e620000000a00 */
[----:B------:R-:W-:Y:S01]  /*c690*/  @!P1 VIADD R7, R12, 0x20 ;  /* 0x000000200c079836 */ /* 0x000fe20000000000 */
[----:B------:R-:W-:Y:S01]  /*c6a0*/  BSSY B0, `(.L_x_232) ;  /* 0x0000064000007945 */ /* 0x000fe20003800000 */
[----:B------:R-:W-:Y:S02]  /*c6b0*/  IMAD.MOV.U32 R6, RZ, RZ, 0x7fffffff ;  /* 0x7fffffffff067424 */ /* 0x000fe400078e00ff */
[----:B-1----:R-:W-:-:S05]  /*c6c0*/  @!P1 IMAD.WIDE R2, R7, 0xc, R2 ;  /* 0x0000000c07029825 */ /* 0x002fca00078e0202 */
[----:B------:R1:W5:Y:S04]  /*c6d0*/  @!P1 LDG.E R8, desc[UR58][R2.64] ;  /* 0x0000003a02089981 */ /* 0x000368000c1e1900 */
[----:B------:R1:W5:Y:S01]  /*c6e0*/  @!P1 LDG.E R10, desc[UR58][R2.64+0x4] ;  /* 0x0000043a020a9981 */ /* 0x000362000c1e1900 */
[----:B------:R-:W-:Y:S01]  /*c6f0*/  ISETP.GE.AND P1, PT, R12, UR24, PT ;  /* 0x000000180c007c0c */ /* 0x000fe2000bf26270 */
[----:B------:R-:W-:-:S12]  /*c700*/  IMAD.MOV.U32 R7, RZ, RZ, RZ ;  /* 0x000000ffff077224 */ /* 0x000fd800078e00ff */
[----:B-1----:R-:W-:Y:S05]  /*c710*/  @P1 BRA `(.L_x_233) ;  /* 0x0000000400701947 */ /* 0x002fea0003800000 */
[----:B------:R-:W-:Y:S01]  /*c720*/  IABS R7, R20 ;  /* 0x0000001400077213 */ /* 0x000fe20000000000 */
[----:B------:R-:W-:Y:S01]  /*c730*/  ULDC UR25, c[0x0][0x8f0] ;  /* 0x00023c0000197ab9 */ /* 0x000fe20000000800 */
[----:B------:R-:W-:Y:S02]  /*c740*/  IABS R6, R11 ;  /* 0x0000000b00067213 */ /* 0x000fe40000000000 */
[----:B------:R-:W1:Y:S01]  /*c750*/  I2F.RP R3, R7 ;  /* 0x0000000700037306 */ /* 0x000e620000209400 */
[----:B------:R-:W-:Y:S02]  /*c760*/  PLOP3.LUT P3, PT, PT, PT, UP0, 0x80, 0x0 ;  /* 0x000000000000781c */ /* 0x000fe40003f6f008 */
[C---:B------:R-:W-:Y:S02]  /*c770*/  IADD3 R22, P2, R14.reuse, UR12, RZ ;  /* 0x0000000c0e167c10 */ /* 0x040fe4000ff5e0ff */
[C---:B------:R-:W-:Y:S02]  /*c780*/  IADD3 R19, P1, R23.reuse, UR11, RZ ;  /* 0x0000000b17137c10 */ /* 0x040fe4000ff3e0ff */
[----:B------:R-:W-:Y:S01]  /*c790*/  LEA.HI.X.SX32 R25, R14, UR14, 0x1, P2 ;  /* 0x0000000e0e197c11 */ /* 0x000fe200090f0eff */
[----:B------:R-:W3:Y:S01]  /*c7a0*/  I2F.RP R2, R6 ;  /* 0x0000000600027306 */ /* 0x000ee20000209400 */
[----:B------:R-:W-:-:S07]  /*c7b0*/  LEA.HI.X.SX32 R24, R23, UR13, 0x1, P1 ;  /* 0x0000000d17187c11 */ /* 0x000fce00088f0eff */
[----:B-1----:R-:W1:Y:S08]  /*c7c0*/  MUFU.RCP R3, R3 ;  /* 0x0000000300037308 */ /* 0x002e700000001000 */
[----:B---3--:R-:W3:Y:S01]  /*c7d0*/  MUFU.RCP R2, R2 ;  /* 0x0000000200027308 */ /* 0x008ee20000001000 */
[----:B-1----:R-:W-:-:S07]  /*c7e0*/  VIADD R17, R3, 0xffffffe ;  /* 0x0ffffffe03117836 */ /* 0x002fce0000000000 */
[----:B------:R-:W1:Y:S01]  /*c7f0*/  F2I.FTZ.U32.TRUNC.NTZ R17, R17 ;  /* 0x0000001100117305 */ /* 0x000e62000021f000 */
[----:B---3--:R-:W-:-:S07]  /*c800*/  IADD3 R15, R2, 0xffffffe, RZ ;  /* 0x0ffffffe020f7810 */ /* 0x008fce0007ffe0ff */
[----:B------:R-:W3:Y:S01]  /*c810*/  F2I.FTZ.U32.TRUNC.NTZ R15, R15 ;  /* 0x0000000f000f7305 */ /* 0x000ee2000021f000 */
[----:B-1----:R-:W-:Y:S02]  /*c820*/  IMAD.MOV R18, RZ, RZ, -R17 ;  /* 0x000000ffff127224 */ /* 0x002fe400078e0a11 */
[----:B---3--:R-:W-:Y:S01]  /*c830*/  IMAD.MOV R14, RZ, RZ, -R15 ;  /* 0x000000ffff0e7224 */ /* 0x008fe200078e0a0f */
[----:B------:R-:W-:Y:S06]  /*c840*/  @!P3 BRA `(.L_x_234) ;  /* 0x000000000034b947 */ /* 0x000fec0003800000 */
[----:B------:R-:W-:Y:S01]  /*c850*/  ULDC UR6, c[0x0][0x8dc] ;  /* 0x0002370000067ab9 */ /* 0x000fe20000000800 */
[----:B------:R-:W-:Y:S01]  /*c860*/  ULDC.64 UR26, c[0x0][0x8d0] ;  /* 0x00023400001a7ab9 */ /* 0x000fe20000000a00 */
[----:B------:R-:W-:-:S05]  /*c870*/  IADD3 R3, P1, R19, UR6, RZ ;  /* 0x0000000613037c10 */ /* 0x000fca000ff3e0ff */
[----:B------:R-:W-:-:S04]  /*c880*/  IMAD.X R19, RZ, RZ, R24, P1 ;  /* 0x000000ffff137224 */ /* 0x000fc800008e0618 */
[----:B------:R-:W-:-:S04]  /*c890*/  IMAD.WIDE.U32 R4, R19, UR26, RZ ;  /* 0x0000001a13047c25 */ /* 0x000fc8000f8e00ff */
[----:B------:R-:W-:-:S04]  /*c8a0*/  IMAD.WIDE.U32 R4, P1, R3, UR27, R4 ;  /* 0x0000001b03047c25 */ /* 0x000fc8000f820004 */
[----:B------:R-:W-:-:S04]  /*c8b0*/  IMAD.WIDE.U32 R2, R3, UR26, RZ ;  /* 0x0000001a03027c25 */ /* 0x000fc8000f8e00ff */
[----:B------:R-:W-:Y:S01]  /*c8c0*/  IMAD.MOV.U32 R2, RZ, RZ, R5 ;  /* 0x000000ffff027224 */ /* 0x000fe200078e0005 */
[----:B------:R-:W-:Y:S01]  /*c8d0*/  IADD3 RZ, P2, R3, R4, RZ ;  /* 0x0000000403ff7210 */ /* 0x000fe20007f5e0ff */
[----:B------:R-:W-:-:S04]  /*c8e0*/  IMAD.X R3, RZ, RZ, RZ, P1 ;  /* 0x000000ffff037224 */ /* 0x000fc800008e06ff */
[----:B------:R-:W-:-:S04]  /*c8f0*/  IMAD.WIDE.U32.X R2, R19, UR27, R2, P2 ;  /* 0x0000001b13027c25 */ /* 0x000fc800090e0402 */
[----:B------:R-:W-:Y:S02]  /*c900*/  IMAD.MOV.U32 R19, RZ, RZ, R2 ;  /* 0x000000ffff137224 */ /* 0x000fe400078e0002 */
[----:B------:R-:W-:-:S07]  /*c910*/  IMAD.MOV.U32 R24, RZ, RZ, R3 ;  /* 0x000000ffff187224 */ /* 0x000fce00078e0003 */
.L_x_234:
[----:B------:R-:W-:Y:S05]  /*c920*/  @!P0 BRA `(.L_x_235) ;  /* 0x0000000000348947 */ /* 0x000fea0003800000 */
        /* <DEDUP_REMOVED lines=13> */
.L_x_235:
[----:B------:R-:W-:Y:S01]  /*ca00*/  MOV R2, RZ ;  /* 0x000000ff00027202 */ /* 0x000fe20000000f00 */
[----:B------:R-:W-:Y:S01]  /*ca10*/  IMAD R18, R18, R7, RZ ;  /* 0x0000000712127224 */ /* 0x000fe200078e02ff */
[----:B------:R-:W-:Y:S01]  /*ca20*/  ULDC UR6, c[0x0][0x8d8] ;  /* 0x0002360000067ab9 */ /* 0x000fe20000000800 */
[----:B------:R-:W-:Y:S01]  /*ca30*/  IMAD.MOV.U32 R3, RZ, RZ, R17 ;  /* 0x000000ffff037224 */ /* 0x000fe200078e0011 */
[----:B------:R-:W-:Y:S01]  /*ca40*/  SHF.R.U64 R22, R22, UR25, R25 ;  /* 0x0000001916167c19 */ /* 0x000fe20008001219 */
[----:B------:R-:W-:Y:S01]  /*ca50*/  IMAD R4, R14, R6, RZ ;  /* 0x000000060e047224 */ /* 0x000fe200078e02ff */
[----:B------:R-:W-:Y:S01]  /*ca60*/  SHF.R.U64 R19, R19, UR6, R24 ;  /* 0x0000000613137c19 */ /* 0x000fe20008001218 */
[----:B------:R-:W-:Y:S01]  /*ca70*/  IMAD.HI.U32 R23, R17, R18, R2 ;  /* 0x0000001211177227 */ /* 0x000fe200078e0002 */
[----:B------:R-:W-:Y:S02]  /*ca80*/  IABS R17, R20 ;  /* 0x0000001400117213 */ /* 0x000fe40000000000 */
[----:B------:R-:W-:Y:S01]  /*ca90*/  PLOP3.LUT P5, PT, PT, PT, UP3, 0x80, 0x0 ;  /* 0x000000000000781c */ /* 0x000fe20003faf038 */
[----:B------:R-:W-:-:S02]  /*caa0*/  IMAD.MOV.U32 R3, RZ, RZ, R15 ;  /* 0x000000ffff037224 */ /* 0x000fc400078e000f */
[----:B------:R-:W-:Y:S02]  /*cab0*/  VIADD R14, R19, UR16 ;  /* 0x00000010130e7c36 */ /* 0x000fe40008000000 */
[----:B------:R-:W-:Y:S01]  /*cac0*/  IMAD.HI.U32 R2, R15, R4, R2 ;  /* 0x000000040f027227 */ /* 0x000fe200078e0002 */
[----:B------:R-:W-:Y:S02]  /*cad0*/  IABS R3, R11 ;  /* 0x0000000b00037213 */ /* 0x000fe40000000000 */
[----:B------:R-:W-:Y:S01]  /*cae0*/  IABS R5, R14 ;  /* 0x0000000e00057213 */ /* 0x000fe20000000000 */
[----:B------:R-:W-:Y:S02]  /*caf0*/  VIADD R15, R22, UR17 ;  /* 0x00000011160f7c36 */ /* 0x000fe40008000000 */
[----:B------:R-:W-:Y:S02]  /*cb00*/  IMAD.MOV R18, RZ, RZ, -R17 ;  /* 0x000000ffff127224 */ /* 0x000fe400078e0a11 */
[----:B------:R-:W-:Y:S01]  /*cb10*/  IMAD.MOV R17, RZ, RZ, -R3 ;  /* 0x000000ffff117224 */ /* 0x000fe200078e0a03 */
[----:B------:R-:W-:Y:S01]  /*cb20*/  IABS R4, R15 ;  /* 0x0000000f00047213 */ /* 0x000fe20000000000 */
[----:B------:R-:W-:-:S04]  /*cb30*/  IMAD.HI.U32 R2, R2, R5, RZ ;  /* 0x0000000502027227 */ /* 0x000fc800078e00ff */
[----:B------:R-:W-:-:S04]  /*cb40*/  IMAD.HI.U32 R3, R23, R4, RZ ;  /* 0x0000000417037227 */ /* 0x000fc800078e00ff */
[----:B------:R-:W-:Y:S02]  /*cb50*/  IMAD R4, R3, R18, R4 ;  /* 0x0000001203047224 */ /* 0x000fe400078e0204 */
[----:B------:R-:W-:-:S03]  /*cb60*/  IMAD R3, R2, R17, R5 ;  /* 0x0000001102037224 */ /* 0x000fc600078e0205 */
[----:B------:R-:W-:Y:S02]  /*cb70*/  ISETP.GT.U32.AND P2, PT, R7, R4, PT ;  /* 0x000000040700720c */ /* 0x000fe40003f44070 */
[----:B------:R-:W-:-:S11]  /*cb80*/  ISETP.GT.U32.AND P1, PT, R6, R3, PT ;  /* 0x000000030600720c */ /* 0x000fd60003f24070 */
[----:B------:R-:W-:Y:S01]  /*cb90*/  @!P2 IMAD.IADD R4, R4, 0x1, -R7 ;  /* 0x000000010404a824 */ /* 0x000fe200078e0a07 */
[----:B------:R-:W-:Y:S01]  /*cba0*/  ISETP.GE.AND P2, PT, R15, RZ, PT ;  /* 0x000000ff0f00720c */ /* 0x000fe20003f46270 */
[----:B------:R-:W-:Y:S01]  /*cbb0*/  @!P1 IMAD.IADD R3, R3, 0x1, -R6 ;  /* 0x0000000103039824 */ /* 0x000fe200078e0a06 */
[----:B------:R-:W-:Y:S02]  /*cbc0*/  ISETP.GE.AND P1, PT, R14, RZ, PT ;  /* 0x000000ff0e00720c */ /* 0x000fe40003f26270 */
[----:B------:R-:W-:Y:S02]  /*cbd0*/  ISETP.GT.U32.AND P4, PT, R7, R4, PT ;  /* 0x000000040700720c */ /* 0x000fe40003f84070 */
[----:B------:R-:W-:-:S11]  /*cbe0*/  ISETP.GT.U32.AND P3, PT, R6, R3, PT ;  /* 0x000000030600720c */ /* 0x000fd60003f64070 */
[----:B------:R-:W-:Y:S01]  /*cbf0*/  @!P4 IMAD.IADD R4, R4, 0x1, -R7 ;  /* 0x000000010404c824 */ /* 0x000fe200078e0a07 */
[----:B------:R-:W-:Y:S01]  /*cc00*/  ISETP.NE.AND P4, PT, RZ, UR7, PT ;  /* 0x00000007ff007c0c */ /* 0x000fe2000bf85270 */
[----:B------:R-:W-:Y:S01]  /*cc10*/  @!P3 IMAD.IADD R3, R3, 0x1, -R6 ;  /* 0x000000010303b824 */ /* 0x000fe200078e0a06 */
[----:B------:R-:W-:Y:S01]  /*cc20*/  ISETP.NE.AND P3, PT, RZ, UR8, PT ;  /* 0x00000008ff007c0c */ /* 0x000fe2000bf65270 */
[----:B------:R-:W-:Y:S02]  /*cc30*/  @!P2 IMAD.MOV R4, RZ, RZ, -R4 ;  /* 0x000000ffff04a224 */ /* 0x000fe400078e0a04 */
[----:B------:R-:W-:-:S08]  /*cc40*/  @!P1 IMAD.MOV R3, RZ, RZ, -R3 ;  /* 0x000000ffff039224 */ /* 0x000fd000078e0a03 */
[----:B------:R-:W-:Y:S02]  /*cc50*/  @!P4 LOP3.LUT R4, RZ, UR7, RZ, 0x33, !PT ;  /* 0x00000007ff04cc12 */ /* 0x000fe4000f8e33ff */
[----:B------:R-:W-:Y:S02]  /*cc60*/  @!P3 LOP3.LUT R3, RZ, UR8, RZ, 0x33, !PT ;  /* 0x00000008ff03bc12 */ /* 0x000fe4000f8e33ff */
[----:B------:R-:W-:-:S03]  /*cc70*/  IADD3 R4, R15, -R4, RZ ;  /* 0x800000040f047210 */ /* 0x000fc60007ffe0ff */
[----:B------:R-:W-:-:S04]  /*cc80*/  IMAD.IADD R3, R14, 0x1, -R3 ;  /* 0x000000010e037824 */ /* 0x000fc800078e0a03 */
[----:B------:R-:W-:Y:S01]  /*cc90*/  IMAD R6, R3, R4, RZ ;  /* 0x0000000403067224 */ /* 0x000fe200078e02ff */
[----:B------:R-:W-:-:S04]  /*cca0*/  SEL R2, R4, R3, !P5 ;  /* 0x0000000304027207 */ /* 0x000fc80006800000 */
[--C-:B------:R-:W-:Y:S01]  /*ccb0*/  SHF.R.S32.HI R5, RZ, 0x1f, R2.reuse ;  /* 0x0000001fff057819 */ /* 0x100fe20000011402 */
[----:B------:R-:W-:Y:S01]  /*ccc0*/  IMAD.MOV.U32 R4, RZ, RZ, R2 ;  /* 0x000000ffff047224 */ /* 0x000fe200078e0002 */
[----:B------:R-:W-:-:S07]  /*ccd0*/  SHF.R.S32.HI R7, RZ, 0x1f, R6 ;  /* 0x0000001fff077819 */ /* 0x000fce0000011406 */
.L_x_233:
[----:B--2---:R-:W-:Y:S05]  /*cce0*/  BSYNC B0 ;  /* 0x0000000000007941 */ /* 0x004fea0003800000 */
.L_x_232:
[----:B------:R-:W1:Y:S01]  /*ccf0*/  SHFL.UP PT, R3, R6, 0x1, RZ ;  /* 0x0420000006037989 */ /* 0x000e6200000e00ff */
[----:B------:R-:W-:-:S03]  /*cd00*/  ISETP.NE.AND P1, PT, R9, RZ, PT ;  /* 0x000000ff0900720c */ /* 0x000fc60003f25270 */
[----:B------:R-:W2:Y:S01]  /*cd10*/  SHFL.UP PT, R2, R7, 0x1, RZ ;  /* 0x0420000007027989 */ /* 0x000ea200000e00ff */
[----:B-1----:R-:W-:Y:S02]  /*cd20*/  SEL R3, R3, RZ, P1 ;  /* 0x000000ff03037207 */ /* 0x002fe40000800000 */
[----:B--2---:R-:W-:Y:S02]  /*cd30*/  SEL R2, R2, RZ, P1 ;  /* 0x000000ff02027207 */ /* 0x004fe40000800000 */
[----:B------:R-:W-:-:S05]  /*cd40*/  IADD3 R18, P2, R3, R6, RZ ;  /* 0x0000000603127210 */ /* 0x000fca0007f5e0ff */
[----:B------:R-:W-:Y:S01]  /*cd50*/  IMAD.X R15, R2, 0x1, R7, P2 ;  /* 0x00000001020f7824 */ /* 0x000fe200010e0607 */
[----:B------:R-:W1:Y:S01]  /*cd60*/  SHFL.UP PT, R3, R18, 0x2, RZ ;  /* 0x0440000012037989 */ /* 0x000e6200000e00ff */
[----:B------:R-:W-:-:S03]  /*cd70*/  ISETP.GE.U32.AND P2, PT, R9, 0x2, PT ;  /* 0x000000020900780c */ /* 0x000fc60003f46070 */
[----:B------:R-:W2:Y:S01]  /*cd80*/  SHFL.UP PT, R2, R15, 0x2, RZ ;  /* 0x044000000f027989 */ /* 0x000ea200000e00ff */
[----:B-1----:R-:W-:-:S04]  /*cd90*/  SEL R3, R3, RZ, P2 ;  /* 0x000000ff03037207 */ /* 0x002fc80001000000 */
[----:B------:R-:W-:Y:S02]  /*cda0*/  IADD3 R14, P3, R3, R18, RZ ;  /* 0x00000012030e7210 */ /* 0x000fe40007f7e0ff */
[----:B--2---:R-:W-:-:S03]  /*cdb0*/  SEL R2, R2, RZ, P2 ;  /* 0x000000ff02027207 */ /* 0x004fc60001000000 */
[----:B------:R-:W1:Y:S02]  /*cdc0*/  SHFL.UP PT, R3, R14, 0x4, RZ ;  /* 0x048000000e037989 */ /* 0x000e6400000e00ff */
[----:B------:R-:W-:Y:S01]  /*cdd0*/  IMAD.X R17, R2, 0x1, R15, P3 ;  /* 0x0000000102117824 */ /* 0x000fe200018e060f */
[----:B------:R-:W-:-:S04]  /*cde0*/  ISETP.GE.U32.AND P3, PT, R9, 0x4, PT ;  /* 0x000000040900780c */ /* 0x000fc80003f66070 */
        /* <DEDUP_REMOVED lines=17> */
[----:B--2---:R-:W-:-:S05]  /*cf00*/  SEL R2, R2, RZ, P5 ;  /* 0x000000ff02027207 */ /* 0x004fca0002800000 */
[----:B------:R-:W-:Y:S01]  /*cf10*/  IMAD.X R22, R2, 0x1, R17, P6 ;  /* 0x0000000102167824 */ /* 0x000fe200030e0611 */
[----:B------:R-:W-:-:S04]  /*cf20*/  IADD3 R2, P6, R15, UR5, RZ ;  /* 0x000000050f027c10 */ /* 0x000fc8000ffde0ff */
[----:B------:R-:W-:Y:S02]  /*cf30*/  IADD3.X R3, R22, UR4, RZ, P6, !PT ;  /* 0x0000000416037c10 */ /* 0x000fe4000b7fe4ff */
[----:B------:R-:W-:-:S04]  /*cf40*/  ISETP.GT.U32.AND P6, PT, R2, UR10, PT ;  /* 0x0000000a02007c0c */ /* 0x000fc8000bfc4070 */
[----:B------:R-:W-:-:S13]  /*cf50*/  ISETP.GT.U32.AND.EX P6, PT, R3, UR9, PT, P6 ;  /* 0x0000000903007c0c */ /* 0x000fda000bfc4160 */
[----:B------:R-:W-:-:S04]  /*cf60*/  VOTE.ANY R14, PT, P6 ;  /* 0x00000000000e7806 */ /* 0x000fc800030e0100 */
[----:B------:R-:W-:-:S13]  /*cf70*/  ISETP.NE.AND P6, PT, R14, RZ, PT ;  /* 0x000000ff0e00720c */ /* 0x000fda0003fc5270 */
[----:B------:R-:W-:Y:S05]  /*cf80*/  @P6 BRA `(.L_x_236) ;  /* 0x0000000800746947 */ /* 0x000fea0003800000 */
[----:B------:R-:W-:Y:S01]  /*cf90*/  IMAD.MOV.U32 R17, RZ, RZ, R2 ;  /* 0x000000ffff117224 */ /* 0x000fe200078e0002 */
[----:B------:R-:W-:Y:S01]  /*cfa0*/  ULDC UR24, c[0x0][0x910] ;  /* 0x0002440000187ab9 */ /* 0x000fe20000000800 */
[----:B------:R-:W-:Y:S01]  /*cfb0*/  IMAD.MOV.U32 R19, RZ, RZ, R3 ;  /* 0x000000ffff137224 */ /* 0x000fe200078e0003 */
[----:B------:R-:W-:Y:S01]  /*cfc0*/  ULDC UR25, c[0x0][0x8f4] ;  /* 0x00023d0000197ab9 */ /* 0x000fe20000000800 */
[----:B------:R-:W-:Y:S01]  /*cfd0*/  ULDC UR6, c[0x0][0x8dc] ;  /* 0x0002370000067ab9 */ /* 0x000fe20000000800 */
[----:B------:R-:W-:Y:S01]  /*cfe0*/  ULDC UR30, c[0x0][0x8d8] ;  /* 0x00023600001e7ab9 */ /* 0x000fe20000000800 */
[----:B------:R-:W-:Y:S01]  /*cff0*/  ULDC UR31, c[0x0][0x8f0] ;  /* 0x00023c00001f7ab9 */ /* 0x000fe20000000800 */
[----:B------:R-:W-:Y:S01]  /*d000*/  ULDC.64 UR26, c[0x0][0x8d0] ;  /* 0x00023400001a7ab9 */ /* 0x000fe20000000a00 */
[----:B------:R-:W-:-:S05]  /*d010*/  ULDC.64 UR28, c[0x0][0x8e8] ;  /* 0x00023a00001c7ab9 */ /* 0x000fca0000000a00 */
.L_x_241:
[----:B------:R-:W-:Y:S01]  /*d020*/  IMAD.MOV.U32 R12, RZ, RZ, R13 ;  /* 0x000000ffff0c7224 */ /* 0x000fe200078e000d */
[----:B-----5:R-:W-:Y:S01]  /*d030*/  MOV R14, R8 ;  /* 0x00000008000e7202 */ /* 0x020fe20000000f00 */
[----:B------:R-:W-:Y:S02]  /*d040*/  VIADD R13, R13, 0x20 ;  /* 0x000000200d0d7836 */ /* 0x000fe40000000000 */
[----:B------:R-:W-:-:S03]  /*d050*/  IMAD.MOV.U32 R15, RZ, RZ, R10 ;  /* 0x000000ffff0f7224 */ /* 0x000fc600078e000a */
[----:B------:R-:W-:-:S13]  /*d060*/  ISETP.GE.AND P6, PT, R13, UR24, PT ;  /* 0x000000180d007c0c */ /* 0x000fda000bfc6270 */
[----:B------:R-:W1:Y:S01]  /*d070*/  @!P6 LDC.64 R2, c[0x0][0x918] ;  /* 0x00024600ff02eb82 */ /* 0x000e620000000a00 */
[----:B------:R-:W2:Y:S01]  /*d080*/  SHFL.IDX PT, R19, R19, 0x1f, 0x1f ;  /* 0x03e01f0013137f89 */ /* 0x000ea200000e0000 */
[----:B------:R-:W-:-:S03]  /*d090*/  @!P6 VIADD R7, R12, 0x20 ;  /* 0x000000200c07e836 */ /* 0x000fc60000000000 */
[----:B------:R-:W3:Y:S01]  /*d0a0*/  SHFL.IDX PT, R17, R17, 0x1f, 0x1f ;  /* 0x03e01f0011117f89 */ /* 0x000ee200000e0000 */
[----:B------:R-:W-:Y:S01]  /*d0b0*/  BSSY B0, `(.L_x_237) ;  /* 0x0000063000007945 */ /* 0x000fe20003800000 */
[----:B-1----:R-:W-:-:S05]  /*d0c0*/  @!P6 IMAD.WIDE R2, R7, 0xc, R2 ;  /* 0x0000000c0702e825 */ /* 0x002fca00078e0202 */
[----:B------:R1:W5:Y:S04]  /*d0d0*/  @!P6 LDG.E R8, desc[UR58][R2.64] ;  /* 0x0000003a0208e981 */ /* 0x000368000c1e1900 */
[----:B------:R1:W5:Y:S01]  /*d0e0*/  @!P6 LDG.E R10, desc[UR58][R2.64+0x4] ;  /* 0x0000043a020ae981 */ /* 0x000362000c1e1900 */
[----:B------:R-:W-:Y:S01]  /*d0f0*/  ISETP.GE.AND P6, PT, R12, UR24, PT ;  /* 0x000000180c007c0c */ /* 0x000fe2000bfc6270 */
[----:B------:R-:W-:Y:S01]  /*d100*/  IMAD.MOV.U32 R6, RZ, RZ, 0x7fffffff ;  /* 0x7fffffffff067424 */ /* 0x000fe200078e00ff */
[----:B--2---:R-:W-:Y:S01]  /*d110*/  R2UR UR4, R19 ;  /* 0x00000000130472ca */ /* 0x004fe200000e0000 */
[----:B------:R-:W-:Y:S01]  /*d120*/  IMAD.MOV.U32 R7, RZ, RZ, RZ ;  /* 0x000000ffff077224 */ /* 0x000fe200078e00ff */
[----:B---3--:R-:W-:-:S09]  /*d130*/  R2UR UR5, R17 ;  /* 0x00000000110572ca */ /* 0x008fd200000e0000 */
[----:B-1----:R-:W-:Y:S06]  /*d140*/  @P6 BRA `(.L_x_238) ;  /* 0x0000000400646947 */ /* 0x002fec0003800000 */
[----:B------:R-:W-:-:S04]  /*d150*/  IADD3 R17, P6, R14, UR11, RZ ;  /* 0x0000000b0e117c10 */ /* 0x000fc8000ffde0ff */
[----:B------:R-:W-:Y:S02]  /*d160*/  LEA.HI.X.SX32 R22, R14, UR13, 0x1, P6 ;  /* 0x0000000d0e167c11 */ /* 0x000fe4000b0f0eff */
[----:B------:R-:W-:Y:S02]  /*d170*/  IABS R14, R20 ;  /* 0x00000014000e7213 */ /* 0x000fe40000000000 */
[C---:B------:R-:W-:Y:S02]  /*d180*/  IADD3 R19, P6, R15.reuse, UR12, RZ ;  /* 0x0000000c0f137c10 */ /* 0x040fe4000ffde0ff */
[----:B------:R-:W1:Y:S02]  /*d190*/  I2F.RP R2, R14 ;  /* 0x0000000e00027306 */ /* 0x000e640000209400 */
[----:B------:R-:W-:Y:S02]  /*d1a0*/  LEA.HI.X.SX32 R24, R15, UR14, 0x1, P6 ;  /* 0x0000000e0f187c11 */ /* 0x000fe4000b0f0eff */
[----:B------:R-:W-:-:S04]  /*d1b0*/  PLOP3.LUT P6, PT, PT, PT, UP0, 0x80, 0x0 ;  /* 0x000000000000781c */ /* 0x000fc80003fcf008 */
[----:B-1----:R-:W1:Y:S02]  /*d1c0*/  MUFU.RCP R2, R2 ;  /* 0x0000000200027308 */ /* 0x002e640000001000 */
[----:B-1----:R-:W-:-:S06]  /*d1d0*/  VIADD R15, R2, 0xffffffe ;  /* 0x0ffffffe020f7836 */ /* 0x002fcc0000000000 */
[----:B------:R-:W1:Y:S02]  /*d1e0*/  F2I.FTZ.U32.TRUNC.NTZ R15, R15 ;  /* 0x0000000f000f7305 */ /* 0x000e64000021f000 */
[----:B-1----:R-:W-:Y:S01]  /*d1f0*/  IMAD.MOV R18, RZ, RZ, -R15 ;  /* 0x000000ffff127224 */ /* 0x002fe200078e0a0f */
[----:B------:R-:W-:Y:S06]  /*d200*/  @!P6 BRA `(.L_x_239) ;  /* 0x00000000002ce947 */ /* 0x000fec0003800000 */
        /* <DEDUP_REMOVED lines=11> */
.L_x_239:
[----:B------:R-:W-:Y:S05]  /*d2c0*/  @!P0 BRA `(.L_x_240) ;  /* 0x00000000002c8947 */ /* 0x000fea0003800000 */
[----:B------:R-:W-:-:S05]  /*d2d0*/  IADD3 R7, P6, R19, UR25, RZ ;  /* 0x0000001913077c10 */ /* 0x000fca000ffde0ff */
[----:B------:R-:W-:-:S04]  /*d2e0*/  IMAD.X R19, RZ, RZ, R24, P6 ;  /* 0x000000ffff137224 */ /* 0x000fc800030e0618 */
[----:B------:R-:W-:-:S04]  /*d2f0*/  IMAD.WIDE.U32 R4, R19, UR28, RZ ;  /* 0x0000001c13047c25 */ /* 0x000fc8000f8e00ff */
[----:B------:R-:W-:-:S04]  /*d300*/  IMAD.WIDE.U32 R4, P6, R7, UR29, R4 ;  /* 0x0000001d07047c25 */ /* 0x000fc8000f8c0004 */
[----:B------:R-:W-:Y:S01]  /*d310*/  IMAD.WIDE.U32 R6, R7, UR28, RZ ;  /* 0x0000001c07067c25 */ /* 0x000fe2000f8e00ff */
[----:B------:R-:W-:-:S03]  /*d320*/  MOV R2, R5 ;  /* 0x0000000500027202 */ /* 0x000fc60000000f00 */
[----:B------:R-:W-:Y:S01]  /*d330*/  IMAD.X R3, RZ, RZ, RZ, P6 ;  /* 0x000000ffff037224 */ /* 0x000fe200030e06ff */
[----:B------:R-:W-:-:S05]  /*d340*/  IADD3 RZ, P6, R7, R4, RZ ;  /* 0x0000000407ff7210 */ /* 0x000fca0007fde0ff */
[----:B------:R-:W-:-:S04]  /*d350*/  IMAD.WIDE.U32.X R2, R19, UR29, R2, P6 ;  /* 0x0000001d13027c25 */ /* 0x000fc8000b0e0402 */
[----:B------:R-:W-:Y:S02]  /*d360*/  IMAD.MOV.U32 R19, RZ, RZ, R2 ;  /* 0x000000ffff137224 */ /* 0x000fe400078e0002 */
[----:B------:R-:W-:-:S07]  /*d370*/  IMAD.MOV.U32 R24, RZ, RZ, R3 ;  /* 0x000000ffff187224 */ /* 0x000fce00078e0003 */
.L_x_240:
[----:B------:R-:W-:Y:S01]  /*d380*/  SHF.R.U64 R4, R19, UR31, R24 ;  /* 0x0000001f13047c19 */ /* 0x000fe20008001218 */
[----:B------:R-:W-:Y:S01]  /*d390*/  IMAD R5, R18, R14, RZ ;  /* 0x0000000e12057224 */ /* 0x000fe200078e02ff */
[----:B------:R-:W-:Y:S01]  /*d3a0*/  IABS R2, R20 ;  /* 0x0000001400027213 */ /* 0x000fe20000000000 */
[----:B------:R-:W-:Y:S01]  /*d3b0*/  IMAD.MOV.U32 R3, RZ, RZ, R15 ;  /* 0x000000ffff037224 */ /* 0x000fe200078e000f */
[----:B------:R-:W-:Y:S01]  /*d3c0*/  SHF.R.U64 R17, R17, UR30, R22 ;  /* 0x0000001e11117c19 */ /* 0x000fe20008001216 */
[----:B------:R-:W-:Y:S01]  /*d3d0*/  VIADD R4, R4, UR17 ;  /* 0x0000001104047c36 */ /* 0x000fe20008000000 */
[----:B------:R-:W-:Y:S01]  /*d3e0*/  IABS R19, R11 ;  /* 0x0000000b00137213 */ /* 0x000fe20000000000 */
[----:B------:R-:W-:Y:S02]  /*d3f0*/  IMAD.MOV R7, RZ, RZ, -R2 ;  /* 0x000000ffff077224 */ /* 0x000fe400078e0a02 */
[----:B------:R-:W-:Y:S01]  /*d400*/  IMAD.MOV.U32 R2, RZ, RZ, RZ ;  /* 0x000000ffff027224 */ /* 0x000fe200078e00ff */
[----:B------:R-:W-:Y:S01]  /*d410*/  IABS R6, R4 ;  /* 0x0000000400067213 */ /* 0x000fe20000000000 */
[----:B------:R-:W-:-:S02]  /*d420*/  VIADD R17, R17, UR16 ;  /* 0x0000001011117c36 */ /* 0x000fc40008000000 */
[----:B------:R-:W-:-:S04]  /*d430*/  IMAD.HI.U32 R2, R15, R5, R2 ;  /* 0x000000050f027227 */ /* 0x000fc800078e0002 */
[----:B------:R-:W-:Y:S01]  /*d440*/  IMAD.MOV.U32 R3, RZ, RZ, R7 ;  /* 0x000000ffff037224 */ /* 0x000fe200078e0007 */
[----:B------:R-:W-:Y:S01]  /*d450*/  IABS R7, R11 ;  /* 0x0000000b00077213 */ /* 0x000fe20000000000 */
[----:B------:R-:W-:-:S03]  /*d460*/  IMAD.MOV.U32 R5, RZ, RZ, R6 ;  /* 0x000000ffff057224 */ /* 0x000fc600078e0006 */
[----:B------:R-:W1:Y:S01]  /*d470*/  I2F.RP R6, R7 ;  /* 0x0000000700067306 */ /* 0x000e620000209400 */
[----:B------:R-:W-:-:S04]  /*d480*/  IMAD.HI.U32 R2, R2, R5, RZ ;  /* 0x0000000502027227 */ /* 0x000fc800078e00ff */
[----:B------:R-:W-:-:S05]  /*d490*/  IMAD R5, R2, R3, R5 ;  /* 0x0000000302057224 */ /* 0x000fca00078e0205 */
[----:B------:R-:W-:Y:S01]  /*d4a0*/  ISETP.GT.U32.AND P6, PT, R14, R5, PT ;  /* 0x000000050e00720c */ /* 0x000fe20003fc4070 */
[----:B-1----:R-:W1:-:S12]  /*d4b0*/  MUFU.RCP R6, R6 ;  /* 0x0000000600067308 */ /* 0x002e580000001000 */
[----:B------:R-:W-:Y:S02]  /*d4c0*/  @!P6 IMAD.IADD R5, R5, 0x1, -R14 ;  /* 0x000000010505e824 */ /* 0x000fe400078e0a0e */
[----:B-1----:R-:W-:-:S04]  /*d4d0*/  VIADD R2, R6, 0xffffffe ;  /* 0x0ffffffe06027836 */ /* 0x002fc80000000000 */
[----:B------:R1:W2:Y:S02]  /*d4e0*/  F2I.FTZ.U32.TRUNC.NTZ R3, R2 ;  /* 0x0000000200037305 */ /* 0x0002a4000021f000 */
[----:B-1----:R-:W-:Y:S01]  /*d4f0*/  MOV R2, RZ ;  /* 0x000000ff00027202 */ /* 0x002fe20000000f00 */
        /* <DEDUP_REMOVED lines=24> */
[----:B------:R-:W-:-:S03]  /*d680*/  PLOP3.LUT P6, PT, PT, PT, UP3, 0x80, 0x0 ;  /* 0x000000000000781c */ /* 0x000fc60003fcf038 */
[----:B------:R-:W-:-:S04]  /*d690*/  IMAD.IADD R2, R17, 0x1, -R2 ;  /* 0x0000000111027824 */ /* 0x000fc800078e0a02 */
[CC--:B------:R-:W-:Y:S01]  /*d6a0*/  IMAD R6, R3.reuse, R2.reuse, RZ ;  /* 0x0000000203067224 */ /* 0x0c0fe200078e02ff */
[----:B------:R-:W-:-:S04]  /*d6b0*/  SEL R4, R3, R2, !P6 ;  /* 0x0000000203047207 */ /* 0x000fc80007000000 */
[----:B------:R-:W-:Y:S02]  /*d6c0*/  SHF.R.S32.HI R5, RZ, 0x1f, R4 ;  /* 0x0000001fff057819 */ /* 0x000fe40000011404 */
[----:B------:R-:W-:-:S07]  /*d6d0*/  SHF.R.S32.HI R7, RZ, 0x1f, R6 ;  /* 0x0000001fff077819 */ /* 0x000fce0000011406 */
.L_x_238:
[----:B------:R-:W-:Y:S05]  /*d6e0*/  BSYNC B0 ;  /* 0x0000000000007941 */ /* 0x000fea0003800000 */
.L_x_237:
        /* <DEDUP_REMOVED lines=16> */
[----:B------:R-:W-:-:S04]  /*d7f0*/  IADD3 R22, P6, R3, R14, RZ ;  /* 0x0000000e03167210 */ /* 0x000fc80007fde0ff */
[----:B------:R-:W-:Y:S01]  /*d800*/  IADD3.X R17, R2, R19, RZ, P6, !PT ;  /* 0x0000001302117210 */ /* 0x000fe200037fe4ff */
        /* <DEDUP_REMOVED lines=12> */
[----:B------:R-:W-:-:S04]  /*d8d0*/  IADD3 R17, P6, R2, UR5, RZ ;  /* 0x0000000502117c10 */ /* 0x000fc8000ffde0ff */
[----:B------:R-:W-:Y:S02]  /*d8e0*/  IADD3.X R19, R3, UR4, RZ, P6, !PT ;  /* 0x0000000403137c10 */ /* 0x000fe4000b7fe4ff */
[----:B------:R-:W-:-:S04]  /*d8f0*/  ISETP.GT.U32.AND P6, PT, R17, UR10, PT ;  /* 0x0000000a11007c0c */ /* 0x000fc8000bfc4070 */
[----:B------:R-:W-:-:S13]  /*d900*/  ISETP.GT.U32.AND.EX P6, PT, R19, UR9, PT, P6 ;  /* 0x0000000913007c0c */ /* 0x000fda000bfc4160 */
[----:B------:R-:W-:-:S04]  /*d910*/  VOTE.ANY R14, PT, P6 ;  /* 0x00000000000e7806 */ /* 0x000fc800030e0100 */
[----:B------:R-:W-:-:S13]  /*d920*/  ISETP.NE.AND P6, PT, R14, RZ, PT ;  /* 0x000000ff0e00720c */ /* 0x000fda0003fc5270 */
[----:B------:R-:W-:Y:S05]  /*d930*/  @!P6 BRA `(.L_x_241) ;  /* 0xfffffff400b8e947 */ /* 0x000fea000383ffff */
[----:B------:R-:W-:Y:S02]  /*d940*/  IMAD.MOV.U32 R15, RZ, RZ, R2 ;  /* 0x000000ffff0f7224 */ /* 0x000fe400078e0002 */
[----:B------:R-:W-:-:S07]  /*d950*/  IMAD.MOV.U32 R22, RZ, RZ, R3 ;  /* 0x000000ffff167224 */ /* 0x000fce00078e0003 */
.L_x_236:
[----:B------:R-:W1:Y:S08]  /*d960*/  BREV R14, R14 ;  /* 0x0000000e000e7301 */ /* 0x000e700000000000 */
[----:B-1----:R-:W1:Y:S02]  /*d970*/  FLO.U32.SH R13, R14 ;  /* 0x0000000e000d7300 */ /* 0x002e6400000e0400 */
[----:B-1----:R-:W1:Y:S02]  /*d980*/  SHFL.IDX PT, R12, R12, R13, 0x1f ;  /* 0x00001f0d0c0c7589 */ /* 0x002e6400000e0000 */
[----:B-1----:R-:W-:-:S13]  /*d990*/  R2UR UR6, R12 ;  /* 0x000000000c0672ca */ /* 0x002fda00000e0000 */
[----:B------:R-:W-:-:S05]  /*d9a0*/  VIADD R17, R9, UR6 ;  /* 0x0000000609117c36 */ /* 0x000fca0008000000 */
[----:B------:R-:W-:-:S13]  /*d9b0*/  ISETP.GE.AND P1, PT, R17, UR24, PT ;  /* 0x0000001811007c0c */ /* 0x000fda000bf26270 */
[----:B------:R-:W1:Y:S02]  /*d9c0*/  @!P1 LDC.64 R2, c[0x0][0x918] ;  /* 0x00024600ff029b82 */ /* 0x000e640000000a00 */
[----:B-1----:R-:W-:-:S05]  /*d9d0*/  @!P1 IMAD.WIDE R2, R17, 0xc, R2 ;  /* 0x0000000c11029825 */ /* 0x002fca00078e0202 */
[----:B-----5:R1:W5:Y:S04]  /*d9e0*/  @!P1 LDG.E R8, desc[UR58][R2.64] ;  /* 0x0000003a02089981 */ /* 0x020368000c1e1900 */
[----:B------:R1:W5:Y:S01]  /*d9f0*/  @!P1 LDG.E R10, desc[UR58][R2.64+0x4] ;  /* 0x0000043a020a9981 */ /* 0x000362000c1e1900 */
[----:B------:R-:W-:-:S03]  /*da00*/  IADD3 R18, P1, P2, R15, UR5, -R6 ;  /* 0x000000050f127c10 */ /* 0x000fc6000fa3e806 */
[----:B------:R-:W-:Y:S01]  /*da10*/  SHFL.IDX PT, R6, R6, R13, 0x1f ;  /* 0x00001f0d06067589 */ /* 0x000fe200000e0000 */
[----:B------:R-:W-:-:S03]  /*da20*/  IADD3.X R22, R22, UR4, ~R7, P1, P2 ;  /* 0x0000000416167c10 */ /* 0x000fc60008fe4c07 */
[----:B------:R-:W2:Y:S04]  /*da30*/  SHFL.IDX PT, R18, R18, R13, 0x1f ;  /* 0x00001f0d12127589 */ /* 0x000ea800000e0000 */
[----:B------:R-:W3:Y:S04]  /*da40*/  SHFL.IDX PT, R22, R22, R13, 0x1f ;  /* 0x00001f0d16167589 */ /* 0x000ee800000e0000 */
[----:B------:R1:W4:Y:S04]  /*da50*/  SHFL.IDX PT, R7, R7, R13, 0x1f ;  /* 0x00001f0d07077589 */ /* 0x00032800000e0000 */
[----:B------:R1:W1:Y:S04]  /*da60*/  SHFL.IDX PT, R5, R5, R13, 0x1f ;  /* 0x00001f0d05057589 */ /* 0x00026800000e0000 */
[----:B------:R1:W1:Y:S01]  /*da70*/  SHFL.IDX PT, R4, R4, R13, 0x1f ;  /* 0x00001f0d04047589 */ /* 0x00026200000e0000 */
[----:B--2---:R-:W-:-:S02]  /*da80*/  R2UR UR5, R18 ;  /* 0x00000000120572ca */ /* 0x004fc400000e0000 */
[----:B---3--:R-:W-:-:S15]  /*da90*/  R2UR UR4, R22 ;  /* 0x00000000160472ca */ /* 0x008fde00000e0000 */
.L_x_231:
[----:B-1----:R-:W1:Y:S01]  /*daa0*/  LDC R2, c[0x0][0x910] ;  /* 0x00024400ff027b82 */ /* 0x002e620000000800 */
[----:B------:R-:W-:Y:S01]  /*dab0*/  UMOV UR24, 0xffffffff ;  /* 0xffffffff00187882 */ /* 0x000fe20000000000 */
[----:B------:R-:W-:Y:S01]  /*dac0*/  UMOV UR25, 0xffffffff ;  /* 0xffffffff00197882 */ /* 0x000fe20000000000 */
[----:B------:R-:W-:Y:S01]  /*dad0*/  UMOV UR26, 0xffffffff ;  /* 0xffffffff001a7882 */ /* 0x000fe20000000000 */
[----:B------:R-:W-:Y:S01]  /*dae0*/  IMAD.MOV.U32 R15, RZ, RZ, RZ ;  /* 0x000000ffff0f7224 */ /* 0x000fe200078e00ff */
[----:B-1----:R-:W-:-:S13]  /*daf0*/  ISETP.LE.AND P1, PT, R2, UR6, PT ;  /* 0x0000000602007c0c */ /* 0x002fda000bf23270 */
[----:B------:R-:W-:Y:S05]  /*db00*/  @P1 BRA `(.L_x_230) ;  /* 0x0000000000f01947 */ /* 0x000fea0003800000 */
[C---:B------:R-:W-:Y:S01]  /*db10*/  R2UR UR24, R4.reuse ;  /* 0x00000000041872ca */ /* 0x040fe200000e0000 */
[----:B------:R-:W-:Y:S01]  /*db20*/  UIADD3 UR30, UP1, -UR5, UR10, URZ ;  /* 0x0000000a051e7290 */ /* 0x000fe2000ff3e13f */
[----:B------:R-:W-:Y:S01]  /*db30*/  R2UR UR25, R5 ;  /* 0x00000000051972ca */ /* 0x000fe200000e0000 */
[----:B------:R-:W-:Y:S01]  /*db40*/  ULDC UR26, c[0x0][0x8c0] ;  /* 0x00023000001a7ab9 */ /* 0x000fe20000000800 */
[----:B------:R-:W-:Y:S01]  /*db50*/  ULDC UR27, c[0x0][0x8b0] ;  /* 0x00022c00001b7ab9 */ /* 0x000fe20000000800 */
[----:B------:R-:W-:Y:S01]  /*db60*/  ULDC UR28, c[0x0][0x904] ;  /* 0x00024100001c7ab9 */ /* 0x000fe20000000800 */
[----:B------:R-:W-:-:S03]  /*db70*/  SHF.R.U64 R2, R4, UR27, R5 ;  /* 0x0000001b04027c19 */ /* 0x000fc60008001205 */
[----:B------:R-:W-:Y:S01]  /*db80*/  UIADD3.X UR24, ~UR4, UR9, URZ, UP1, !UPT ;  /* 0x0000000904187290 */ /* 0x000fe20008ffe53f */
[----:B------:R-:W-:-:S03]  /*db90*/  R2UR UR32, R2 ;  /* 0x00000000022072ca */ /* 0x000fc600000e0000 */
[----:B------:R-:W-:Y:S02]  /*dba0*/  USHF.R.U32.HI UR31, URZ, UR26, UR24 ;  /* 0x0000001a3f1f7299 */ /* 0x000fe40008011618 */
[----:B------:R-:W-:Y:S02]  /*dbb0*/  USHF.R.U32.HI UR35, URZ, UR27, UR25 ;  /* 0x0000001b3f237299 */ /* 0x000fe40008011619 */
[----:B------:R-:W-:Y:S02]  /*dbc0*/  USHF.R.U32.HI UR33, URZ, UR27, UR31 ;  /* 0x0000001b3f217299 */ /* 0x000fe4000801161f */
[----:B------:R-:W-:Y:S02]  /*dbd0*/  USHF.R.U64 UR30, UR30, UR26, UR24 ;  /* 0x0000001a1e1e7299 */ /* 0x000fe40008001218 */
[----:B------:R-:W-:Y:S02]  /*dbe0*/  USHF.R.U32.HI UR34, URZ, UR28, UR33 ;  /* 0x0000001c3f227299 */ /* 0x000fe40008011621 */
[----:B------:R-:W-:-:S02]  /*dbf0*/  USHF.R.U64 UR31, UR30, UR27, UR31 ;  /* 0x0000001b1e1f7299 */ /* 0x000fc4000800121f */
[----:B------:R-:W-:Y:S02]  /*dc00*/  ULOP3.LUT UR24, UR34, UR35, URZ, 0xfc, !UPT ;  /* 0x0000002322187292 */ /* 0x000fe4000f8efc3f */
[----:B------:R-:W-:-:S04]  /*dc10*/  USHF.R.U64 UR33, UR31, UR28, UR33 ;  /* 0x0000001c1f217299 */ /* 0x000fc80008001221 */
[----:B------:R-:W-:-:S13]  /*dc20*/  ISETP.NE.U32.AND P1, PT, RZ, UR24, PT ;  /* 0x00000018ff007c0c */ /* 0x000fda000bf25070 */
[----:B------:R-:W-:Y:S05]  /*dc30*/  @!P1 BRA `(.L_x_242) ;  /* 0x0000000000189947 */ /* 0x000fea0003800000 */
[----:B------:R-:W-:-:S07]  /*dc40*/  MOV R12, 0xdc60 ;  /* 0x0000dc60000c7802 */ /* 0x000fce0000000f00 */
[----:B--2-45:R-:W-:Y:S05]  /*dc50*/  CALL.REL.NOINC `(.L_x_243) ;  /* 0x0000001c006c7944 */ /* 0x034fea0003c00000 */
[----:B------:R-:W-:-:S04]  /*dc60*/  UIADD3 UR24, -UR25, URZ, URZ ;  /* 0x0000003f19187290 */ /* 0x000fc8000fffe13f */
[----:B------:R-:W-:-:S03]  /*dc70*/  UIMAD UR32, UR32, UR24, UR33 ;  /* 0x00000018202072a4 */ /* 0x000fc6000f8e0221 */
[----:B------:R-:W-:Y:S01]  /*dc80*/  UMOV UR24, UR25 ;  /* 0x0000001900187c82 */ /* 0x000fe20008000000 */
[----:B------:R-:W-:Y:S08]  /*dc90*/  BRA `(.L_x_244) ;  /* 0x0000000000587947 */ /* 0x000ff00003800000 */
.L_x_242:
[----:B------:R-:W1:Y:S01]  /*dca0*/  I2F.U32.RP R2, UR32 ;  /* 0x0000002000027d06 */ /* 0x000e620008209000 */
[----:B------:R-:W-:Y:S01]  /*dcb0*/  UMOV UR24, URZ ;  /* 0x0000003f00187c82 */ /* 0x000fe20008000000 */
[----:B------:R-:W-:-:S06]  /*dcc0*/  UISETP.NE.U32.AND UP4, UPT, UR32, URZ, UPT ;  /* 0x0000003f2000728c */ /* 0x000fcc000bf85070 */
[----:B-1----:R-:W1:Y:S02]  /*dcd0*/  MUFU.RCP R2, R2 ;  /* 0x0000000200027308 */ /* 0x002e640000001000 */
[----:B-1----:R-:W-:-:S06]  /*dce0*/  VIADD R3, R2, 0xffffffe ;  /* 0x0ffffffe02037836 */ /* 0x002fcc0000000000 */
[----:B------:R-:W1:Y:S02]  /*dcf0*/  F2I.FTZ.U32.TRUNC.NTZ R3, R3 ;  /* 0x0000000300037305 */ /* 0x000e64000021f000 */
[----:B-1----:R-:W-:-:S13]  /*dd00*/  R2UR UR25, R3 ;  /* 0x00000000031972ca */ /* 0x002fda00000e0000 */
[----:B------:R-:W-:-:S04]  /*dd10*/  UIADD3 UR26, URZ, -UR25, URZ ;  /* 0x800000193f1a7290 */ /* 0x000fc8000fffe03f */
[----:B------:R-:W-:-:S04]  /*dd20*/  UIMAD UR26, UR26, UR32, URZ ;  /* 0x000000201a1a72a4 */ /* 0x000fc8000f8e023f */
[----:B------:R-:W-:-:S04]  /*dd30*/  UIMAD.WIDE.U32 UR24, UR25, UR26, UR24 ;  /* 0x0000001a191872a5 */ /* 0x000fc8000f8e0018 */
[----:B------:R-:W-:-:S04]  /*dd40*/  UIMAD.WIDE.U32 UR24, UR25, UR33, URZ ;  /* 0x00000021191872a5 */ /* 0x000fc8000f8e003f */
[----:B------:R-:W-:-:S04]  /*dd50*/  UIADD3 UR24, -UR25, URZ, URZ ;  /* 0x0000003f19187290 */ /* 0x000fc8000fffe13f */
[----:B------:R-:W-:-:S04]  /*dd60*/  UIMAD UR24, UR32, UR24, UR33 ;  /* 0x00000018201872a4 */ /* 0x000fc8000f8e0221 */
[----:B------:R-:W-:-:S11]  /*dd70*/  UISETP.GE.U32.AND UP1, UPT, UR24, UR32, UPT ;  /* 0x000000201800728c */ /* 0x000fd6000bf26070 */
[----:B------:R-:W-:Y:S02]  /*dd80*/  @UP1 UIADD3 UR24, UR24, -UR32, URZ ;  /* 0x8000002018181290 */ /* 0x000fe4000fffe03f */
[----:B------:R-:W-:Y:S02]  /*dd90*/  @UP1 UIADD3 UR25, UR25, 0x1, URZ ;  /* 0x0000000119191890 */ /* 0x000fe4000fffe03f */
[----:B------:R-:W-:-:S11]  /*dda0*/  UISETP.GE.U32.AND UP2, UPT, UR24, UR32, UPT ;  /* 0x000000201800728c */ /* 0x000fd6000bf46070 */
[----:B------:R-:W-:Y:S02]  /*ddb0*/  @UP2 UIADD3 UR25, UR25, 0x1, URZ ;  /* 0x0000000119192890 */ /* 0x000fe4000fffe03f */
[----:B------:R-:W-:-:S04]  /*ddc0*/  @!UP4 ULOP3.LUT UR25, URZ, UR32, URZ, 0x33, !UPT ;  /* 0x000000203f19c292 */ /* 0x000fc8000f8e333f */
[----:B------:R-:W-:-:S04]  /*ddd0*/  UIADD3 UR24, -UR25, URZ, URZ ;  /* 0x0000003f19187290 */ /* 0x000fc8000fffe13f */
[----:B------:R-:W-:-:S03]  /*dde0*/  UIMAD UR32, UR32, UR24, UR33 ;  /* 0x00000018202072a4 */ /* 0x000fc6000f8e0221 */
[----:B------:R-:W-:-:S09]  /*ddf0*/  UMOV UR24, UR25 ;  /* 0x0000001900187c82 */ /* 0x000fd20008000000 */
.L_x_244:
[----:B------:R-:W-:Y:S01]  /*de00*/  ULOP3.LUT UR31, UR31, UR20, URZ, 0xc0, !UPT ;  /* 0x000000141f1f7292 */ /* 0x000fe2000f8ec03f */
[----:B------:R-:W-:Y:S01]  /*de10*/  IMAD.MOV.U32 R15, RZ, RZ, 0x1 ;  /* 0x00000001ff0f7424 */ /* 0x000fe200078e00ff */
[----:B------:R-:W-:Y:S02]  /*de20*/  ULOP3.LUT UR30, UR30, UR18, URZ, 0xc0, !UPT ;  /* 0x000000121e1e7292 */ /* 0x000fe4000f8ec03f */
[----:B------:R-:W-:Y:S01]  /*de30*/  UIMAD UR24, UR19, UR24, UR31 ;  /* 0x00000018131872a4 */ /* 0x000fe2000f8e021f */
[----:B------:R-:W-:Y:S01]  /*de40*/  ULDC UR26, c[0x0][0x8a8] ;  /* 0x00022a00001a7ab9 */ /* 0x000fe20000000800 */
[----:B------:R-:W-:Y:S01]  /*de50*/  ULDC UR25, c[0x0][0x8b8] ;  /* 0x00022e0000197ab9 */ /* 0x000fe20000000800 */
[----:B------:R-:W-:Y:S02]  /*de60*/  UIMAD UR30, UR32, UR26, UR30 ;  /* 0x0000001a201e72a4 */ /* 0x000fe4000f8e021e */
[----:B------:R-:W-:Y:S01]  /*de70*/  UIMAD UR25, UR24, UR25, UR40 ;  /* 0x00000019181972a4 */ /* 0x000fe2000f8e0228 */
[----:B------:R-:W-:Y:S01]  /*de80*/  @UP3 UMOV UR26, UR6 ;  /* 0x00000006001a3c82 */ /* 0x000fe20008000000 */
[----:B------:R-:W-:-:S03]  /*de90*/  @!UP3 UMOV UR26, UR6 ;  /* 0x00000006001abc82 */ /* 0x000fc60008000000 */
[----:B------:R-:W-:Y:S02]  /*dea0*/  @UP3 UMOV UR24, UR30 ;  /* 0x0000001e00183c82 */ /* 0x000fe40008000000 */
[----:B------:R-:W-:Y:S01]  /*deb0*/  @!UP3 UMOV UR24, UR25 ;  /* 0x000000190018bc82 */ /* 0x000fe20008000000 */
[----:B------:R-:W-:-:S05]  /*dec0*/  @!UP3 UMOV UR25, UR30 ;  /* 0x0000001e0019bc82 */ /* 0x000fca0008000000 */
.L_x_230:
[----:B------:R-:W-:-:S06]  /*ded0*/  UISETP.NE.AND UP1, UPT, UR15, 0x3, UPT ;  /* 0x000000030f00788c */ /* 0x000fcc000bf25270 */
[----:B------:R-:W-:-:S13]  /*dee0*/  PLOP3.LUT P1, PT, PT, PT, UP1, 0x80, 0x0 ;  /* 0x000000000000781c */ /* 0x000fda0003f2f018 */
[----:B------:R-:W-:Y:S05]  /*def0*/  @!P1 BRA `(.L_x_245) ;  /* 0x0000000000049947 */ /* 0x000fea0003800000 */
[----:B--2---:R-:W-:Y:S01]  /*df00*/  BPT.TRAP 0x1 ;  /* 0x000000040000795c */ /* 0x004fe20000300000 */
.L_x_245:
[----:B------:R-:W1:Y:S01]  /*df10*/  S2R R2, SR_CgaCtaId ;  /* 0x0000000000027919 */ /* 0x000e620000008800 */
[----:B------:R-:W-:-:S04]  /*df20*/  MOV R3, 0x400 ;  /* 0x0000040000037802 */ /* 0x000fc80000000f00 */
[----:B-1----:R-:W-:Y:S02]  /*df30*/  LEA R3, R2, R3, 0x18 ;  /* 0x0000000302037211 */ /* 0x002fe400078ec0ff */
[----:B------:R-:W-:-:S03]  /*df40*/  SHF.L.U32 R2, R0, 0x1f, RZ ;  /* 0x0000001f00027819 */ /* 0x000fc600000006ff */
[----:B------:R-:W-:-:S04]  /*df50*/  IMAD R17, R16, 0x8, R3 ;  /* 0x0000000810117824 */ /* 0x000fc800078e0203 */
[----:B------:R-:W1:Y:S02]  /*df60*/  SYNCS.PHASECHK.TRANS64.TRYWAIT P2, [R17+URZ+0x38440], R2 ;  /* 0x03844002110075a7 */ /* 0x000e64000804017f */
[----:B-1----:R-:W-:Y:S05]  /*df70*/  @!P2 BRA `(.L_x_246) ;  /* 0x000000140008a947 */ /* 0x002fea0003800000 */
.L_x_309:
[----:B------:R-:W-:Y:S01]  /*df80*/  ELECT P2, URZ, PT ;  /* 0x00000000003f782f */ /* 0x000fe20003840000 */
[----:B------:R-:W-:-:S12]  /*df90*/  BSSY B0, `(.L_x_247) ;  /* 0x0000010000007945 */ /* 0x000fd80003800000 */
[----:B------:R-:W-:Y:S05]  /*dfa0*/  @!P2 BRA `(.L_x_248) ;  /* 0x000000000038a947 */ /* 0x000fea0003800000 */
[----:B-1----:R-:W-:Y:S01]  /*dfb0*/  IMAD R2, R16, 0x10, R3 ;  /* 0x0000001010027824 */ /* 0x002fe200078e0203 */
[----:B------:R-:W-:Y:S01]  /*dfc0*/  MOV R12, UR24 ;  /* 0x00000018000c7c02 */ /* 0x000fe20008000f00 */
[----:B------:R-:W-:Y:S02]  /*dfd0*/  IMAD.U32 R14, RZ, RZ, UR26 ;  /* 0x0000001aff0e7e24 */ /* 0x000fe4000f8e00ff */
[----:B------:R-:W-:-:S05]  /*dfe0*/  IMAD.U32 R13, RZ, RZ, UR25 ;  /* 0x00000019ff0d7e24 */ /* 0x000fca000f8e00ff */
[----:B------:R1:W-:Y:S01]  /*dff0*/  STS.128 [R2+0x38510], R12 ;  /* 0x0385100c02007388 */ /* 0x0003e20000000c00 */
[----:B------:R-:W-:Y:S01]  /*e000*/  @!PT LDS RZ, [RZ] ;  /* 0x00000000fffff984 */ /* 0x000fe20000000800 */
[----:B------:R-:W-:Y:S01]  /*e010*/  @!PT LDS RZ, [RZ] ;  /* 0x00000000fffff984 */ /* 0x000fe20000000800 */
[----:B------:R-:W-:Y:S01]  /*e020*/  @!PT LDS RZ, [RZ] ;  /* 0x00000000fffff984 */ /* 0x000fe20000000800 */
[----:B------:R-:W-:Y:S01]  /*e030*/  @!PT LDS RZ, [RZ] ;  /* 0x00000000fffff984 */ /* 0x000fe20000000800 */
[----:B------:R3:W-:Y:S06]  /*e040*/  MEMBAR.ALL.CTA ;  /* 0x0000000000007992 */ /* 0x0007ec0000008000 */
[----:B---3--:R-:W3:Y:S01]  /*e050*/  FENCE.VIEW.ASYNC.S ;  /* 0x00000000000073c6 */ /* 0x008ee20000000000 */
[----:B------:R-:W-:Y:S05]  /*e060*/  @!P1 BRA `(.L_x_249) ;  /* 0x0000000000049947 */ /* 0x000fea0003800000 */
[----:B--2---:R-:W-:Y:S01]  /*e070*/  BPT.TRAP 0x1 ;  /* 0x000000040000795c */ /* 0x004fe20000300000 */
.L_x_249:
[----:B---3--:R3:W-:Y:S02]  /*e080*/  SYNCS.ARRIVE.TRANS64.A1T0 RZ, [R17+URZ+0x38400], RZ ;  /* 0x038400ff11ff79a7 */ /* 0x0087e4000810003f */
.L_x_248:
[----:B--2---:R-:W-:Y:S05]  /*e090*/  BSYNC B0 ;  /* 0x0000000000007941 */ /* 0x004fea0003800000 */
.L_x_247:
[----:B------:R-:W-:Y:S01]  /*e0a0*/  ISETP.NE.AND P3, PT, R15, RZ, PT ;  /* 0x000000ff0f00720c */ /* 0x000fe20003f65270 */
[----:B------:R-:W-:-:S05]  /*e0b0*/  VIADD R16, R16, 0x1 ;  /* 0x0000000110107836 */ /* 0x000fca0000000000 */
[----:B------:R-:W-:-:S04]  /*e0c0*/  ISETP.NE.AND P2, PT, R16, 0x8, PT ;  /* 0x000000081000780c */ /* 0x000fc80003f45270 */
[----:B-1----:R-:W-:Y:S02]  /*e0d0*/  SEL R13, RZ, 0x1, P2 ;  /* 0x00000001ff0d7807 */ /* 0x002fe40001000000 */
[----:B------:R-:W-:Y:S02]  /*e0e0*/  SEL R16, R16, RZ, P2 ;  /* 0x000000ff10107207 */ /* 0x000fe40001000000 */
[----:B------:R-:W-:Y:S01]  /*e0f0*/  LOP3.LUT R0, R0, R13, RZ, 0x3c, !PT ;  /* 0x0000000d00007212 */ /* 0x000fe200078e3cff */
[----:B------:R-:W-:Y:S06]  /*e100*/  @P3 BRA `(.L_x_250) ;  /* 0xffffffe400003947 */ /* 0x000fec000383ffff */
[----:B------:R-:W-:Y:S05]  /*e110*/  @!P1 BRA `(.L_x_251) ;  /* 0x0000000000049947 */ /* 0x000fea0003800000 */
[----:B------:R-:W-:Y:S01]  /*e120*/  BPT.TRAP 0x1 ;  /* 0x000000040000795c */ /* 0x000fe20000300000 */
.L_x_251:
[----:B------:R-:W-:Y:S01]  /*e130*/  IMAD R5, R16, 0x8, R3 ;  /* 0x0000000810057824 */ /* 0x000fe200078e0203 */
[----:B------:R-:W-:-:S04]  /*e140*/  SHF.L.U32 R2, R0, 0x1f, RZ ;  /* 0x0000001f00027819 */ /* 0x000fc800000006ff */
[----:B------:R-:W1:Y:S02]  /*e150*/  SYNCS.PHASECHK.TRANS64.TRYWAIT P0, [R5+URZ+0x38440], R2 ;  /* 0x03844002050075a7 */ /* 0x000e64000800017f */
[----:B-1----:R-:W-:Y:S05]  /*e160*/  @!P0 BRA `(.L_x_252) ;  /* 0x0000001000a08947 */ /* 0x002fea0003800000 */
.L_x_310:
[----:B------:R-:W-:Y:S05]  /*e170*/  @!P1 BRA `(.L_x_253) ;  /* 0x0000000000049947 */ /* 0x000fea0003800000 */
[----:B------:R-:W-:Y:S01]  /*e180*/  BPT.TRAP 0x1 ;  /* 0x000000040000795c */ /* 0x000fe20000300000 */
.L_x_253:
[----:B------:R-:W-:-:S05]  /*e190*/  VIADD R16, R16, 0x1 ;  /* 0x0000000110107836 */ /* 0x000fca0000000000 */
[----:B------:R-:W-:-:S04]  /*e1a0*/  ISETP.NE.AND P0, PT, R16, 0x8, PT ;  /* 0x000000081000780c */ /* 0x000fc80003f05270 */
[----:B-1----:R-:W-:Y:S02]  /*e1b0*/  SEL R5, RZ, 0x1, P0 ;  /* 0x00000001ff057807 */ /* 0x002fe40000000000 */
[----:B------:R-:W-:Y:S02]  /*e1c0*/  SEL R16, R16, RZ, P0 ;  /* 0x000000ff10107207 */ /* 0x000fe40000000000 */
[----:B------:R-:W-:-:S03]  /*e1d0*/  LOP3.LUT R5, R0, R5, RZ, 0x3c, !PT ;  /* 0x0000000500057212 */ /* 0x000fc600078e3cff */
[----:B----4-:R-:W-:Y:S01]  /*e1e0*/  IMAD R7, R16, 0x8, R3 ;  /* 0x0000000810077824 */ /* 0x010fe200078e0203 */
[----:B------:R-:W-:-:S04]  /*e1f0*/  SHF.L.U32 R0, R5, 0x1f, RZ ;  /* 0x0000001f05007819 */ /* 0x000fc800000006ff */
[----:B------:R-:W1:Y:S02]  /*e200*/  SYNCS.PHASECHK.TRANS64.TRYWAIT P0, [R7+URZ+0x38440], R0 ;  /* 0x03844000070075a7 */ /* 0x000e64000800017f */
[----:B-1----:R-:W-:Y:S05]  /*e210*/  @!P0 BRA `(.L_x_254) ;  /* 0x0000001000888947 */ /* 0x002fea0003800000 */
.L_x_311:
[----:B------:R-:W-:Y:S05]  /*e220*/  @!P1 BRA `(.L_x_255) ;  /* 0x0000000000049947 */ /* 0x000fea0003800000 */
[----:B------:R-:W-:Y:S01]  /*e230*/  BPT.TRAP 0x1 ;  /* 0x000000040000795c */ /* 0x000fe20000300000 */
.L_x_255:
[----:B-1----:R-:W-:-:S05]  /*e240*/  VIADD R0, R16, 0x1 ;  /* 0x0000000110007836 */ /* 0x002fca0000000000 */
[----:B------:R-:W-:-:S04]  /*e250*/  ISETP.NE.AND P0, PT, R0, 0x8, PT ;  /* 0x000000080000780c */ /* 0x000fc80003f05270 */
[----:B------:R-:W-:Y:S02]  /*e260*/  SEL R2, RZ, 0x1, P0 ;  /* 0x00000001ff027807 */ /* 0x000fe40000000000 */
[----:B------:R-:W-:Y:S02]  /*e270*/  SEL R4, R0, RZ, P0 ;  /* 0x000000ff00047207 */ /* 0x000fe40000000000 */
[----:B------:R-:W-:-:S03]  /*e280*/  LOP3.LUT R5, R5, R2, RZ, 0x3c, !PT ;  /* 0x0000000205057212 */ /* 0x000fc600078e3cff */
[----:B------:R-:W-:Y:S01]  /*e290*/  IMAD R7, R4, 0x8, R3 ;  /* 0x0000000804077824 */ /* 0x000fe200078e0203 */
[----:B------:R-:W-:-:S04]  /*e2a0*/  SHF.L.U32 R0, R5, 0x1f, RZ ;  /* 0x0000001f05007819 */ /* 0x000fc800000006ff */
[----:B------:R-:W1:Y:S02]  /*e2b0*/  SYNCS.PHASECHK.TRANS64.TRYWAIT P0, [R7+URZ+0x38440], R0 ;  /* 0x03844000070075a7 */ /* 0x000e64000800017f */
[----:B-1----:R-:W-:Y:S05]  /*e2c0*/  @!P0 BRA `(.L_x_256) ;  /* 0x0000001000708947 */ /* 0x002fea0003800000 */
.L_x_312:
[----:B------:R-:W-:Y:S05]  /*e2d0*/  @!P1 BRA `(.L_x_257) ;  /* 0x0000000000049947 */ /* 0x000fea0003800000 */
[----:B------:R-:W-:Y:S01]  /*e2e0*/  BPT.TRAP 0x1 ;  /* 0x000000040000795c */ /* 0x000fe20000300000 */
.L_x_257:
        /* <DEDUP_REMOVED lines=9> */
.L_x_313:
[----:B------:R-:W-:Y:S05]  /*e380*/  @!P1 BRA `(.L_x_259) ;  /* 0x0000000000049947 */ /* 0x000fea0003800000 */
[----:B------:R-:W-:Y:S01]  /*e390*/  BPT.TRAP 0x1 ;  /* 0x000000040000795c */ /* 0x000fe20000300000 */
.L_x_259:
        /* <DEDUP_REMOVED lines=9> */
.L_x_314:
[----:B------:R-:W-:Y:S05]  /*e430*/  @!P1 BRA `(.L_x_261) ;  /* 0x0000000000049947 */ /* 0x000fea0003800000 */
[----:B------:R-:W-:Y:S01]  /*e440*/  BPT.TRAP 0x1 ;  /* 0x000000040000795c */ /* 0x000fe20000300000 */
.L_x_261:
        /* <DEDUP_REMOVED lines=9> */
.L_x_315:
[----:B------:R-:W-:Y:S05]  /*e4e0*/  @!P1 BRA `(.L_x_263) ;  /* 0x0000000000049947 */ /* 0x000fea0003800000 */
[----:B------:R-:W-:Y:S01]  /*e4f0*/  BPT.TRAP 0x1 ;  /* 0x000000040000795c */ /* 0x000fe20000300000 */
.L_x_263:
[----:B-1----:R-:W-:-:S04]  /*e500*/  IADD3 R0, R4, 0x1, RZ ;  /* 0x0000000104007810 */ /* 0x002fc80007ffe0ff */
        /* <DEDUP_REMOVED lines=8> */
.L_x_316:
[----:B------:R-:W-:Y:S05]  /*e590*/  @!P1 BRA `(.L_x_265) ;  /* 0x0000000000049947 */ /* 0x000fea0003800000 */
[----:B------:R-:W-:Y:S01]  /*e5a0*/  BPT.TRAP 0x1 ;  /* 0x000000040000795c */ /* 0x000fe20000300000 */
.L_x_265:
[----:B-1----:R-:W-:-:S05]  /*e5b0*/  VIADD R0, R4, 0x1 ;  /* 0x0000000104007836 */ /* 0x002fca0000000000 */
[----:B------:R-:W-:-:S04]  /*e5c0*/  ISETP.NE.AND P0, PT, R0, 0x8, PT ;  /* 0x000000080000780c */ /* 0x000fc80003f05270 */
[----:B------:R-:W-:Y:S02]  /*e5d0*/  SEL R2, RZ, 0x1, P0 ;  /* 0x00000001ff027807 */ /* 0x000fe40000000000 */
[----:B------:R-:W-:Y:S02]  /*e5e0*/  SEL R0, R0, RZ, P0 ;  /* 0x000000ff00007207 */ /* 0x000fe40000000000 */
[----:B------:R-:W-:-:S03]  /*e5f0*/  LOP3.LUT R2, R5, R2, RZ, 0x3c, !PT ;  /* 0x0000000205027212 */ /* 0x000fc600078e3cff */
[----:B------:R-:W-:Y:S01]  /*e600*/  IMAD R3, R0, 0x8, R3 ;  /* 0x0000000800037824 */ /* 0x000fe200078e0203 */
[----:B------:R-:W-:-:S07]  /*e610*/  SHF.L.U32 R0, R2, 0x1f, RZ ;  /* 0x0000001f02007819 */ /* 0x000fce00000006ff */
.L_x_266:
[----:B-1----:R1:W2:Y:S02]  /*e620*/  SYNCS.PHASECHK.TRANS64.TRYWAIT P0, [R3+URZ+0x38440], R0 ;  /* 0x03844000030075a7 */ /* 0x0022a4000800017f */
[----:B--2---:R-:W-:Y:S05]  /*e630*/  @!P0 NANOSLEEP.SYNCS 0x989680 ;  /* 0x009896800000895d */ /* 0x004fea0003900000 */
[----:B------:R-:W2:Y:S02]  /*e640*/  @!P0 SYNCS.PHASECHK.TRANS64 P0, [R3+URZ+0x38440], R0 ;  /* 0x03844000030085a7 */ /* 0x000ea4000800007f */
[----:B--2---:R-:W-:Y:S05]  /*e650*/  @P0 EXIT ;  /* 0x000000000000094d */ /* 0x004fea0003800000 */
[----:B------:R-:W-:Y:S05]  /*e660*/  BRA `(.L_x_266) ;  /* 0xfffffffc00ec7947 */ /* 0x000fea000383ffff */
.L_x_37:
[----:B--2---:R-:W-:-:S04]  /*e670*/  IMAD.U32 R3, RZ, RZ, UR4 ;  /* 0x00000004ff037e24 */ /* 0x004fc8000f8e00ff */
[----:B------:R2:W3:Y:S03]  /*e680*/  SYNCS.PHASECHK.TRANS64.TRYWAIT P0, [R3+URZ+0x38480], R2 ;  /* 0x03848002030075a7 */ /* 0x0004e6000800017f */
[----:B---3--:R-:W-:Y:S05]  /*e690*/  @!P0 NANOSLEEP.SYNCS 0x989680 ;  /* 0x009896800000895d */ /* 0x008fea0003900000 */
[----:B------:R-:W3:Y:S02]  /*e6a0*/  @!P0 SYNCS.PHASECHK.TRANS64 P0, [R3+URZ+0x38480], R2 ;  /* 0x03848002030085a7 */ /* 0x000ee4000800007f */
[----:B---3--:R-:W-:Y:S05]  /*e6b0*/  @!P0 BRA `(.L_x_37) ;  /* 0xfffffffc00ec8947 */ /* 0x008fea000383ffff */
[----:B------:R-:W-:Y:S05]  /*e6c0*/  BRA `(.L_x_36) ;  /* 0xffffff5800487947 */ /* 0x000fea000383ffff */
.L_x_42:
[----:B--2---:R-:W-:-:S04]  /*e6d0*/  IMAD.U32 R8, RZ, RZ, UR4 ;  /* 0x00000004ff087e24 */ /* 0x004fc8000f8e00ff */
[----:B------:R2:W3:Y:S03]  /*e6e0*/  SYNCS.PHASECHK.TRANS64.TRYWAIT P0, [R8+URZ+0x38480], R5 ;  /* 0x03848005080075a7 */ /* 0x0004e6000800017f */
[----:B---3--:R-:W-:Y:S05]  /*e6f0*/  @!P0 NANOSLEEP.SYNCS 0x989680 ;  /* 0x009896800000895d */ /* 0x008fea0003900000 */
[----:B------:R-:W3:Y:S02]  /*e700*/  @!P0 SYNCS.PHASECHK.TRANS64 P0, [R8+URZ+0x38480], R5 ;  /* 0x03848005080085a7 */ /* 0x000ee4000800007f */
[----:B---3--:R-:W-:Y:S05]  /*e710*/  @!P0 BRA `(.L_x_42) ;  /* 0xfffffffc00ec8947 */ /* 0x008fea000383ffff */
[----:B------:R-:W-:Y:S05]  /*e720*/  BRA `(.L_x_41) ;  /* 0xffffff5c00387947 */ /* 0x000fea000383ffff */
.L_x_59:
[----:B------:R-:W-:-:S07]  /*e730*/  IMAD.MOV.U32 R15, RZ, RZ, -0x1 ;  /* 0xffffffffff0f7424 */ /* 0x000fce00078e00ff */
[----:B-12--5:R-:W-:Y:S05]  /*e740*/  WARPSYNC.COLLECTIVE R15, `(.L_x_267) ;  /* 0x000000000f0c7348 */ /* 0x026fea0003c00000 */
[----:B------:R-:W-:Y:S02]  /*e750*/  ELECT P6, UR62, PT ;  /* 0x00000000003e782f */ /* 0x000fe400038c0000 */
[----:B------:R-:W-:Y:S01]  /*e760*/  MOV R14, UR62 ;  /* 0x0000003e000e7c02 */ /* 0x000fe20008000f00 */
[----:B-12--5:R-:W-:Y:S10]  /*e770*/  ENDCOLLECTIVE ;  /* 0x000000000000791b */ /* 0x026ff40003800000 */
.L_x_267:
[----:B------:R-:W-:Y:S05]  /*e780*/  BRA `(.L_x_268) ;  /* 0xffffff6400d07947 */ /* 0x000fea000383ffff */
.L_x_61:
[----:B-1----:R-:W-:-:S04]  /*e790*/  IMAD.U32 R6, RZ, RZ, UR47 ;  /* 0x0000002fff067e24 */ /* 0x002fc8000f8e00ff */
[----:B------:R1:W2:Y:S03]  /*e7a0*/  SYNCS.PHASECHK.TRANS64.TRYWAIT P2, [R6+URZ+0x384c0], R3 ;  /* 0x0384c003060075a7 */ /* 0x0002a6000804017f */
[----:B--2---:R-:W-:Y:S05]  /*e7b0*/  @!P2 NANOSLEEP.SYNCS 0x989680 ;  /* 0x009896800000a95d */ /* 0x004fea0003900000 */
[----:B------:R-:W2:Y:S02]  /*e7c0*/  @!P2 SYNCS.PHASECHK.TRANS64 P2, [R6+URZ+0x384c0], R3 ;  /* 0x0384c0030600a5a7 */ /* 0x000ea4000804007f */
[----:B--2---:R-:W-:Y:S05]  /*e7d0*/  @!P2 BRA `(.L_x_61) ;  /* 0xfffffffc00eca947 */ /* 0x004fea000383ffff */
[----:B------:R-:W-:Y:S05]  /*e7e0*/  BRA `(.L_x_269) ;  /* 0xffffff6400e87947 */ /* 0x000fea000383ffff */
.L_x_69:
[----:B-1----:R-:W-:-:S04]  /*e7f0*/  IMAD.U32 R12, RZ, RZ, UR47 ;  /* 0x0000002fff0c7e24 */ /* 0x002fc8000f8e00ff */
[----:B------:R1:W2:Y:S03]  /*e800*/  SYNCS.PHASECHK.TRANS64.TRYWAIT P3, [R12+URZ+0x384c8], R3 ;  /* 0x0384c8030c0075a7 */ /* 0x0002a6000806017f */
[----:B--2---:R-:W-:Y:S05]  /*e810*/  @!P3 NANOSLEEP.SYNCS 0x989680 ;  /* 0x009896800000b95d */ /* 0x004fea0003900000 */
[----:B------:R-:W2:Y:S02]  /*e820*/  @!P3 SYNCS.PHASECHK.TRANS64 P3, [R12+URZ+0x384c8], R3 ;  /* 0x0384c8030c00b5a7 */ /* 0x000ea4000806007f */
[----:B--2---:R-:W-:Y:S05]  /*e830*/  @!P3 BRA `(.L_x_69) ;  /* 0xfffffffc00ecb947 */ /* 0x004fea000383ffff */
[----:B------:R-:W-:Y:S05]  /*e840*/  BRA `(.L_x_270) ;  /* 0xffffff6c00787947 */ /* 0x000fea000383ffff */
.L_x_74:
[----:B-1----:R-:W-:-:S04]  /*e850*/  IMAD.U32 R12, RZ, RZ, UR47 ;  /* 0x0000002fff0c7e24 */ /* 0x002fc8000f8e00ff */
[----:B------:R1:W2:Y:S03]  /*e860*/  SYNCS.PHASECHK.TRANS64.TRYWAIT P3, [R12+URZ+0x384d0], R3 ;  /* 0x0384d0030c0075a7 */ /* 0x0002a6000806017f */
[----:B--2---:R-:W-:Y:S05]  /*e870*/  @!P3 NANOSLEEP.SYNCS 0x989680 ;  /* 0x009896800000b95d */ /* 0x004fea0003900000 */
[----:B------:R-:W2:Y:S02]  /*e880*/  @!P3 SYNCS.PHASECHK.TRANS64 P3, [R12+URZ+0x384d0], R3 ;  /* 0x0384d0030c00b5a7 */ /* 0x000ea4000806007f */
[----:B--2---:R-:W-:Y:S05]  /*e890*/  @!P3 BRA `(.L_x_74) ;  /* 0xfffffffc00ecb947 */ /* 0x004fea000383ffff */
[----:B------:R-:W-:Y:S05]  /*e8a0*/  BRA `(.L_x_271) ;  /* 0xffffff7000d47947 */ /* 0x000fea000383ffff */
.L_x_79:
[----:B-1----:R-:W-:-:S04]  /*e8b0*/  IMAD.U32 R12, RZ, RZ, UR47 ;  /* 0x0000002fff0c7e24 */ /* 0x002fc8000f8e00ff */
[----:B------:R1:W2:Y:S03]  /*e8c0*/  SYNCS.PHASECHK.TRANS64.TRYWAIT P3, [R12+URZ+0x384d8], R3 ;  /* 0x0384d8030c0075a7 */ /* 0x0002a6000806017f */
[----:B--2---:R-:W-:Y:S05]  /*e8d0*/  @!P3 NANOSLEEP.SYNCS 0x989680 ;  /* 0x009896800000b95d */ /* 0x004fea0003900000 */
[----:B------:R-:W2:Y:S02]  /*e8e0*/  @!P3 SYNCS.PHASECHK.TRANS64 P3, [R12+URZ+0x384d8], R3 ;  /* 0x0384d8030c00b5a7 */ /* 0x000ea4000806007f */
[----:B--2---:R-:W-:Y:S05]  /*e8f0*/  @!P3 BRA `(.L_x_79) ;  /* 0xfffffffc00ecb947 */ /* 0x004fea000383ffff */
[----:B------:R-:W-:Y:S05]  /*e900*/  BRA `(.L_x_272) ;  /* 0xffffff78003c7947 */ /* 0x000fea000383ffff */
.L_x_84:
[----:B-1----:R-:W-:-:S04]  /*e910*/  IMAD.U32 R12, RZ, RZ, UR47 ;  /* 0x0000002fff0c7e24 */ /* 0x002fc8000f8e00ff */
[----:B------:R1:W2:Y:S03]  /*e920*/  SYNCS.PHASECHK.TRANS64.TRYWAIT P3, [R12+URZ+0x384c0], R3 ;  /* 0x0384c0030c0075a7 */ /* 0x0002a6000806017f */
[----:B--2---:R-:W-:Y:S05]  /*e930*/  @!P3 NANOSLEEP.SYNCS 0x989680 ;  /* 0x009896800000b95d */ /* 0x004fea0003900000 */
[----:B------:R-:W2:Y:S02]  /*e940*/  @!P3 SYNCS.PHASECHK.TRANS64 P3, [R12+URZ+0x384c0], R3 ;  /* 0x0384c0030c00b5a7 */ /* 0x000ea4000806007f */
[----:B--2---:R-:W-:Y:S05]  /*e950*/  @!P3 BRA `(.L_x_84) ;  /* 0xfffffffc00ecb947 */ /* 0x004fea000383ffff */
[----:B------:R-:W-:Y:S05]  /*e960*/  BRA `(.L_x_273) ;  /* 0xffffff7c00ac7947 */ /* 0x000fea000383ffff */
.L_x_89:
[----:B-1----:R-:W-:-:S04]  /*e970*/  IMAD.U32 R12, RZ, RZ, UR47 ;  /* 0x0000002fff0c7e24 */ /* 0x002fc8000f8e00ff */
[----:B------:R1:W2:Y:S03]  /*e980*/  SYNCS.PHASECHK.TRANS64.TRYWAIT P3, [R12+URZ+0x384c8], R3 ;  /* 0x0384c8030c0075a7 */ /* 0x0002a6000806017f */
[----:B--2---:R-:W-:Y:S05]  /*e990*/  @!P3 NANOSLEEP.SYNCS 0x989680 ;  /* 0x009896800000b95d */ /* 0x004fea0003900000 */
[----:B------:R-:W2:Y:S02]  /*e9a0*/  @!P3 SYNCS.PHASECHK.TRANS64 P3, [R12+URZ+0x384c8], R3 ;  /* 0x0384c8030c00b5a7 */ /* 0x000ea4000806007f */
[----:B--2---:R-:W-:Y:S05]  /*e9b0*/  @!P3 BRA `(.L_x_89) ;  /* 0xfffffffc00ecb947 */ /* 0x004fea000383ffff */
[----:B------:R-:W-:Y:S05]  /*e9c0*/  BRA `(.L_x_274) ;  /* 0xffffff8400147947 */ /* 0x000fea000383ffff */
.L_x_94:
[----:B-1----:R-:W-:-:S04]  /*e9d0*/  MOV R12, UR47 ;  /* 0x0000002f000c7c02 */ /* 0x002fc80008000f00 */
[----:B------:R1:W2:Y:S03]  /*e9e0*/  SYNCS.PHASECHK.TRANS64.TRYWAIT P3, [R12+URZ+0x384d0], R3 ;  /* 0x0384d0030c0075a7 */ /* 0x0002a6000806017f */
[----:B--2---:R-:W-:Y:S05]  /*e9f0*/  @!P3 NANOSLEEP.SYNCS 0x989680 ;  /* 0x009896800000b95d */ /* 0x004fea0003900000 */
[----:B------:R-:W2:Y:S02]  /*ea00*/  @!P3 SYNCS.PHASECHK.TRANS64 P3, [R12+URZ+0x384d0], R3 ;  /* 0x0384d0030c00b5a7 */ /* 0x000ea4000806007f */
[----:B--2---:R-:W-:Y:S05]  /*ea10*/  @!P3 BRA `(.L_x_94) ;  /* 0xfffffffc00ecb947 */ /* 0x004fea000383ffff */
[----:B------:R-:W-:Y:S05]  /*ea20*/  BRA `(.L_x_275) ;  /* 0xffffff88007c7947 */ /* 0x000fea000383ffff */
.L_x_99:
[----:B-1----:R-:W-:-:S04]  /*ea30*/  IMAD.U32 R12, RZ, RZ, UR47 ;  /* 0x0000002fff0c7e24 */ /* 0x002fc8000f8e00ff */
[----:B------:R1:W2:Y:S03]  /*ea40*/  SYNCS.PHASECHK.TRANS64.TRYWAIT P3, [R12+URZ+0x384d8], R3 ;  /* 0x0384d8030c0075a7 */ /* 0x0002a6000806017f */
[----:B--2---:R-:W-:Y:S05]  /*ea50*/  @!P3 NANOSLEEP.SYNCS 0x989680 ;  /* 0x009896800000b95d */ /* 0x004fea0003900000 */
[----:B------:R-:W2:Y:S02]  /*ea60*/  @!P3 SYNCS.PHASECHK.TRANS64 P3, [R12+URZ+0x384d8], R3 ;  /* 0x0384d8030c00b5a7 */ /* 0x000ea4000806007f */
[----:B--2---:R-:W-:Y:S05]  /*ea70*/  @!P3 BRA `(.L_x_99) ;  /* 0xfffffffc00ecb947 */ /* 0x004fea000383ffff */
[----:B------:R-:W-:Y:S05]  /*ea80*/  BRA `(.L_x_276) ;  /* 0xffffff8c00e47947 */ /* 0x000fea000383ffff */
.L_x_106:
[----:B--2---:R-:W-:-:S04]  /*ea90*/  IMAD.U32 R3, RZ, RZ, UR4 ;  /* 0x00000004ff037e24 */ /* 0x004fc8000f8e00ff */
[----:B------:R2:W3:Y:S03]  /*eaa0*/  SYNCS.PHASECHK.TRANS64.TRYWAIT P0, [R3+URZ+0x38400], R0 ;  /* 0x03840000030075a7 */ /* 0x0004e6000800017f */
[----:B---3--:R-:W-:Y:S05]  /*eab0*/  @!P0 NANOSLEEP.SYNCS 0x989680 ;  /* 0x009896800000895d */ /* 0x008fea0003900000 */
[----:B------:R-:W3:Y:S02]  /*eac0*/  @!P0 SYNCS.PHASECHK.TRANS64 P0, [R3+URZ+0x38400], R0 ;  /* 0x03840000030085a7 */ /* 0x000ee4000800007f */
[----:B---3--:R-:W-:Y:S05]  /*ead0*/  @!P0 BRA `(.L_x_106) ;  /* 0xfffffffc00ec8947 */ /* 0x008fea000383ffff */
[----:B------:R-:W-:Y:S05]  /*eae0*/  BRA `(.L_x_277) ;  /* 0xffffff9400747947 */ /* 0x000fea000383ffff */
.L_x_124:
[----:B-1----:R-:W-:-:S04]  /*eaf0*/  IMAD.U32 R3, RZ, RZ, UR35 ;  /* 0x00000023ff037e24 */ /* 0x002fc8000f8e00ff */
[----:B------:R1:W2:Y:S03]  /*eb00*/  SYNCS.PHASECHK.TRANS64.TRYWAIT P0, [R3+URZ+0x38508], R0 ;  /* 0x03850800030075a7 */ /* 0x0002a6000800017f */
[----:B--2---:R-:W-:Y:S05]  /*eb10*/  @!P0 NANOSLEEP.SYNCS 0x989680 ;  /* 0x009896800000895d */ /* 0x004fea0003900000 */
[----:B------:R-:W2:Y:S02]  /*eb20*/  @!P0 SYNCS.PHASECHK.TRANS64 P0, [R3+URZ+0x38508], R0 ;  /* 0x03850800030085a7 */ /* 0x000ea4000800007f */
[----:B--2---:R-:W-:Y:S05]  /*eb30*/  @!P0 BRA `(.L_x_124) ;  /* 0xfffffffc00ec8947 */ /* 0x004fea000383ffff */
[----:B------:R-:W-:Y:S05]  /*eb40*/  BRA `(.L_x_278) ;  /* 0xffffffa400087947 */ /* 0x000fea000383ffff */
.L_x_126:
[----:B-1----:R-:W-:-:S04]  /*eb50*/  IMAD.U32 R3, RZ, RZ, UR8 ;  /* 0x00000008ff037e24 */ /* 0x002fc8000f8e00ff */
[----:B------:R1:W2:Y:S03]  /*eb60*/  SYNCS.PHASECHK.TRANS64.TRYWAIT P0, [R3+URZ+0x38400], R0 ;  /* 0x03840000030075a7 */ /* 0x0002a6000800017f */
[----:B--2---:R-:W-:Y:S05]  /*eb70*/  @!P0 NANOSLEEP.SYNCS 0x989680 ;  /* 0x009896800000895d */ /* 0x004fea0003900000 */
[----:B------:R-:W2:Y:S02]  /*eb80*/  @!P0 SYNCS.PHASECHK.TRANS64 P0, [R3+URZ+0x38400], R0 ;  /* 0x03840000030085a7 */ /* 0x000ea4000800007f */
[----:B--2---:R-:W-:Y:S05]  /*eb90*/  @!P0 BRA `(.L_x_126) ;  /* 0xfffffffc00ec8947 */ /* 0x004fea000383ffff */
[----:B------:R-:W-:Y:S05]  /*eba0*/  BRA `(.L_x_279) ;  /* 0xffffffa400287947 */ /* 0x000fea000383ffff */
.L_x_132:
[----:B-1----:R-:W-:-:S04]  /*ebb0*/  IMAD.U32 R3, RZ, RZ, UR35 ;  /* 0x00000023ff037e24 */ /* 0x002fc8000f8e00ff */
[----:B------:R1:W3:Y:S03]  /*ebc0*/  SYNCS.PHASECHK.TRANS64.TRYWAIT P1, [R3+URZ+0x384e0], R0 ;  /* 0x0384e000030075a7 */ /* 0x0002e6000802017f */
[----:B---3--:R-:W-:Y:S05]  /*ebd0*/  @!P1 NANOSLEEP.SYNCS 0x989680 ;  /* 0x009896800000995d */ /* 0x008fea0003900000 */
[----:B------:R-:W3:Y:S02]  /*ebe0*/  @!P1 SYNCS.PHASECHK.TRANS64 P1, [R3+URZ+0x384e0], R0 ;  /* 0x0384e000030095a7 */ /* 0x000ee4000802007f */
[----:B---3--:R-:W-:Y:S05]  /*ebf0*/  @!P1 BRA `(.L_x_132) ;  /* 0xfffffffc00ec9947 */ /* 0x008fea000383ffff */
[----:B------:R-:W-:Y:S05]  /*ec00*/  BRA `(.L_x_280) ;  /* 0xffffffa400d87947 */ /* 0x000fea000383ffff */
.L_x_138:
[----:B-1----:R-:W-:-:S04]  /*ec10*/  IMAD.U32 R3, RZ, RZ, UR35 ;  /* 0x00000023ff037e24 */ /* 0x002fc8000f8e00ff */
[----:B------:R1:W4:Y:S03]  /*ec20*/  SYNCS.PHASECHK.TRANS64.TRYWAIT P1, [R3+URZ+0x384e8], R0 ;  /* 0x0384e800030075a7 */ /* 0x000326000802017f */
[----:B----4-:R-:W-:Y:S05]  /*ec30*/  @!P1 NANOSLEEP.SYNCS 0x989680 ;  /* 0x009896800000995d */ /* 0x010fea0003900000 */
[----:B------:R-:W4:Y:S02]  /*ec40*/  @!P1 SYNCS.PHASECHK.TRANS64 P1, [R3+URZ+0x384e8], R0 ;  /* 0x0384e800030095a7 */ /* 0x000f24000802007f */
[----:B----4-:R-:W-:Y:S05]  /*ec50*/  @!P1 BRA `(.L_x_138) ;  /* 0xfffffffc00ec9947 */ /* 0x010fea000383ffff */
[----:B------:R-:W-:Y:S05]  /*ec60*/  BRA `(.L_x_281) ;  /* 0xffffffa800287947 */ /* 0x000fea000383ffff */
.L_x_144:
[----:B-1----:R-:W-:-:S04]  /*ec70*/  IMAD.U32 R3, RZ, RZ, UR35 ;  /* 0x00000023ff037e24 */ /* 0x002fc8000f8e00ff */
[----:B------:R1:W1:Y:S03]  /*ec80*/  SYNCS.PHASECHK.TRANS64.TRYWAIT P1, [R3+URZ+0x384f0], R0 ;  /* 0x0384f000030075a7 */ /* 0x000266000802017f */
[----:B-1----:R-:W-:Y:S05]  /*ec90*/  @!P1 NANOSLEEP.SYNCS 0x989680 ;  /* 0x009896800000995d */ /* 0x002fea0003900000 */
[----:B------:R-:W1:Y:S02]  /*eca0*/  @!P1 SYNCS.PHASECHK.TRANS64 P1, [R3+URZ+0x384f0], R0 ;  /* 0x0384f000030095a7 */ /* 0x000e64000802007f */
[----:B-1----:R-:W-:Y:S05]  /*ecb0*/  @!P1 BRA `(.L_x_144) ;  /* 0xfffffffc00ec9947 */ /* 0x002fea000383ffff */
[----:B------:R-:W-:Y:S05]  /*ecc0*/  BRA `(.L_x_282) ;  /* 0xffffffa800807947 */ /* 0x000fea000383ffff */
.L_x_150:
[----:B-1----:R-:W-:-:S04]  /*ecd0*/  IMAD.U32 R3, RZ, RZ, UR35 ;  /* 0x00000023ff037e24 */ /* 0x002fc8000f8e00ff */
[----:B------:R1:W1:Y:S03]  /*ece0*/  SYNCS.PHASECHK.TRANS64.TRYWAIT P1, [R3+URZ+0x384f8], R0 ;  /* 0x0384f800030075a7 */ /* 0x000266000802017f */
[----:B-1----:R-:W-:Y:S05]  /*ecf0*/  @!P1 NANOSLEEP.SYNCS 0x989680 ;  /* 0x009896800000995d */ /* 0x002fea0003900000 */
[----:B------:R-:W1:Y:S02]  /*ed00*/  @!P1 SYNCS.PHASECHK.TRANS64 P1, [R3+URZ+0x384f8], R0 ;  /* 0x0384f800030095a7 */ /* 0x000e64000802007f */
[----:B-1----:R-:W-:Y:S05]  /*ed10*/  @!P1 BRA `(.L_x_150) ;  /* 0xfffffffc00ec9947 */ /* 0x002fea000383ffff */
[----:B------:R-:W-:Y:S05]  /*ed20*/  BRA `(.L_x_283) ;  /* 0xffffffa800d87947 */ /* 0x000fea000383ffff */
.L_x_156:
[----:B-1----:R-:W-:-:S04]  /*ed30*/  IMAD.U32 R3, RZ, RZ, UR35 ;  /* 0x00000023ff037e24 */ /* 0x002fc8000f8e00ff */
[----:B------:R1:W3:Y:S03]  /*ed40*/  SYNCS.PHASECHK.TRANS64.TRYWAIT P1, [R3+URZ+0x384e0], R2 ;  /* 0x0384e002030075a7 */ /* 0x0002e6000802017f */
[----:B---3--:R-:W-:Y:S05]  /*ed50*/  @!P1 NANOSLEEP.SYNCS 0x989680 ;  /* 0x009896800000995d */ /* 0x008fea0003900000 */
[----:B------:R-:W3:Y:S02]  /*ed60*/  @!P1 SYNCS.PHASECHK.TRANS64 P1, [R3+URZ+0x384e0], R2 ;  /* 0x0384e002030095a7 */ /* 0x000ee4000802007f */
[----:B---3--:R-:W-:Y:S05]  /*ed70*/  @!P1 BRA `(.L_x_156) ;  /* 0xfffffffc00ec9947 */ /* 0x008fea000383ffff */
[----:B------:R-:W-:Y:S05]  /*ed80*/  BRA `(.L_x_284) ;  /* 0xffffffac00347947 */ /* 0x000fea000383ffff */
.L_x_162:
[----:B-1-3--:R-:W-:-:S04]  /*ed90*/  IMAD.U32 R3, RZ, RZ, UR35 ;  /* 0x00000023ff037e24 */ /* 0x00afc8000f8e00ff */
[----:B------:R1:W3:Y:S03]  /*eda0*/  SYNCS.PHASECHK.TRANS64.TRYWAIT P1, [R3+URZ+0x384e8], R2 ;  /* 0x0384e802030075a7 */ /* 0x0002e6000802017f */
[----:B---3--:R-:W-:Y:S05]  /*edb0*/  @!P1 NANOSLEEP.SYNCS 0x989680 ;  /* 0x009896800000995d */ /* 0x008fea0003900000 */
[----:B------:R-:W3:Y:S02]  /*edc0*/  @!P1 SYNCS.PHASECHK.TRANS64 P1, [R3+URZ+0x384e8], R2 ;  /* 0x0384e802030095a7 */ /* 0x000ee4000802007f */
[----:B---3--:R-:W-:Y:S05]  /*edd0*/  @!P1 BRA `(.L_x_162) ;  /* 0xfffffffc00ec9947 */ /* 0x008fea000383ffff */
[----:B------:R-:W-:Y:S05]  /*ede0*/  BRA `(.L_x_285) ;  /* 0xffffffac00807947 */ /* 0x000fea000383ffff */
.L_x_168:
[----:B-1-34-:R-:W-:-:S04]  /*edf0*/  IMAD.U32 R3, RZ, RZ, UR35 ;  /* 0x00000023ff037e24 */ /* 0x01afc8000f8e00ff */
[----:B------:R1:W3:Y:S03]  /*ee00*/  SYNCS.PHASECHK.TRANS64.TRYWAIT P1, [R3+URZ+0x384f0], R2 ;  /* 0x0384f002030075a7 */ /* 0x0002e6000802017f */
[----:B---3--:R-:W-:Y:S05]  /*ee10*/  @!P1 NANOSLEEP.SYNCS 0x989680 ;  /* 0x009896800000995d */ /* 0x008fea0003900000 */
[----:B------:R-:W3:Y:S02]  /*ee20*/  @!P1 SYNCS.PHASECHK.TRANS64 P1, [R3+URZ+0x384f0], R2 ;  /* 0x0384f002030095a7 */ /* 0x000ee4000802007f */
[----:B---3--:R-:W-:Y:S05]  /*ee30*/  @!P1 BRA `(.L_x_168) ;  /* 0xfffffffc00ec9947 */ /* 0x008fea000383ffff */
[----:B------:R-:W-:Y:S05]  /*ee40*/  BRA `(.L_x_286) ;  /* 0xffffffac00cc7947 */ /* 0x000fea000383ffff */
.L_x_174:
[----:B-1-34-:R-:W-:-:S04]  /*ee50*/  IMAD.U32 R3, RZ, RZ, UR35 ;  /* 0x00000023ff037e24 */ /* 0x01afc8000f8e00ff */
[----:B------:R1:W3:Y:S03]  /*ee60*/  SYNCS.PHASECHK.TRANS64.TRYWAIT P1, [R3+URZ+0x384f8], R2 ;  /* 0x0384f802030075a7 */ /* 0x0002e6000802017f */
[----:B---3--:R-:W-:Y:S05]  /*ee70*/  @!P1 NANOSLEEP.SYNCS 0x989680 ;  /* 0x009896800000995d */ /* 0x008fea0003900000 */
[----:B------:R-:W3:Y:S02]  /*ee80*/  @!P1 SYNCS.PHASECHK.TRANS64 P1, [R3+URZ+0x384f8], R2 ;  /* 0x0384f802030095a7 */ /* 0x000ee4000802007f */
[----:B---3--:R-:W-:Y:S05]  /*ee90*/  @!P1 BRA `(.L_x_174) ;  /* 0xfffffffc00ec9947 */ /* 0x008fea000383ffff */
[----:B------:R-:W-:Y:S05]  /*eea0*/  BRA `(.L_x_287) ;  /* 0xffffffb000187947 */ /* 0x000fea000383ffff */
.L_x_189:
[----:B-1-34-:R-:W-:-:S04]  /*eeb0*/  MOV R3, UR35 ;  /* 0x0000002300037c02 */ /* 0x01afc80008000f00 */
[----:B------:R1:W2:Y:S03]  /*eec0*/  SYNCS.PHASECHK.TRANS64.TRYWAIT P0, [R3+URZ+0x384e0], R0 ;  /* 0x0384e000030075a7 */ /* 0x0002a6000800017f */
[----:B--2---:R-:W-:Y:S05]  /*eed0*/  @!P0 NANOSLEEP.SYNCS 0x989680 ;  /* 0x009896800000895d */ /* 0x004fea0003900000 */
[----:B------:R-:W2:Y:S02]  /*eee0*/  @!P0 SYNCS.PHASECHK.TRANS64 P0, [R3+URZ+0x384e0], R0 ;  /* 0x0384e000030085a7 */ /* 0x000ea4000800007f */
[----:B--2---:R-:W-:Y:S05]  /*eef0*/  @!P0 BRA `(.L_x_189) ;  /* 0xfffffffc00ec8947 */ /* 0x004fea000383ffff */
[----:B------:R-:W-:Y:S05]  /*ef00*/  BRA `(.L_x_288) ;  /* 0xffffffb400b07947 */ /* 0x000fea000383ffff */
.L_x_191:
[----:B-1-34-:R-:W-:-:S04]  /*ef10*/  IMAD.U32 R3, RZ, RZ, UR35 ;  /* 0x00000023ff037e24 */ /* 0x01afc8000f8e00ff */
[----:B------:R1:W2:Y:S03]  /*ef20*/  SYNCS.PHASECHK.TRANS64.TRYWAIT P0, [R3+URZ+0x384e8], R0 ;  /* 0x0384e800030075a7 */ /* 0x0002a6000800017f */
[----:B--2---:R-:W-:Y:S05]  /*ef30*/  @!P0 NANOSLEEP.SYNCS 0x989680 ;  /* 0x009896800000895d */ /* 0x004fea0003900000 */
[----:B------:R-:W2:Y:S02]  /*ef40*/  @!P0 SYNCS.PHASECHK.TRANS64 P0, [R3+URZ+0x384e8], R0 ;  /* 0x0384e800030085a7 */ /* 0x000ea4000800007f */
[----:B--2---:R-:W-:Y:S05]  /*ef50*/  @!P0 BRA `(.L_x_191) ;  /* 0xfffffffc00ec8947 */ /* 0x004fea000383ffff */
[----:B------:R-:W-:Y:S05]  /*ef60*/  BRA `(.L_x_289) ;  /* 0xffffffb400a87947 */ /* 0x000fea000383ffff */
.L_x_193:
[----:B-1-34-:R-:W-:-:S04]  /*ef70*/  IMAD.U32 R3, RZ, RZ, UR35 ;  /* 0x00000023ff037e24 */ /* 0x01afc8000f8e00ff */
[----:B------:R1:W2:Y:S03]  /*ef80*/  SYNCS.PHASECHK.TRANS64.TRYWAIT P0, [R3+URZ+0x384f0], R0 ;  /* 0x0384f000030075a7 */ /* 0x0002a6000800017f */
[----:B--2---:R-:W-:Y:S05]  /*ef90*/  @!P0 NANOSLEEP.SYNCS 0x989680 ;  /* 0x009896800000895d */ /* 0x004fea0003900000 */
[----:B------:R-:W2:Y:S02]  /*efa0*/  @!P0 SYNCS.PHASECHK.TRANS64 P0, [R3+URZ+0x384f0], R0 ;  /* 0x0384f000030085a7 */ /* 0x000ea4000800007f */
[----:B--2---:R-:W-:Y:S05]  /*efb0*/  @!P0 BRA `(.L_x_193) ;  /* 0xfffffffc00ec8947 */ /* 0x004fea000383ffff */
[----:B------:R-:W-:Y:S05]  /*efc0*/  BRA `(.L_x_290) ;  /* 0xffffffb400a07947 */ /* 0x000fea000383ffff */
.L_x_205:
[----:B------:R-:W-:Y:S01]  /*efd0*/  BSSY B1, `(.L_x_291) ;  /* 0x0000006000017945 */ /* 0x000fe20003800000 */
[----:B------:R-:W-:-:S07]  /*efe0*/  IMAD.MOV.U32 R15, RZ, RZ, -0x1 ;  /* 0xffffffffff0f7424 */ /* 0x000fce00078e00ff */
[----:B-----5:R-:W-:Y:S05]  /*eff0*/  WARPSYNC.COLLECTIVE R15, `(.L_x_292) ;  /* 0x000000000f0c7348 */ /* 0x020fea0003c00000 */
[----:B-----5:R-:W-:Y:S02]  /*f000*/  ELECT P6, UR62, PT ;  /* 0x00000000003e782f */ /* 0x020fe400038c0000 */
[----:B------:R-:W-:Y:S01]  /*f010*/  MOV R14, UR62 ;  /* 0x0000003e000e7c02 */ /* 0x000fe20008000f00 */
[----:B------:R-:W-:Y:S10]  /*f020*/  ENDCOLLECTIVE ;  /* 0x000000000000791b */ /* 0x000ff40003800000 */
.L_x_292:
[----:B------:R-:W-:Y:S05]  /*f030*/  BSYNC B1 ;  /* 0x0000000000017941 */ /* 0x000fea0003800000 */
.L_x_291:
[----:B------:R-:W-:Y:S05]  /*f040*/  BRA `(.L_x_293) ;  /* 0xffffffc000c07947 */ /* 0x000fea000383ffff */
.L_x_208:
[----:B-1----:R1:W3:Y:S02]  /*f050*/  SYNCS.PHASECHK.TRANS64.TRYWAIT P0, [R8+URZ+0x384a0], R5 ;  /* 0x0384a005080075a7 */ /* 0x0022e4000800017f */
[----:B---3--:R-:W-:Y:S05]  /*f060*/  @!P0 NANOSLEEP.SYNCS 0x989680 ;  /* 0x009896800000895d */ /* 0x008fea0003900000 */
[----:B------:R-:W3:Y:S02]  /*f070*/  @!P0 SYNCS.PHASECHK.TRANS64 P0, [R8+URZ+0x384a0], R5 ;  /* 0x0384a005080085a7 */ /* 0x000ee4000800007f */
[----:B---3--:R-:W-:Y:S05]  /*f080*/  @!P0 BRA `(.L_x_208) ;  /* 0xfffffffc00f08947 */ /* 0x008fea000383ffff */
[----:B------:R-:W-:Y:S05]  /*f090*/  BRA `(.L_x_294) ;  /* 0xffffffc000ec7947 */ /* 0x000fea000383ffff */
.L_x_213:
[----:B--2---:R2:W3:Y:S02]  /*f0a0*/  SYNCS.PHASECHK.TRANS64.TRYWAIT P0, [R3+URZ+0x38400], R2 ;  /* 0x03840002030075a7 */ /* 0x0044e4000800017f */
[----:B---3--:R-:W-:Y:S05]  /*f0b0*/  @!P0 NANOSLEEP.SYNCS 0x989680 ;  /* 0x009896800000895d */ /* 0x008fea0003900000 */
[----:B------:R-:W3:Y:S02]  /*f0c0*/  @!P0 SYNCS.PHASECHK.TRANS64 P0, [R3+URZ+0x38400], R2 ;  /* 0x03840002030085a7 */ /* 0x000ee4000800007f */
[----:B---3--:R-:W-:Y:S05]  /*f0d0*/  @!P0 BRA `(.L_x_213) ;  /* 0xfffffffc00f08947 */ /* 0x008fea000383ffff */
[----:B------:R-:W-:Y:S05]  /*f0e0*/  BRA `(.L_x_295) ;  /* 0xffffffc400bc7947 */ /* 0x000fea000383ffff */
.L_x_216:
[----:B------:R-:W-:Y:S01]  /*f0f0*/  BSSY B1, `(.L_x_296) ;  /* 0x0000006000017945 */ /* 0x000fe20003800000 */
[----:B------:R-:W-:-:S07]  /*f100*/  IMAD.MOV.U32 R15, RZ, RZ, -0x1 ;  /* 0xffffffffff0f7424 */ /* 0x000fce00078e00ff */
[----:B-1---5:R-:W-:Y:S05]  /*f110*/  WARPSYNC.COLLECTIVE R15, `(.L_x_297) ;  /* 0x000000000f0c7348 */ /* 0x022fea0003c00000 */
[----:B------:R-:W-:Y:S02]  /*f120*/  ELECT P6, UR62, PT ;  /* 0x00000000003e782f */ /* 0x000fe400038c0000 */
[----:B------:R-:W-:Y:S01]  /*f130*/  MOV R14, UR62 ;  /* 0x0000003e000e7c02 */ /* 0x000fe20008000f00 */
[----:B-1---5:R-:W-:Y:S10]  /*f140*/  ENDCOLLECTIVE ;  /* 0x000000000000791b */ /* 0x022ff40003800000 */
.L_x_297:
[----:B------:R-:W-:Y:S05]  /*f150*/  BSYNC B1 ;  /* 0x0000000000017941 */ /* 0x000fea0003800000 */
.L_x_296:
[----:B------:R-:W-:Y:S05]  /*f160*/  BRA `(.L_x_298) ;  /* 0xffffffc800047947 */ /* 0x000fea000383ffff */
.L_x_219:
[----:B------:R-:W-:Y:S01]  /*f170*/  BSSY B1, `(.L_x_299) ;  /* 0x0000005000017945 */ /* 0x000fe20003800000 */
[----:B------:R-:W-:-:S07]  /*f180*/  IMAD.MOV.U32 R15, RZ, RZ, -0x1 ;  /* 0xffffffffff0f7424 */ /* 0x000fce00078e00ff */
[----:B-12--5:R-:W-:Y:S05]  /*f190*/  WARPSYNC.COLLECTIVE R15, `(.L_x_300) ;  /* 0x000000000f087348 */ /* 0x026fea0003c00000 */
[----:B------:R-:W-:Y:S01]  /*f1a0*/  NOP ;  /* 0x0000000000007918 */ /* 0x000fe20000000000 */
[----:B-12--5:R-:W-:Y:S01]  /*f1b0*/  ENDCOLLECTIVE ;  /* 0x000000000000791b */ /* 0x026fe20003800000 */
.L_x_300:
[----:B------:R-:W-:Y:S05]  /*f1c0*/  BSYNC B1 ;  /* 0x0000000000017941 */ /* 0x000fea0003800000 */
.L_x_299:
[----:B------:R-:W-:-:S07]  /*f1d0*/  IMAD.MOV.U32 R15, RZ, RZ, -0x1 ;  /* 0xffffffffff0f7424 */ /* 0x000fce00078e00ff */
[----:B------:R-:W-:Y:S05]  /*f1e0*/  WARPSYNC.COLLECTIVE R15, `(.L_x_301) ;  /* 0x000000000f0c7348 */ /* 0x000fea0003c00000 */
[----:B------:R-:W-:Y:S02]  /*f1f0*/  ELECT P6, UR62, PT ;  /* 0x00000000003e782f */ /* 0x000fe400038c0000 */
[----:B------:R-:W-:Y:S01]  /*f200*/  MOV R14, UR62 ;  /* 0x0000003e000e7c02 */ /* 0x000fe20008000f00 */
[----:B------:R-:W-:Y:S10]  /*f210*/  ENDCOLLECTIVE ;  /* 0x000000000000791b */ /* 0x000ff40003800000 */
.L_x_301:
[----:B------:R-:W-:Y:S05]  /*f220*/  BRA `(.L_x_302) ;  /* 0xffffffcc00247947 */ /* 0x000fea000383ffff */
.L_x_222:
[----:B------:R-:W-:Y:S01]  /*f230*/  BSSY B0, `(.L_x_303) ;  /* 0x0000006000007945 */ /* 0x000fe20003800000 */
[----:B------:R-:W-:-:S07]  /*f240*/  IMAD.MOV.U32 R15, RZ, RZ, -0x1 ;  /* 0xffffffffff0f7424 */ /* 0x000fce00078e00ff */
[----:B-----5:R-:W-:Y:S05]  /*f250*/  WARPSYNC.COLLECTIVE R15, `(.L_x_304) ;  /* 0x000000000f0c7348 */ /* 0x020fea0003c00000 */
[----:B-----5:R-:W-:Y:S02]  /*f260*/  ELECT P6, UR62, PT ;  /* 0x00000000003e782f */ /* 0x020fe400038c0000 */
[----:B------:R-:W-:Y:S01]  /*f270*/  MOV R14, UR62 ;  /* 0x0000003e000e7c02 */ /* 0x000fe20008000f00 */
[----:B------:R-:W-:Y:S10]  /*f280*/  ENDCOLLECTIVE ;  /* 0x000000000000791b */ /* 0x000ff40003800000 */
.L_x_304:
[----:B------:R-:W-:Y:S05]  /*f290*/  BSYNC B0 ;  /* 0x0000000000007941 */ /* 0x000fea0003800000 */
.L_x_303:
[----:B------:R-:W-:Y:S05]  /*f2a0*/  BRA `(.L_x_305) ;  /* 0xffffffcc00747947 */ /* 0x000fea000383ffff */
.L_x_226:
[----:B-1----:R1:W2:Y:S02]  /*f2b0*/  SYNCS.PHASECHK.TRANS64.TRYWAIT P0, [R7+URZ], R2 ;  /* 0x00000002070075a7 */ /* 0x0022a4000800017f */
[----:B--2---:R-:W-:Y:S05]  /*f2c0*/  @!P0 NANOSLEEP.SYNCS 0x989680 ;  /* 0x009896800000895d */ /* 0x004fea0003900000 */
[----:B------:R-:W2:Y:S02]  /*f2d0*/  @!P0 SYNCS.PHASECHK.TRANS64 P0, [R7+URZ], R2 ;  /* 0x00000002070085a7 */ /* 0x000ea4000800007f */
[----:B--2---:R-:W-:Y:S05]  /*f2e0*/  @!P0 BRA `(.L_x_226) ;  /* 0xfffffffc00f08947 */ /* 0x004fea000383ffff */
[----:B------:R-:W-:Y:S05]  /*f2f0*/  BRA `(.L_x_306) ;  /* 0xffffffcc00b07947 */ /* 0x000fea000383ffff */
.L_x_227:
[----:B-1----:R1:W2:Y:S02]  /*f300*/  SYNCS.PHASECHK.TRANS64.TRYWAIT P0, [R9+URZ], R4 ;  /* 0x00000004090075a7 */ /* 0x0022a4000800017f */
[----:B--2---:R-:W-:Y:S05]  /*f310*/  @!P0 NANOSLEEP.SYNCS 0x989680 ;  /* 0x009896800000895d */ /* 0x004fea0003900000 */
[----:B------:R-:W2:Y:S02]  /*f320*/  @!P0 SYNCS.PHASECHK.TRANS64 P0, [R9+URZ], R4 ;  /* 0x00000004090085a7 */ /* 0x000ea4000800007f */
[----:B--2---:R-:W-:Y:S05]  /*f330*/  @!P0 BRA `(.L_x_227) ;  /* 0xfffffffc00f08947 */ /* 0x004fea000383ffff */
[----:B------:R-:W-:Y:S05]  /*f340*/  BRA `(.L_x_307) ;  /* 0xffffffcc00c07947 */ /* 0x000fea000383ffff */
.L_x_228:
[----:B--2---:R2:W3:Y:S02]  /*f350*/  SYNCS.PHASECHK.TRANS64.TRYWAIT P0, [R6+URZ], R5 ;  /* 0x00000005060075a7 */ /* 0x0044e4000800017f */
[----:B---3--:R-:W-:Y:S05]  /*f360*/  @!P0 NANOSLEEP.SYNCS 0x989680 ;  /* 0x009896800000895d */ /* 0x008fea0003900000 */
[----:B------:R-:W3:Y:S02]  /*f370*/  @!P0 SYNCS.PHASECHK.TRANS64 P0, [R6+URZ], R5 ;  /* 0x00000005060085a7 */ /* 0x000ee4000800007f */
[----:B---3--:R-:W-:Y:S05]  /*f380*/  @!P0 BRA `(.L_x_228) ;  /* 0xfffffffc00f08947 */ /* 0x008fea000383ffff */
[----:B------:R-:W-:Y:S05]  /*f390*/  BRA `(.L_x_308) ;  /* 0xffffffcc00c87947 */ /* 0x000fea000383ffff */
.L_x_246:
[----:B-1----:R1:W3:Y:S02]  /*f3a0*/  SYNCS.PHASECHK.TRANS64.TRYWAIT P2, [R17+URZ+0x38440], R2 ;  /* 0x03844002110075a7 */ /* 0x0022e4000804017f */
[----:B---3--:R-:W-:Y:S05]  /*f3b0*/  @!P2 NANOSLEEP.SYNCS 0x989680 ;  /* 0x009896800000a95d */ /* 0x008fea0003900000 */
[----:B------:R-:W3:Y:S02]  /*f3c0*/  @!P2 SYNCS.PHASECHK.TRANS64 P2, [R17+URZ+0x38440], R2 ;  /* 0x038440021100a5a7 */ /* 0x000ee4000804007f */
[----:B---3--:R-:W-:Y:S05]  /*f3d0*/  @!P2 BRA `(.L_x_246) ;  /* 0xfffffffc00f0a947 */ /* 0x008fea000383ffff */
[----:B------:R-:W-:Y:S05]  /*f3e0*/  BRA `(.L_x_309) ;  /* 0xffffffe800e47947 */ /* 0x000fea000383ffff */
.L_x_252:
[----:B-1----:R1:W2:Y:S02]  /*f3f0*/  SYNCS.PHASECHK.TRANS64.TRYWAIT P0, [R5+URZ+0x38440], R2 ;  /* 0x03844002050075a7 */ /* 0x0022a4000800017f */
[----:B--2---:R-:W-:Y:S05]  /*f400*/  @!P0 NANOSLEEP.SYNCS 0x989680 ;  /* 0x009896800000895d */ /* 0x004fea0003900000 */
[----:B------:R-:W2:Y:S02]  /*f410*/  @!P0 SYNCS.PHASECHK.TRANS64 P0, [R5+URZ+0x38440], R2 ;  /* 0x03844002050085a7 */ /* 0x000ea4000800007f */
[----:B--2---:R-:W-:Y:S05]  /*f420*/  @!P0 BRA `(.L_x_252) ;  /* 0xfffffffc00f08947 */ /* 0x004fea000383ffff */
[----:B------:R-:W-:Y:S05]  /*f430*/  BRA `(.L_x_310) ;  /* 0xffffffec004c7947 */ /* 0x000fea000383ffff */
.L_x_254:
[----:B-1----:R1:W2:Y:S02]  /*f440*/  SYNCS.PHASECHK.TRANS64.TRYWAIT P0, [R7+URZ+0x38440], R0 ;  /* 0x03844000070075a7 */ /* 0x0022a4000800017f */
[----:B--2---:R-:W-:Y:S05]  /*f450*/  @!P0 NANOSLEEP.SYNCS 0x989680 ;  /* 0x009896800000895d */ /* 0x004fea0003900000 */
[----:B------:R-:W2:Y:S02]  /*f460*/  @!P0 SYNCS.PHASECHK.TRANS64 P0, [R7+URZ+0x38440], R0 ;  /* 0x03844000070085a7 */ /* 0x000ea4000800007f */
[----:B--2---:R-:W-:Y:S05]  /*f470*/  @!P0 BRA `(.L_x_254) ;  /* 0xfffffffc00f08947 */ /* 0x004fea000383ffff */
[----:B------:R-:W-:Y:S05]  /*f480*/  BRA `(.L_x_311) ;  /* 0xffffffec00647947 */ /* 0x000fea000383ffff */
.L_x_256:
[----:B-1----:R1:W2:Y:S02]  /*f490*/  SYNCS.PHASECHK.TRANS64.TRYWAIT P0, [R7+URZ+0x38440], R0 ;  /* 0x03844000070075a7 */ /* 0x0022a4000800017f */
[----:B--2---:R-:W-:Y:S05]  /*f4a0*/  @!P0 NANOSLEEP.SYNCS 0x989680 ;  /* 0x009896800000895d */ /* 0x004fea0003900000 */
[----:B------:R-:W2:Y:S02]  /*f4b0*/  @!P0 SYNCS.PHASECHK.TRANS64 P0, [R7+URZ+0x38440], R0 ;  /* 0x03844000070085a7 */ /* 0x000ea4000800007f */
[----:B--2---:R-:W-:Y:S05]  /*f4c0*/  @!P0 BRA `(.L_x_256) ;  /* 0xfffffffc00f08947 */ /* 0x004fea000383ffff */
[----:B------:R-:W-:Y:S05]  /*f4d0*/  BRA `(.L_x_312) ;  /* 0xffffffec007c7947 */ /* 0x000fea000383ffff */
.L_x_258:
[----:B-1----:R1:W2:Y:S02]  /*f4e0*/  SYNCS.PHASECHK.TRANS64.TRYWAIT P0, [R7+URZ+0x38440], R0 ;  /* 0x03844000070075a7 */ /* 0x0022a4000800017f */
[----:B--2---:R-:W-:Y:S05]  /*f4f0*/  @!P0 NANOSLEEP.SYNCS 0x989680 ;  /* 0x009896800000895d */ /* 0x004fea0003900000 */
[----:B------:R-:W2:Y:S02]  /*f500*/  @!P0 SYNCS.PHASECHK.TRANS64 P0, [R7+URZ+0x38440], R0 ;  /* 0x03844000070085a7 */ /* 0x000ea4000800007f */
[----:B--2---:R-:W-:Y:S05]  /*f510*/  @!P0 BRA `(.L_x_258) ;  /* 0xfffffffc00f08947 */ /* 0x004fea000383ffff */
[----:B------:R-:W-:Y:S05]  /*f520*/  BRA `(.L_x_313) ;  /* 0xffffffec00947947 */ /* 0x000fea000383ffff */
.L_x_260:
[----:B-1----:R1:W2:Y:S02]  /*f530*/  SYNCS.PHASECHK.TRANS64.TRYWAIT P0, [R7+URZ+0x38440], R0 ;  /* 0x03844000070075a7 */ /* 0x0022a4000800017f */
[----:B--2---:R-:W-:Y:S05]  /*f540*/  @!P0 NANOSLEEP.SYNCS 0x989680 ;  /* 0x009896800000895d */ /* 0x004fea0003900000 */
[----:B------:R-:W2:Y:S02]  /*f550*/  @!P0 SYNCS.PHASECHK.TRANS64 P0, [R7+URZ+0x38440], R0 ;  /* 0x03844000070085a7 */ /* 0x000ea4000800007f */
[----:B--2---:R-:W-:Y:S05]  /*f560*/  @!P0 BRA `(.L_x_260) ;  /* 0xfffffffc00f08947 */ /* 0x004fea000383ffff */
[----:B------:R-:W-:Y:S05]  /*f570*/  BRA `(.L_x_314) ;  /* 0xffffffec00ac7947 */ /* 0x000fea000383ffff */
.L_x_262:
[----:B-1----:R1:W2:Y:S02]  /*f580*/  SYNCS.PHASECHK.TRANS64.TRYWAIT P0, [R7+URZ+0x38440], R0 ;  /* 0x03844000070075a7 */ /* 0x0022a4000800017f */
[----:B--2---:R-:W-:Y:S05]  /*f590*/  @!P0 NANOSLEEP.SYNCS 0x989680 ;  /* 0x009896800000895d */ /* 0x004fea0003900000 */
[----:B------:R-:W2:Y:S02]  /*f5a0*/  @!P0 SYNCS.PHASECHK.TRANS64 P0, [R7+URZ+0x38440], R0 ;  /* 0x03844000070085a7 */ /* 0x000ea4000800007f */
[----:B--2---:R-:W-:Y:S05]  /*f5b0*/  @!P0 BRA `(.L_x_262) ;  /* 0xfffffffc00f08947 */ /* 0x004fea000383ffff */
[----:B------:R-:W-:Y:S05]  /*f5c0*/  BRA `(.L_x_315) ;  /* 0xffffffec00c47947 */ /* 0x000fea000383ffff */
.L_x_264:
[----:B-1----:R1:W2:Y:S02]  /*f5d0*/  SYNCS.PHASECHK.TRANS64.TRYWAIT P0, [R7+URZ+0x38440], R0 ;  /* 0x03844000070075a7 */ /* 0x0022a4000800017f */
[----:B--2---:R-:W-:Y:S05]  /*f5e0*/  @!P0 NANOSLEEP.SYNCS 0x989680 ;  /* 0x009896800000895d */ /* 0x004fea0003900000 */
[----:B------:R-:W2:Y:S02]  /*f5f0*/  @!P0 SYNCS.PHASECHK.TRANS64 P0, [R7+URZ+0x38440], R0 ;  /* 0x03844000070085a7 */ /* 0x000ea4000800007f */
[----:B--2---:R-:W-:Y:S05]  /*f600*/  @!P0 BRA `(.L_x_264) ;  /* 0xfffffffc00f08947 */ /* 0x004fea000383ffff */
[----:B------:R-:W-:Y:S05]  /*f610*/  BRA `(.L_x_316) ;  /* 0xffffffec00dc7947 */ /* 0x000fea000383ffff */
        .weak           $__internal_0_$__cuda_sm20_div_u64
        .type           $__internal_0_$__cuda_sm20_div_u64,@function
        .size           $__internal_0_$__cuda_sm20_div_u64,(.L_x_243 - $__internal_0_$__cuda_sm20_div_u64)
$__internal_0_$__cuda_sm20_div_u64:
[----:B------:R-:W1:Y:S08]  /*f620*/  I2F.U64.RP R0, R24 ;  /* 0x0000001800007312 */ /* 0x000e700000309000 */
[----:B-1----:R-:W1:Y:S02]  /*f630*/  MUFU.RCP R0, R0 ;  /* 0x0000000000007308 */ /* 0x002e640000001000 */
[----:B-1----:R-:W-:-:S06]  /*f640*/  VIADD R2, R0, 0x1ffffffe ;  /* 0x1ffffffe00027836 */ /* 0x002fcc0000000000 */
[----:B------:R-:W1:Y:S02]  /*f650*/  F2I.U64.TRUNC R2, R2 ;  /* 0x0000000200027311 */ /* 0x000e64000020d800 */
[----:B-1----:R-:W-:-:S04]  /*f660*/  IMAD.WIDE.U32 R16, R2, R24, RZ ;  /* 0x0000001802107225 */ /* 0x002fc800078e00ff */
[C---:B------:R-:W-:Y:S01]  /*f670*/  IMAD R15, R2.reuse, R25, R17 ;  /* 0x00000019020f7224 */ /* 0x040fe200078e0211 */
[----:B------:R-:W-:Y:S01]  /*f680*/  IADD3 R27, P1, RZ, -R16, RZ ;  /* 0x80000010ff1b7210 */ /* 0x000fe20007f3e0ff */
[----:B------:R-:W-:Y:S02]  /*f690*/  IMAD.MOV.U32 R17, RZ, RZ, R2 ;  /* 0x000000ffff117224 */ /* 0x000fe400078e0002 */
[----:B------:R-:W-:Y:S02]  /*f6a0*/  IMAD R15, R3, R24, R15 ;  /* 0x00000018030f7224 */ /* 0x000fe400078e020f */
[----:B------:R-:W-:-:S04]  /*f6b0*/  IMAD.HI.U32 R16, R2, R27, RZ ;  /* 0x0000001b02107227 */ /* 0x000fc800078e00ff */
[----:B------:R-:W-:-:S04]  /*f6c0*/  IMAD.X R15, RZ, RZ, ~R15, P1 ;  /* 0x000000ffff0f7224 */ /* 0x000fc800008e0e0f */
[----:B------:R-:W-:-:S04]  /*f6d0*/  IMAD.WIDE.U32 R16, P1, R2, R15, R16 ;  /* 0x0000000f02107225 */ /* 0x000fc80007820010 */
[C---:B------:R-:W-:Y:S02]  /*f6e0*/  IMAD R29, R3.reuse, R15, RZ ;  /* 0x0000000f031d7224 */ /* 0x040fe400078e02ff */
[----:B------:R-:W-:-:S04]  /*f6f0*/  IMAD.HI.U32 R16, P2, R3, R27, R16 ;  /* 0x0000001b03107227 */ /* 0x000fc80007840010 */
[----:B------:R-:W-:Y:S01]  /*f700*/  IMAD.HI.U32 R15, R3, R15, RZ ;  /* 0x0000000f030f7227 */ /* 0x000fe200078e00ff */
[----:B------:R-:W-:-:S03]  /*f710*/  IADD3 R17, P3, R29, R16, RZ ;  /* 0x000000101d117210 */ /* 0x000fc60007f7e0ff */
[----:B------:R-:W-:Y:S02]  /*f720*/  IMAD.X R0, R15, 0x1, R3, P1 ;  /* 0x000000010f007824 */ /* 0x000fe400008e0603 */
[----:B------:R-:W-:-:S03]  /*f730*/  IMAD.WIDE.U32 R2, R17, R24, RZ ;  /* 0x0000001811027225 */ /* 0x000fc600078e00ff */
[----:B------:R-:W-:Y:S01]  /*f740*/  IADD3.X R15, RZ, RZ, R0, P3, P2 ;  /* 0x000000ffff0f7210 */ /* 0x000fe20001fe4400 */
[----:B------:R-:W-:Y:S01]  /*f750*/  IMAD R0, R17, R25, R3 ;  /* 0x0000001911007224 */ /* 0x000fe200078e0203 */
[----:B------:R-:W-:-:S03]  /*f760*/  IADD3 R3, P1, RZ, -R2, RZ ;  /* 0x80000002ff037210 */ /* 0x000fc60007f3e0ff */
        /* <DEDUP_REMOVED lines=8> */
[----:B------:R-:W-:Y:S01]  /*f7f0*/  IMAD.MOV.U32 R3, RZ, RZ, RZ ;  /* 0x000000ffff037224 */ /* 0x000fe200078e00ff */
[----:B------:R-:W-:Y:S01]  /*f800*/  IADD3.X R15, R0, R15, RZ, P1, !PT ;  /* 0x0000000f000f7210 */ /* 0x000fe20000ffe4ff */
[----:B------:R-:W-:-:S03]  /*f810*/  IMAD.HI.U32 R2, R17, UR14, RZ ;  /* 0x0000000e11027c27 */ /* 0x000fc6000f8e00ff */
[----:B------:R-:W-:Y:S01]  /*f820*/  IADD3.X R15, RZ, RZ, R15, P3, P2 ;  /* 0x000000ffff0f7210 */ /* 0x000fe20001fe440f */
[----:B------:R-:W-:-:S04]  /*f830*/  IMAD.WIDE.U32 R2, R17, UR22, R2 ;  /* 0x0000001611027c25 */ /* 0x000fc8000f8e0002 */
[C---:B------:R-:W-:Y:S02]  /*f840*/  IMAD R17, R15.reuse, UR22, RZ ;  /* 0x000000160f117c24 */ /* 0x040fe4000f8e02ff */
[----:B------:R-:W-:-:S04]  /*f850*/  IMAD.HI.U32 R2, P1, R15, UR14, R2 ;  /* 0x0000000e0f027c27 */ /* 0x000fc8000f820002 */
[----:B------:R-:W-:Y:S01]  /*f860*/  IMAD.HI.U32 R0, R15, UR22, RZ ;  /* 0x000000160f007c27 */ /* 0x000fe2000f8e00ff */
[----:B------:R-:W-:-:S03]  /*f870*/  IADD3 R15, P2, R17, R2, RZ ;  /* 0x00000002110f7210 */ /* 0x000fc60007f5e0ff */
[----:B------:R-:W-:Y:S02]  /*f880*/  IMAD.X R0, RZ, RZ, R0, P1 ;  /* 0x000000ffff007224 */ /* 0x000fe400008e0600 */
[----:B------:R-:W-:-:S04]  /*f890*/  IMAD.WIDE.U32 R2, R15, R24, RZ ;  /* 0x000000180f027225 */ /* 0x000fc800078e00ff */
[----:B------:R-:W-:Y:S01]  /*f8a0*/  IMAD.X R0, RZ, RZ, R0, P2 ;  /* 0x000000ffff007224 */ /* 0x000fe200010e0600 */
[----:B------:R-:W-:Y:S01]  /*f8b0*/  IADD3 R17, P2, -R2, UR14, RZ ;  /* 0x0000000e02117c10 */ /* 0x000fe2000ff5e1ff */
[----:B------:R-:W-:-:S03]  /*f8c0*/  IMAD R3, R15, R25, R3 ;  /* 0x000000190f037224 */ /* 0x000fc600078e0203 */
[-C--:B------:R-:W-:Y:S01]  /*f8d0*/  ISETP.GE.U32.AND P1, PT, R17, R24.reuse, PT ;  /* 0x000000181100720c */ /* 0x080fe20003f26070 */
[----:B------:R-:W-:-:S05]  /*f8e0*/  IMAD R0, R0, R24, R3 ;  /* 0x0000001800007224 */ /* 0x000fca00078e0203 */
[----:B------:R-:W-:Y:S01]  /*f8f0*/  IADD3.X R16, ~R0, UR22, RZ, P2, !PT ;  /* 0x0000001600107c10 */ /* 0x000fe200097fe5ff */
[----:B------:R-:W-:Y:S01]  /*f900*/  VIADD R0, R15, 0x1 ;  /* 0x000000010f007836 */ /* 0x000fe20000000000 */
[----:B------:R-:W-:Y:S02]  /*f910*/  IADD3 R2, P2, -R24, R17, RZ ;  /* 0x0000001118027210 */ /* 0x000fe40007f5e1ff */
[----:B------:R-:W-:-:S03]  /*f920*/  ISETP.GE.U32.AND.EX P1, PT, R16, R25, PT, P1 ;  /* 0x000000191000720c */ /* 0x000fc60003f26110 */
[----:B------:R-:W-:Y:S01]  /*f930*/  IMAD.X R3, R16, 0x1, ~R25, P2 ;  /* 0x0000000110037824 */ /* 0x000fe200010e0e19 */
[----:B------:R-:W-:Y:S02]  /*f940*/  SEL R2, R2, R17, P1 ;  /* 0x0000001102027207 */ /* 0x000fe40000800000 */
[----:B------:R-:W-:Y:S02]  /*f950*/  SEL R15, R0, R15, P1 ;  /* 0x0000000f000f7207 */ /* 0x000fe40000800000 */
[----:B------:R-:W-:Y:S02]  /*f960*/  SEL R3, R3, R16, P1 ;  /* 0x0000001003037207 */ /* 0x000fe40000800000 */
[----:B------:R-:W-:Y:S01]  /*f970*/  ISETP.GE.U32.AND P1, PT, R2, R24, PT ;  /* 0x000000180200720c */ /* 0x000fe20003f26070 */
[----:B------:R-:W-:Y:S01]  /*f980*/  VIADD R0, R15, 0x1 ;  /* 0x000000010f007836 */ /* 0x000fe20000000000 */
[----:B------:R-:W-:Y:S01]  /*f990*/  ISETP.NE.U32.AND P2, PT, R24, RZ, PT ;  /* 0x000000ff1800720c */ /* 0x000fe20003f45070 */
[----:B------:R-:W-:Y:S01]  /*f9a0*/  IMAD.MOV.U32 R2, RZ, RZ, R12 ;  /* 0x000000ffff027224 */ /* 0x000fe200078e000c */
[----:B------:R-:W-:Y:S01]  /*f9b0*/  ISETP.GE.U32.AND.EX P1, PT, R3, R25, PT, P1 ;  /* 0x000000190300720c */ /* 0x000fe20003f26110 */
[----:B------:R-:W-:Y:S01]  /*f9c0*/  IMAD.MOV.U32 R3, RZ, RZ, 0x0 ;  /* 0x00000000ff037424 */ /* 0x000fe200078e00ff */
[----:B------:R-:W-:-:S02]  /*f9d0*/  ISETP.NE.AND.EX P2, PT, R25, RZ, PT, P2 ;  /* 0x000000ff1900720c */ /* 0x000fc40003f45320 */
[----:B------:R-:W-:-:S04]  /*f9e0*/  SEL R0, R0, R15, P1 ;  /* 0x0000000f00007207 */ /* 0x000fc80000800000 */
[----:B------:R-:W-:Y:S01]  /*f9f0*/  SEL R0, R0, 0xffffffff, P2 ;  /* 0xffffffff00007807 */ /* 0x000fe20001000000 */
[----:B------:R-:W-:Y:S06]  /*fa00*/  RET.REL.NODEC R2 `(_ZN7cutlass13device_kernelINS_4gemm6kernel13GemmUniversalINS1_17GroupProblemShapeIN4cute5tupleIJiiiEEEEENS1_10collective13CollectiveMmaINS1_39MainloopSm90ArrayTmaGmmaWarpSpecializedILi4ENS6_IJNS5_1CILi2EEENSC_ILi1EEESE_EEENS1_43KernelPtrArrayTmaWarpSpecializedCooperativeEEENS6_IJNSC_ILi128EEENSC_ILi256EEENSC_ILi64EEEEEENS_6half_tEPNS6_IJlSE_NSC_ILi0EEEEEESM_SP_NS5_8TiledMMAINS5_8MMA_AtomIJNS5_4SM904GMMA26MMA_64x256x16_F32F16F16_SSILNST_5MajorE0ELSV_0ELNST_7ScaleInE1ELSW_1EEEEEENS5_6LayoutISF_NS6_IJSE_SN_SN_EEEEENS6_IJNS5_10UnderscoreES12_S12_EEEEENS5_13SM90_TMA_LOADENS5_14ComposedLayoutINS5_7SwizzleILi3ELi4ELi3EEENS5_18smem_ptr_flag_bitsILi16EEENSZ_INS6_IJNSC_ILi8EEESK_EEENS6_IJSK_SE_EEEEEEEvNS5_8identityENS5_23SM90_TMA_LOAD_MULTICASTES1F_vS1G_EENS_8epilogue10collective18CollectiveEpilogueINS1J_30Sm90PtrArrayTmaWarpSpecializedILi4ELi2ELi16ELb1ELb0ELi2EEEJSL_NS6_IJSI_NSC_ILi32EEEEEESM_PNS6_IJSE_lSN_EEESM_S1R_NS1J_6fusion15FusionCallbacksIS1N_NS1S_17LinearCombinationISM_fSM_fLNS_15FloatRoundStyleE2EEESL_S1P_JEEES15_NS16_IS18_S1A_NSZ_INS6_IJSK_S1B_EEENS6_IJSE_SK_EEEEEEENS5_17SM75_U16x8_LDSM_TENS5_14SM90_TMA_STOREES21_NS5_17SM90_U16x8_STSM_TENS5_9Copy_AtomIJNS5_17SM90_U32x4_STSM_NESM_EEEvEEEvvEEEEvNT_6ParamsE) ;  /* 0xffffff04027c7950 */ /* 0x000fec0003c3ffff */
.L_x_243:
[----:B------:R-:W-:Y:S01]  /*fa10*/  UMOV UR24, UR32 ;  /* 0x0000002000187c82 */ /* 0x000fe20008000000 */
[----:B------:R-:W-:Y:S02]  /*fa20*/  UMOV UR25, UR35 ;  /* 0x0000002300197c82 */ /* 0x000fe40008000000 */
[----:B------:R-:W1:Y:S08]  /*fa30*/  I2F.U64.RP R13, UR24 ;  /* 0x00000018000d7d12 */ /* 0x000e700008309000 */
[----:B-1----:R-:W1:Y:S02]  /*fa40*/  MUFU.RCP R13, R13 ;  /* 0x0000000d000d7308 */ /* 0x002e640000001000 */
[----:B-1----:R-:W-:-:S06]  /*fa50*/  VIADD R2, R13, 0x1ffffffe ;  /* 0x1ffffffe0d027836 */ /* 0x002fcc0000000000 */
[----:B------:R-:W1:Y:S02]  /*fa60*/  F2I.U64.TRUNC R2, R2 ;  /* 0x0000000200027311 */ /* 0x000e64000020d800 */
[----:B-1----:R-:W-:Y:S01]  /*fa70*/  R2UR UR24, R2 ;  /* 0x00000000021872ca */ /* 0x002fe200000e0000 */
[----:B------:R-:W-:Y:S01]  /*fa80*/  IMAD.MOV.U32 R2, RZ, RZ, R12 ;  /* 0x000000ffff027224 */ /* 0x000fe200078e000c */
[----:B------:R-:W-:Y:S01]  /*fa90*/  R2UR UR25, R3 ;  /* 0x00000000031972ca */ /* 0x000fe200000e0000 */
[----:B------:R-:W-:-:S10]  /*faa0*/  IMAD.MOV.U32 R3, RZ, RZ, 0x0 ;  /* 0x00000000ff037424 */ /* 0x000fd400078e00ff */
[----:B------:R-:W-:-:S04]  /*fab0*/  UIMAD.WIDE.U32 UR26, UR24, UR32, URZ ;  /* 0x00000020181a72a5 */ /* 0x000fc8000f8e003f */
[----:B------:R-:W-:Y:S02]  /*fac0*/  UIMAD UR27, UR24, UR35, UR27 ;  /* 0x00000023181b72a4 */ /* 0x000fe4000f8e021b */
[----:B------:R-:W-:Y:S02]  /*fad0*/  UIADD3 UR36, UP1, URZ, -UR26, URZ ;  /* 0x8000001a3f247290 */ /* 0x000fe4000ff3e03f */
[----:B------:R-:W-:Y:S02]  /*fae0*/  UIMAD UR28, UR25, UR32, UR27 ;  /* 0x00000020191c72a4 */ /* 0x000fe4000f8e021b */
[----:B------:R-:W-:Y:S02]  /*faf0*/  UIMAD.WIDE.U32 UR26, UR24, UR36, URZ ;  /* 0x00000024181a72a5 */ /* 0x000fe4000f8e003f */
[----:B------:R-:W-:-:S05]  /*fb00*/  UIADD3.X UR37, URZ, ~UR28, URZ, UP1, !UPT ;  /* 0x8000001c3f257290 */ /* 0x000fca0008ffe43f */
[----:B------:R-:W-:Y:S01]  /*fb10*/  UMOV UR26, UR27 ;  /* 0x0000001b001a7c82 */ /* 0x000fe20008000000 */
[----:B------:R-:W-:Y:S02]  /*fb20*/  UMOV UR27, UR24 ;  /* 0x00000018001b7c82 */ /* 0x000fe40008000000 */
[----:B------:R-:W-:Y:S02]  /*fb30*/  UIMAD.WIDE.U32 UR28, UP1, UR24, UR37, UR26 ;  /* 0x00000025181c72a5 */ /* 0x000fe4000f82001a */
[----:B------:R-:W-:Y:S02]  /*fb40*/  UIMAD.WIDE.U32 UR26, UR25, UR37, URZ ;  /* 0x00000025191a72a5 */ /* 0x000fe4000f8e003f */
[----:B------:R-:W-:Y:S02]  /*fb50*/  UIMAD.WIDE.U32 UR28, UP2, UR25, UR36, UR28 ;  /* 0x00000024191c72a5 */ /* 0x000fe4000f84001c */
[----:B------:R-:W-:Y:S02]  /*fb60*/  UIMAD UR37, UR25, UR37, URZ ;  /* 0x00000025192572a4 */ /* 0x000fe4000f8e023f */
[----:B------:R-:W-:-:S02]  /*fb70*/  UIADD3.X UR26, UR27, UR25, URZ, UP1, !UPT ;  /* 0x000000191b1a7290 */ /* 0x000fc40008ffe43f */
[----:B------:R-:W-:-:S04]  /*fb80*/  UIADD3 UR29, UP4, UR37, UR29, URZ ;  /* 0x0000001d251d7290 */ /* 0x000fc8000ff9e03f */
[----:B------:R-:W-:Y:S02]  /*fb90*/  UIMAD.WIDE.U32 UR24, UR29, UR32, URZ ;  /* 0x000000201d1872a5 */ /* 0x000fe4000f8e003f */
[----:B------:R-:W-:Y:S02]  /*fba0*/  UIADD3.X UR36, URZ, URZ, UR26, UP4, UP2 ;  /* 0x0000003f3f247290 */ /* 0x000fe4000a7e441a */
[----:B------:R-:W-:Y:S02]  /*fbb0*/  UIMAD UR25, UR29, UR35, UR25 ;  /* 0x000000231d1972a4 */ /* 0x000fe4000f8e0219 */
[----:B------:R-:W-:Y:S02]  /*fbc0*/  UIADD3 UR37, UP1, URZ, -UR24, URZ ;  /* 0x800000183f257290 */ /* 0x000fe4000ff3e03f */
[----:B------:R-:W-:Y:S02]  /*fbd0*/  UIMAD UR26, UR36, UR32, UR25 ;  /* 0x00000020241a72a4 */ /* 0x000fe4000f8e0219 */
[----:B------:R-:W-:-:S02]  /*fbe0*/  UIMAD.WIDE.U32 UR24, UR29, UR37, URZ ;  /* 0x000000251d1872a5 */ /* 0x000fc4000f8e003f */
[----:B------:R-:W-:-:S05]  /*fbf0*/  UIADD3.X UR38, URZ, ~UR26, URZ, UP1, !UPT ;  /* 0x8000001a3f267290 */ /* 0x000fca0008ffe43f */
[----:B------:R-:W-:Y:S01]  /*fc00*/  UMOV UR28, UR25 ;  /* 0x00000019001c7c82 */ /* 0x000fe20008000000 */
[----:B------:R-:W-:Y:S02]  /*fc10*/  UIMAD.WIDE.U32 UR24, UR36, UR38, URZ ;  /* 0x00000026241872a5 */ /* 0x000fe4000f8e003f */
[----:B------:R-:W-:Y:S02]  /*fc20*/  UIMAD.WIDE.U32 UR26, UP1, UR29, UR38, UR28 ;  /* 0x000000261d1a72a5 */ /* 0x000fe4000f82001c */
[----:B------:R-:W-:Y:S02]  /*fc30*/  UIMAD UR28, UR36, UR38, URZ ;  /* 0x00000026241c72a4 */ /* 0x000fe4000f8e023f */
[----:B------:R-:W-:Y:S02]  /*fc40*/  UIMAD.WIDE.U32 UR26, UP2, UR36, UR37, UR26 ;  /* 0x00000025241a72a5 */ /* 0x000fe4000f84001a */
[----:B------:R-:W-:Y:S02]  /*fc50*/  UIADD3.X UR36, UR25, UR36, URZ, UP1, !UPT ;  /* 0x0000002419247290 */ /* 0x000fe40008ffe43f */
[----:B------:R-:W-:Y:S01]  /*fc60*/  UIADD3 UR28, UP4, UR28, UR27, URZ ;  /* 0x0000001b1c1c7290 */ /* 0x000fe2000ff9e03f */
[----:B------:R-:W-:-:S03]  /*fc70*/  UMOV UR25, URZ ;  /* 0x0000003f00197c82 */ /* 0x000fc60008000000 */
[----:B------:R-:W-:Y:S02]  /*fc80*/  UIMAD.WIDE.U32 UR26, UR28, UR33, URZ ;  /* 0x000000211c1a72a5 */ /* 0x000fe4000f8e003f */
[----:B------:R-:W-:-:S05]  /*fc90*/  UIADD3.X UR36, URZ, URZ, UR36, UP4, UP2 ;  /* 0x0000003f3f247290 */ /* 0x000fca000a7e4424 */
[----:B------:R-:W-:Y:S01]  /*fca0*/  UMOV UR24, UR27 ;  /* 0x0000001b00187c82 */ /* 0x000fe20008000000 */
[----:B------:R-:W-:Y:S02]  /*fcb0*/  UIMAD.WIDE.U32 UR26, UR36, UR34, URZ ;  /* 0x00000022241a72a5 */ /* 0x000fe4000f8e003f */
[----:B------:R-:W-:Y:S02]  /*fcc0*/  UIMAD.WIDE.U32 UR24, UR28, UR34, UR24 ;  /* 0x000000221c1872a5 */ /* 0x000fe4000f8e0018 */
[----:B------:R-:W-:Y:S02]  /*fcd0*/  UIMAD UR28, UR36, UR34, URZ ;  /* 0x00000022241c72a4 */ /* 0x000fe4000f8e023f */
[----:B------:R-:W-:-:S04]  /*fce0*/  UIMAD.WIDE.U32 UR24, UP1, UR36, UR33, UR24 ;  /* 0x00000021241872a5 */ /* 0x000fc8000f820018 */
[----:B------:R-:W-:Y:S02]  /*fcf0*/  UIADD3 UR28, UP2, UR28, UR25, URZ ;  /* 0x000000191c1c7290 */ /* 0x000fe4000ff5e03f */
[----:B------:R-:W-:Y:S02]  /*fd00*/  UIADD3.X UR26, UR27, URZ, URZ, UP1, !UPT ;  /* 0x0000003f1b1a7290 */ /* 0x000fe40008ffe43f */
[----:B------:R-:W-:Y:S02]  /*fd10*/  UIMAD.WIDE.U32 UR24, UR28, UR32, URZ ;  /* 0x000000201c1872a5 */ /* 0x000fe4000f8e003f */
[----:B------:R-:W-:Y:S02]  /*fd20*/  UIADD3.X UR26, URZ, UR26, URZ, UP2, !UPT ;  /* 0x0000001a3f1a7290 */ /* 0x000fe400097fe43f */
[----:B------:R-:W-:Y:S02]  /*fd30*/  UIMAD UR25, UR28, UR35, UR25 ;  /* 0x000000231c1972a4 */ /* 0x000fe4000f8e0219 */
[----:B------:R-:W-:-:S02]  /*fd40*/  UIADD3 UR27, UP2, -UR24, UR33, URZ ;  /* 0x00000021181b7290 */ /* 0x000fc4000ff5e13f */
[----:B------:R-:W-:Y:S02]  /*fd50*/  UIMAD UR25, UR26, UR32, UR25 ;  /* 0x000000201a1972a4 */ /* 0x000fe4000f8e0219 */
[----:B------:R-:W-:Y:S02]  /*fd60*/  UISETP.GE.U32.AND UP1, UPT, UR27, UR32, UPT ;  /* 0x000000201b00728c */ /* 0x000fe4000bf26070 */
[----:B------:R-:W-:Y:S02]  /*fd70*/  UIADD3.X UR34, ~UR25, UR34, URZ, UP2, !UPT ;  /* 0x0000002219227290 */ /* 0x000fe400097fe53f */
[----:B------:R-:W-:Y:S02]  /*fd80*/  UIADD3 UR25, UP2, -UR32, UR27, URZ ;  /* 0x0000001b20197290 */ /* 0x000fe4000ff5e13f */
[----:B------:R-:W-:Y:S02]  /*fd90*/  UISETP.GE.U32.AND.EX UP1, UPT, UR34, UR35, UPT, UP1 ;  /* 0x000000232200728c */ /* 0x000fe4000bf26110 */
[----:B------:R-:W-:-:S02]  /*fda0*/  UIADD3 UR24, UR28, 0x1, URZ ;  /* 0x000000011c187890 */ /* 0x000fc4000fffe03f */
[----:B------:R-:W-:Y:S02]  /*fdb0*/  UIADD3.X UR26, ~UR35, UR34, URZ, UP2, !UPT ;  /* 0x00000022231a7290 */ /* 0x000fe400097fe53f */
[----:B------:R-:W-:Y:S02]  /*fdc0*/  USEL UR25, UR25, UR27, UP1 ;  /* 0x0000001b19197287 */ /* 0x000fe40008800000 */
[----:B------:R-:W-:Y:S02]  /*fdd0*/  USEL UR26, UR26, UR34, UP1 ;  /* 0x000000221a1a7287 */ /* 0x000fe40008800000 */
[----:B------:R-:W-:Y:S02]  /*fde0*/  USEL UR28, UR24, UR28, UP1 ;  /* 0x0000001c181c7287 */ /* 0x000fe40008800000 */
[----:B------:R-:W-:Y:S02]  /*fdf0*/  UISETP.GE.U32.AND UP1, UPT, UR25, UR32, UPT ;  /* 0x000000201900728c */ /* 0x000fe4000bf26070 */
[----:B------:R-:W-:-:S02]  /*fe00*/  UISETP.NE.U32.AND UP2, UPT, UR32, URZ, UPT ;  /* 0x0000003f2000728c */ /* 0x000fc4000bf45070 */
[----:B------:R-:W-:Y:S02]  /*fe10*/  UIADD3 UR24, UR28, 0x1, URZ ;  /* 0x000000011c187890 */ /* 0x000fe4000fffe03f */
[----:B------:R-:W-:Y:S02]  /*fe20*/  UISETP.GE.U32.AND.EX UP1, UPT, UR26, UR35, UPT, UP1 ;  /* 0x000000231a00728c */ /* 0x000fe4000bf26110 */
[----:B------:R-:W-:Y:S02]  /*fe30*/  UISETP.NE.AND.EX UP2, UPT, UR35, URZ, UPT, UP2 ;  /* 0x0000003f2300728c */ /* 0x000fe4000bf45320 */
[----:B------:R-:W-:-:S04]  /*fe40*/  USEL UR24, UR24, UR28, UP1 ;  /* 0x0000001c18187287 */ /* 0x000fc80008800000 */
[----:B------:R-:W-:Y:S01]  /*fe50*/  USEL UR25, UR24, 0xffffffff, UP2 ;  /* 0xffffffff18197887 */ /* 0x000fe20009000000 */
[----:B------:R-:W-:Y:S11]  /*fe60*/  RET.REL.NODEC R2 `(_ZN7cutlass13device_kernelINS_4gemm6kernel13GemmUniversalINS1_17GroupProblemShapeIN4cute5tupleIJiiiEEEEENS1_10collective13CollectiveMmaINS1_39MainloopSm90ArrayTmaGmmaWarpSpecializedILi4ENS6_IJNS5_1CILi2EEENSC_ILi1EEESE_EEENS1_43KernelPtrArrayTmaWarpSpecializedCooperativeEEENS6_IJNSC_ILi128EEENSC_ILi256EEENSC_ILi64EEEEEENS_6half_tEPNS6_IJlSE_NSC_ILi0EEEEEESM_SP_NS5_8TiledMMAINS5_8MMA_AtomIJNS5_4SM904GMMA26MMA_64x256x16_F32F16F16_SSILNST_5MajorE0ELSV_0ELNST_7ScaleInE1ELSW_1EEEEEENS5_6LayoutISF_NS6_IJSE_SN_SN_EEEEENS6_IJNS5_10UnderscoreES12_S12_EEEEENS5_13SM90_TMA_LOADENS5_14ComposedLayoutINS5_7SwizzleILi3ELi4ELi3EEENS5_18smem_ptr_flag_bitsILi16EEENSZ_INS6_IJNSC_ILi8EEESK_EEENS6_IJSK_SE_EEEEEEEvNS5_8identityENS5_23SM90_TMA_LOAD_MULTICASTES1F_vS1G_EENS_8epilogue10collective18CollectiveEpilogueINS1J_30Sm90PtrArrayTmaWarpSpecializedILi4ELi2ELi16ELb1ELb0ELi2EEEJSL_NS6_IJSI_NSC_ILi32EEEEEESM_PNS6_IJSE_lSN_EEESM_S1R_NS1J_6fusion15FusionCallbacksIS1N_NS1S_17LinearCombinationISM_fSM_fLNS_15FloatRoundStyleE2EEESL_S1P_JEEES15_NS16_IS18_S1A_NSZ_INS6_IJSK_S1B_EEENS6_IJSE_SK_EEEEEEENS5_17SM75_U16x8_LDSM_TENS5_14SM90_TMA_STOREES21_NS5_17SM90_U16x8_STSM_TENS5_9Copy_AtomIJNS5_17SM90_U32x4_STSM_NESM_EEEvEEEvvEEEEvNT_6ParamsE) ;  /* 0xffffff0002647950 */ /* 0x000ff60003c3ffff */
.L_x_317:
[----:B------:R-:W-:-:S00]  /*fe70*/  BRA `(.L_x_317) ;  /* 0xfffffffc00fc7947 */ /* 0x000fc0000383ffff */
[----:B------:R-:W-:-:S00]  /*fe80*/  NOP ;  /* 0x0000000000007918 */ /* 0x000fc00000000000 */
[----:B------:R-:W-:-:S00]  /*fe90*/  NOP ;  /* 0x0000000000007918 */ /* 0x000fc00000000000 */
[----:B------:R-:W-:-:S00]  /*fea0*/  NOP ;  /* 0x0000000000007918 */ /* 0x000fc00000000000 */
[----:B------:R-:W-:-:S00]  /*feb0*/  NOP ;  /* 0x0000000000007918 */ /* 0x000fc00000000000 */
[----:B------:R-:W-:-:S00]  /*fec0*/  NOP ;  /* 0x0000000000007918 */ /* 0x000fc00000000000 */
[----:B------:R-:W-:-:S00]  /*fed0*/  NOP ;  /* 0x0000000000007918 */ /* 0x000fc00000000000 */
[----:B------:R-:W-:-:S00]  /*fee0*/  NOP ;  /* 0x0000000000007918 */ /* 0x000fc00000000000 */
[----:B------:R-:W-:-:S00]  /*fef0*/  NOP ;  /* 0x0000000000007918 */ /* 0x000fc00000000000 */
.L_x_318:


//--------------------- .nv.global.init           --------------------------
	.section	.nv.global.init,"aw",@progbits
.nv.global.init:
	.type		$str$24,@object
	.size		$str$24,($str$25 - $str$24)
$str$24:
        /*0000*/ 	.byte	0x28, 0x61, 0x64, 0x64, 0x72, 0x65, 0x73, 0x73, 0x20, 0x26, 0x20, 0x6d, 0x61, 0x73, 0x6b, 0x29
        /*0010*/ 	.byte	0x20, 0x3d, 0x3d, 0x20, 0x30, 0x00
	.type		$str$25,@object
	.size		$str$25,(__unnamed_1 - $str$25)
$str$25:
        /*0016*/ 	.byte	0x2f, 0x74, 0x6d, 0x70, 0x2f, 0x63, 0x75, 0x74, 0x6c, 0x61, 0x73, 0x73, 0x5f, 0x73, 0x77, 0x65
        /*0026*/ 	.byte	0x65, 0x70, 0x5f, 0x73, 0x72, 0x63, 0x2f, 0x69, 0x6e, 0x63, 0x6c, 0x75, 0x64, 0x65, 0x2f, 0x63
        /*0036*/ 	.byte	0x75, 0x74, 0x65, 0x2f, 0x70, 0x6f, 0x69, 0x6e, 0x74, 0x65, 0x72, 0x5f, 0x66, 0x6c, 0x61, 0x67
        /*0046*/ 	.byte	0x67, 0x65, 0x64, 0x2e, 0x68, 0x70, 0x70, 0x00
	.type		__unnamed_1,@object
	.size		__unnamed_1,(.L_0 - __unnamed_1)
__unnamed_1:
        /*004e*/ 	.byte	0x61, 0x75, 0x74, 0x6f, 0x20, 0x63, 0x75, 0x74, 0x65, 0x3a, 0x3a, 0x61, 0x73, 0x5f, 0x70, 0x6f
        /* <DEDUP_REMOVED lines=27> */
        /*020e*/ 	.byte	0x30, 0x39, 0x36, 0x3e, 0x3e, 0x3e, 0x3e, 0x3e, 0x5d, 0x00
.L_0:


//--------------------- .nv.shared._ZN7cutlass13device_kernelINS_4gemm6kernel13GemmUniversalINS1_17GroupProblemShapeIN4cute5tupleIJiiiEEEEENS1_10collective13CollectiveMmaINS1_39MainloopSm90ArrayTmaGmmaWarpSpecializedILi4ENS6_IJNS5_1CILi2EEENSC_ILi1EEESE_EEENS1_43KernelPtrArrayTmaWarpSpecializedCooperativeEEENS6_IJNSC_ILi128EEENSC_ILi256EEENSC_ILi64EEEEEENS_6half_tEPNS6_IJlSE_NSC_ILi0EEEEEESM_SP_NS5_8TiledMMAINS5_8MMA_AtomIJNS5_4SM904GMMA26MMA_64x256x16_F32F16F16_SSILNST_5MajorE0ELSV_0ELNST_7ScaleInE1ELSW_1EEEEEENS5_6LayoutISF_NS6_IJSE_SN_SN_EEEEENS6_IJNS5_10UnderscoreES12_S12_EEEEENS5_13SM90_TMA_LOADENS5_14ComposedLayoutINS5_7SwizzleILi3ELi4ELi3EEENS5_18smem_ptr_flag_bitsILi16EEENSZ_INS6_IJNSC_ILi8EEESK_EEENS6_IJSK_SE_EEEEEEEvNS5_8identityENS5_23SM90_TMA_LOAD_MULTICASTES1F_vS1G_EENS_8epilogue10collective18CollectiveEpilogueINS1J_30Sm90PtrArrayTmaWarpSpecializedILi4ELi2ELi16ELb1ELb0ELi2EEEJSL_NS6_IJSI_NSC_ILi32EEEEEESM_PNS6_IJSE_lSN_EEESM_S1R_NS1J_6fusion15FusionCallbacksIS1N_NS1S_17LinearCombinationISM_fSM_fLNS_15FloatRoundStyleE2EEESL_S1P_JEEES15_NS16_IS18_S1A_NSZ_INS6_IJSK_S1B_EEENS6_IJSE_SK_EEEEEEENS5_17SM75_U16x8_LDSM_TENS5_14SM90_TMA_STOREES21_NS5_17SM90_U16x8_STSM_TENS5_9Copy_AtomIJNS5_17SM90_U32x4_STSM_NESM_EEEvEEEvvEEEEvNT_6ParamsE --------------------------
	.section	.nv.shared._ZN7cutlass13device_kernelINS_4gemm6kernel13GemmUniversalINS1_17GroupProblemShapeIN4cute5tupleIJiiiEEEEENS1_10collective13CollectiveMmaINS1_39MainloopSm90ArrayTmaGmmaWarpSpecializedILi4ENS6_IJNS5_1CILi2EEENSC_ILi1EEESE_EEENS1_43KernelPtrArrayTmaWarpSpecializedCooperativeEEENS6_IJNSC_ILi128EEENSC_ILi256EEENSC_ILi64EEEEEENS_6half_tEPNS6_IJlSE_NSC_ILi0EEEEEESM_SP_NS5_8TiledMMAINS5_8MMA_AtomIJNS5_4SM904GMMA26MMA_64x256x16_F32F16F16_SSILNST_5MajorE0ELSV_0ELNST_7ScaleInE1ELSW_1EEEEEENS5_6LayoutISF_NS6_IJSE_SN_SN_EEEEENS6_IJNS5_10UnderscoreES12_S12_EEEEENS5_13SM90_TMA_LOADENS5_14ComposedLayoutINS5_7SwizzleILi3ELi4ELi3EEENS5_18smem_ptr_flag_bitsILi16EEENSZ_INS6_IJNSC_ILi8EEESK_EEENS6_IJSK_SE_EEEEEEEvNS5_8identityENS5_23SM90_TMA_LOAD_MULTICASTES1F_vS1G_EENS_8epilogue10collective18CollectiveEpilogueINS1J_30Sm90PtrArrayTmaWarpSpecializedILi4ELi2ELi16ELb1ELb0ELi2EEEJSL_NS6_IJSI_NSC_ILi32EEEEEESM_PNS6_IJSE_lSN_EEESM_S1R_NS1J_6fusion15FusionCallbacksIS1N_NS1S_17LinearCombinationISM_fSM_fLNS_15FloatRoundStyleE2EEESL_S1P_JEEES15_NS16_IS18_S1A_NSZ_INS6_IJSK_S1B_EEENS6_IJSE_SK_EEEEEEENS5_17SM75_U16x8_LDSM_TENS5_14SM90_TMA_STOREES21_NS5_17SM90_U16x8_STSM_TENS5_9Copy_AtomIJNS5_17SM90_U32x4_STSM_NESM_EEEvEEEvvEEEEvNT_6ParamsE,"aw",@nobits
	.sectionflags	@""
	.align	16
	.zero		1024


//--------------------- .nv.shared.reserved.0     --------------------------
	.section	.nv.shared.reserved.0,"aw",@nobits
	.weak		__nv_reservedSMEM_offset_0_alias
	.size		__nv_reservedSMEM_offset_0_alias, 0, 0
	.other		__nv_reservedSMEM_offset_0_alias,@"STO_CUDA_RESERVED_SHARED STV_DEFAULT"
__nv_reservedSMEM_offset_0_alias:
	.zero		0


//--------------------- .nv.global                --------------------------
	.section	.nv.global,"aw",@nobits
.nv.global:
	.type		_ZN39_INTERNAL_512dcf30_4_k_cu_56c01c9c_27804cute1_E,@object
	.size		_ZN39_INTERNAL_512dcf30_4_k_cu_56c01c9c_27804cute1_E,(_ZN39_INTERNAL_512dcf30_4_k_cu_56c01c9c_27804cuda3std3__45__cpo6cbeginE - _ZN39_INTERNAL_512dcf30_4_k_cu_56c01c9c_27804cute1_E)
_ZN39_INTERNAL_512dcf30_4_k_cu_56c01c9c_27804cute1_E:
	.zero		1
	.type		_ZN39_INTERNAL_512dcf30_4_k_cu_56c01c9c_27804cuda3std3__45__cpo6cbeginE,@object
	.size		_ZN39_INTERNAL_512dcf30_4_k_cu_56c01c9c_27804cuda3std3__45__cpo6cbeginE,(_ZN39_INTERNAL_512dcf30_4_k_cu_56c01c9c_27804cuda3std3__48in_placeE - _ZN39_INTERNAL_512dcf30_4_k_cu_56c01c9c_27804cuda3std3__45__cpo6cbeginE)
_ZN39_INTERNAL_512dcf30_4_k_cu_56c01c9c_27804cuda3std3__45__cpo6cbeginE:
	.zero		1
	.type		_ZN39_INTERNAL_512dcf30_4_k_cu_56c01c9c_27804cuda3std3__48in_placeE,@object
	.size		_ZN39_INTERNAL_512dcf30_4_k_cu_56c01c9c_27804cuda3std3__48in_placeE,(_ZN39_INTERNAL_512dcf30_4_k_cu_56c01c9c_27804cuda3std6ranges3__45__cpo9iter_moveE - _ZN39_INTERNAL_512dcf30_4_k_cu_56c01c9c_27804cuda3std3__48in_placeE)
_ZN39_INTERNAL_512dcf30_4_k_cu_56c01c9c_27804cuda3std3__48in_placeE:
	.zero		1
	.type		_ZN39_INTERNAL_512dcf30_4_k_cu_56c01c9c_27804cuda3std6ranges3__45__cpo9iter_moveE,@object
	.size		_ZN39_INTERNAL_512dcf30_4_k_cu_56c01c9c_27804cuda3std6ranges3__45__cpo9iter_moveE,(_ZN39_INTERNAL_512dcf30_4_k_cu_56c01c9c_27804cuda3std3__45__cpo5beginE - _ZN39_INTERNAL_512dcf30_4_k_cu_56c01c9c_27804cuda3std6ranges3__45__cpo9iter_moveE)
_ZN39_INTERNAL_512dcf30_4_k_cu_56c01c9c_27804cuda3std6ranges3__45__cpo9iter_moveE:
	.zero		1
	.type		_ZN39_INTERNAL_512dcf30_4_k_cu_56c01c9c_27804cuda3std3__45__cpo5beginE,@object
	.size		_ZN39_INTERNAL_512dcf30_4_k_cu_56c01c9c_27804cuda3std3__45__cpo5beginE,(_ZN39_INTERNAL_512dcf30_4_k_cu_56c01c9c_27804cuda3std3__441_GLOBAL__N__512dcf30_4_k_cu_56c01c9c_27806ignoreE - _ZN39_INTERNAL_512dcf30_4_k_cu_56c01c9c_27804cuda3std3__45__cpo5beginE)
_ZN39_INTERNAL_512dcf30_4_k_cu_56c01c9c_27804cuda3std3__45__cpo5beginE:
	.zero		1
	.type		_ZN39_INTERNAL_512dcf30_4_k_cu_56c01c9c_27804cuda3std3__441_GLOBAL__N__512dcf30_4_k_cu_56c01c9c_27806ignoreE,@object
	.size		_ZN39_INTERNAL_512dcf30_4_k_cu_56c01c9c_27804cuda3std3__441_GLOBAL__N__512dcf30_4_k_cu_56c01c9c_27806ignoreE,(_ZN39_INTERNAL_512dcf30_4_k_cu_56c01c9c_27804cute7productE - _ZN39_INTERNAL_512dcf30_4_k_cu_56c01c9c_27804cuda3std3__441_GLOBAL__N__512dcf30_4_k_cu_56c01c9c_27806ignoreE)
_ZN39_INTERNAL_512dcf30_4_k_cu_56c01c9c_27804cuda3std3__441_GLOBAL__N__512dcf30_4_k_cu_56c01c9c_27806ignoreE:
	.zero		1
	.type		_ZN39_INTERNAL_512dcf30_4_k_cu_56c01c9c_27804cute7productE,@object
	.size		_ZN39_INTERNAL_512dcf30_4_k_cu_56c01c9c_27804cute7productE,(_ZN39_INTERNAL_512dcf30_4_k_cu_56c01c9c_27804cuda3std3__45__cpo3endE - _ZN39_INTERNAL_512dcf30_4_k_cu_56c01c9c_27804cute7productE)
_ZN39_INTERNAL_512dcf30_4_k_cu_56c01c9c_27804cute7productE:
	.zero		1
	.type		_ZN39_INTERNAL_512dcf30_4_k_cu_56c01c9c_27804cuda3std3__45__cpo3endE,@object
	.size		_ZN39_INTERNAL_512dcf30_4_k_cu_56c01c9c_27804cuda3std3__45__cpo3endE,(_ZN39_INTERNAL_512dcf30_4_k_cu_56c01c9c_27804cuda3std3__419piecewise_constructE - _ZN39_INTERNAL_512dcf30_4_k_cu_56c01c9c_27804cuda3std3__45__cpo3endE)
_ZN39_INTERNAL_512dcf30_4_k_cu_56c01c9c_27804cuda3std3__45__cpo3endE:
	.zero		1
	.type		_ZN39_INTERNAL_512dcf30_4_k_cu_56c01c9c_27804cuda3std3__419piecewise_constructE,@object
	.size		_ZN39_INTERNAL_512dcf30_4_k_cu_56c01c9c_27804cuda3std3__419piecewise_constructE,(_ZN39_INTERNAL_512dcf30_4_k_cu_56c01c9c_27804cuda3std3__45__cpo4cendE - _ZN39_INTERNAL_512dcf30_4_k_cu_56c01c9c_27804cuda3std3__419piecewise_constructE)
_ZN39_INTERNAL_512dcf30_4_k_cu_56c01c9c_27804cuda3std3__419piecewise_constructE:
	.zero		1
	.type		_ZN39_INTERNAL_512dcf30_4_k_cu_56c01c9c_27804cuda3std3__45__cpo4cendE,@object
	.size		_ZN39_INTERNAL_512dcf30_4_k_cu_56c01c9c_27804cuda3std3__45__cpo4cendE,(_ZN39_INTERNAL_512dcf30_4_k_cu_56c01c9c_27804cuda3std6ranges3__45__cpo4swapE - _ZN39_INTERNAL_512dcf30_4_k_cu_56c01c9c_27804cuda3std3__45__cpo4cendE)
_ZN39_INTERNAL_512dcf30_4_k_cu_56c01c9c_27804cuda3std3__45__cpo4cendE:
	.zero		1
	.type		_ZN39_INTERNAL_512dcf30_4_k_cu_56c01c9c_27804cuda3std6ranges3__45__cpo4swapE,@object
	.size		_ZN39_INTERNAL_512dcf30_4_k_cu_56c01c9c_27804cuda3std6ranges3__45__cpo4swapE,(.L_8 - _ZN39_INTERNAL_512dcf30_4_k_cu_56c01c9c_27804cuda3std6ranges3__45__cpo4swapE)
_ZN39_INTERNAL_512dcf30_4_k_cu_56c01c9c_27804cuda3std6ranges3__45__cpo4swapE:
	.zero		1
.L_8:


//--------------------- .nv.constant0._ZN7cutlass13device_kernelINS_4gemm6kernel13GemmUniversalINS1_17GroupProblemShapeIN4cute5tupleIJiiiEEEEENS1_10collective13CollectiveMmaINS1_39MainloopSm90ArrayTmaGmmaWarpSpecializedILi4ENS6_IJNS5_1CILi2EEENSC_ILi1EEESE_EEENS1_43KernelPtrArrayTmaWarpSpecializedCooperativeEEENS6_IJNSC_ILi128EEENSC_ILi256EEENSC_ILi64EEEEEENS_6half_tEPNS6_IJlSE_NSC_ILi0EEEEEESM_SP_NS5_8TiledMMAINS5_8MMA_AtomIJNS5_4SM904GMMA26MMA_64x256x16_F32F16F16_SSILNST_5MajorE0ELSV_0ELNST_7ScaleInE1ELSW_1EEEEEENS5_6LayoutISF_NS6_IJSE_SN_SN_EEEEENS6_IJNS5_10UnderscoreES12_S12_EEEEENS5_13SM90_TMA_LOADENS5_14ComposedLayoutINS5_7SwizzleILi3ELi4ELi3EEENS5_18smem_ptr_flag_bitsILi16EEENSZ_INS6_IJNSC_ILi8EEESK_EEENS6_IJSK_SE_EEEEEEEvNS5_8identityENS5_23SM90_TMA_LOAD_MULTICASTES1F_vS1G_EENS_8epilogue10collective18CollectiveEpilogueINS1J_30Sm90PtrArrayTmaWarpSpecializedILi4ELi2ELi16ELb1ELb0ELi2EEEJSL_NS6_IJSI_NSC_ILi32EEEEEESM_PNS6_IJSE_lSN_EEESM_S1R_NS1J_6fusion15FusionCallbacksIS1N_NS1S_17LinearCombinationISM_fSM_fLNS_15FloatRoundStyleE2EEESL_S1P_JEEES15_NS16_IS18_S1A_NSZ_INS6_IJSK_S1B_EEENS6_IJSE_SK_EEEEEEENS5_17SM75_U16x8_LDSM_TENS5_14SM90_TMA_STOREES21_NS5_17SM90_U16x8_STSM_TENS5_9Copy_AtomIJNS5_17SM90_U32x4_STSM_NESM_EEEvEEEvvEEEEvNT_6ParamsE --------------------------
	.section	.nv.constant0._ZN7cutlass13device_kernelINS_4gemm6kernel13GemmUniversalINS1_17GroupProblemShapeIN4cute5tupleIJiiiEEEEENS1_10collective13CollectiveMmaINS1_39MainloopSm90ArrayTmaGmmaWarpSpecializedILi4ENS6_IJNS5_1CILi2EEENSC_ILi1EEESE_EEENS1_43KernelPtrArrayTmaWarpSpecializedCooperativeEEENS6_IJNSC_ILi128EEENSC_ILi256EEENSC_ILi64EEEEEENS_6half_tEPNS6_IJlSE_NSC_ILi0EEEEEESM_SP_NS5_8TiledMMAINS5_8MMA_AtomIJNS5_4SM904GMMA26MMA_64x256x16_F32F16F16_SSILNST_5MajorE0ELSV_0ELNST_7ScaleInE1ELSW_1EEEEEENS5_6LayoutISF_NS6_IJSE_SN_SN_EEEEENS6_IJNS5_10UnderscoreES12_S12_EEEEENS5_13SM90_TMA_LOADENS5_14ComposedLayoutINS5_7SwizzleILi3ELi4ELi3EEENS5_18smem_ptr_flag_bitsILi16EEENSZ_INS6_IJNSC_ILi8EEESK_EEENS6_IJSK_SE_EEEEEEEvNS5_8identityENS5_23SM90_TMA_LOAD_MULTICASTES1F_vS1G_EENS_8epilogue10collective18CollectiveEpilogueINS1J_30Sm90PtrArrayTmaWarpSpecializedILi4ELi2ELi16ELb1ELb0ELi2EEEJSL_NS6_IJSI_NSC_ILi32EEEEEESM_PNS6_IJSE_lSN_EEESM_S1R_NS1J_6fusion15FusionCallbacksIS1N_NS1S_17LinearCombinationISM_fSM_fLNS_15FloatRoundStyleE2EEESL_S1P_JEEES15_NS16_IS18_S1A_NSZ_INS6_IJSK_S1B_EEENS6_IJSE_SK_EEEEEEENS5_17SM75_U16x8_LDSM_TENS5_14SM90_TMA_STOREES21_NS5_17SM90_U16x8_STSM_TENS5_9Copy_AtomIJNS5_17SM90_U32x4_STSM_NESM_EEEvEEEvvEEEEvNT_6ParamsE,"a",@progbits
	.sectionflags	@""
	.align	4
.nv.constant0._ZN7cutlass13device_kernelINS_4gemm6kernel13GemmUniversalINS1_17GroupProblemShapeIN4cute5tupleIJiiiEEEEENS1_10collective13CollectiveMmaINS1_39MainloopSm90ArrayTmaGmmaWarpSpecializedILi4ENS6_IJNS5_1CILi2EEENSC_ILi1EEESE_EEENS1_43KernelPtrArrayTmaWarpSpecializedCooperativeEEENS6_IJNSC_ILi128EEENSC_ILi256EEENSC_ILi64EEEEEENS_6half_tEPNS6_IJlSE_NSC_ILi0EEEEEESM_SP_NS5_8TiledMMAINS5_8MMA_AtomIJNS5_4SM904GMMA26MMA_64x256x16_F32F16F16_SSILNST_5MajorE0ELSV_0ELNST_7ScaleInE1ELSW_1EEEEEENS5_6LayoutISF_NS6_IJSE_SN_SN_EEEEENS6_IJNS5_10UnderscoreES12_S12_EEEEENS5_13SM90_TMA_LOADENS5_14ComposedLayoutINS5_7SwizzleILi3ELi4ELi3EEENS5_18smem_ptr_flag_bitsILi16EEENSZ_INS6_IJNSC_ILi8EEESK_EEENS6_IJSK_SE_EEEEEEEvNS5_8identityENS5_23SM90_TMA_LOAD_MULTICASTES1F_vS1G_EENS_8epilogue10collective18CollectiveEpilogueINS1J_30Sm90PtrArrayTmaWarpSpecializedILi4ELi2ELi16ELb1ELb0ELi2EEEJSL_NS6_IJSI_NSC_ILi32EEEEEESM_PNS6_IJSE_lSN_EEESM_S1R_NS1J_6fusion15FusionCallbacksIS1N_NS1S_17LinearCombinationISM_fSM_fLNS_15FloatRoundStyleE2EEESL_S1P_JEEES15_NS16_IS18_S1A_NSZ_INS6_IJSK_S1B_EEENS6_IJSE_SK_EEEEEEENS5_17SM75_U16x8_LDSM_TENS5_14SM90_TMA_STOREES21_NS5_17SM90_U16x8_STSM_TENS5_9Copy_AtomIJNS5_17SM90_U32x4_STSM_NESM_EEEvEEEvvEEEEvNT_6ParamsE:
	.zero		2432


//--------------------- SYMBOLS --------------------------

	.type		.nv.reservedSmem.offset0,@object
	.size		.nv.reservedSmem.offset0,0x4
	.type		__assertfail,@function
